//
// Generated by NVIDIA NVVM Compiler
//
// Compiler Build ID: CL-36424714
// Cuda compilation tools, release 13.0, V13.0.88
// Based on NVVM 20.0.0
//

.version 9.0
.target sm_100
.address_size 64

	// .globl	_Z9runSolverPKiP13possibleBoard
.extern .func  (.param .b64 func_retval0) malloc
(
	.param .b64 malloc_param_0
)
;
.extern .func free
(
	.param .b64 free_param_0
)
;

.visible .entry _Z9runSolverPKiP13possibleBoard(
	.param .u64 .ptr .align 1 _Z9runSolverPKiP13possibleBoard_param_0,
	.param .u64 .ptr .align 1 _Z9runSolverPKiP13possibleBoard_param_1
)
{
	.local .align 4 .b8 	__local_depot0[432];
	.reg .b64 	%SP;
	.reg .b64 	%SPL;
	.reg .pred 	%p<440>;
	.reg .b16 	%rs<8>;
	.reg .b32 	%r<2506>;
	.reg .b64 	%rd<983>;

	mov.u64 	%SPL, __local_depot0;
	ld.param.u64 	%rd75, [_Z9runSolverPKiP13possibleBoard_param_0];
	cvta.to.global.u64 	%rd77, %rd75;
	add.u64 	%rd1, %SPL, 396;
	add.u64 	%rd2, %SPL, 360;
	add.u64 	%rd3, %SPL, 324;
	add.u64 	%rd981, %SPL, 0;
	mov.b32 	%r351, 0;
	st.local.u32 	[%rd981], %r351;
	st.local.u32 	[%rd981+4], %r351;
	st.local.u32 	[%rd981+8], %r351;
	st.local.u32 	[%rd981+12], %r351;
	st.local.u32 	[%rd981+16], %r351;
	st.local.u32 	[%rd981+20], %r351;
	st.local.u32 	[%rd981+24], %r351;
	st.local.u32 	[%rd981+28], %r351;
	st.local.u32 	[%rd981+32], %r351;
	st.local.u32 	[%rd981+36], %r351;
	st.local.u32 	[%rd981+40], %r351;
	st.local.u32 	[%rd981+44], %r351;
	st.local.u32 	[%rd981+48], %r351;
	st.local.u32 	[%rd981+52], %r351;
	st.local.u32 	[%rd981+56], %r351;
	st.local.u32 	[%rd981+60], %r351;
	st.local.u32 	[%rd981+64], %r351;
	st.local.u32 	[%rd981+68], %r351;
	st.local.u32 	[%rd981+72], %r351;
	st.local.u32 	[%rd981+76], %r351;
	st.local.u32 	[%rd981+80], %r351;
	st.local.u32 	[%rd981+84], %r351;
	st.local.u32 	[%rd981+88], %r351;
	st.local.u32 	[%rd981+92], %r351;
	st.local.u32 	[%rd981+96], %r351;
	st.local.u32 	[%rd981+100], %r351;
	st.local.u32 	[%rd981+104], %r351;
	st.local.u32 	[%rd981+108], %r351;
	st.local.u32 	[%rd981+112], %r351;
	st.local.u32 	[%rd981+116], %r351;
	st.local.u32 	[%rd981+120], %r351;
	st.local.u32 	[%rd981+124], %r351;
	st.local.u32 	[%rd981+128], %r351;
	st.local.u32 	[%rd981+132], %r351;
	st.local.u32 	[%rd981+136], %r351;
	st.local.u32 	[%rd981+140], %r351;
	st.local.u32 	[%rd981+144], %r351;
	st.local.u32 	[%rd981+148], %r351;
	st.local.u32 	[%rd981+152], %r351;
	st.local.u32 	[%rd981+156], %r351;
	st.local.u32 	[%rd981+160], %r351;
	st.local.u32 	[%rd981+164], %r351;
	st.local.u32 	[%rd981+168], %r351;
	st.local.u32 	[%rd981+172], %r351;
	st.local.u32 	[%rd981+176], %r351;
	st.local.u32 	[%rd981+180], %r351;
	st.local.u32 	[%rd981+184], %r351;
	st.local.u32 	[%rd981+188], %r351;
	st.local.u32 	[%rd981+192], %r351;
	st.local.u32 	[%rd981+196], %r351;
	st.local.u32 	[%rd981+200], %r351;
	st.local.u32 	[%rd981+204], %r351;
	st.local.u32 	[%rd981+208], %r351;
	st.local.u32 	[%rd981+212], %r351;
	st.local.u32 	[%rd981+216], %r351;
	st.local.u32 	[%rd981+220], %r351;
	st.local.u32 	[%rd981+224], %r351;
	st.local.u32 	[%rd981+228], %r351;
	st.local.u32 	[%rd981+232], %r351;
	st.local.u32 	[%rd981+236], %r351;
	st.local.u32 	[%rd981+240], %r351;
	st.local.u32 	[%rd981+244], %r351;
	st.local.u32 	[%rd981+248], %r351;
	st.local.u32 	[%rd981+252], %r351;
	st.local.u32 	[%rd981+256], %r351;
	st.local.u32 	[%rd981+260], %r351;
	st.local.u32 	[%rd981+264], %r351;
	st.local.u32 	[%rd981+268], %r351;
	st.local.u32 	[%rd981+272], %r351;
	st.local.u32 	[%rd981+276], %r351;
	st.local.u32 	[%rd981+280], %r351;
	st.local.u32 	[%rd981+284], %r351;
	st.local.u32 	[%rd981+288], %r351;
	st.local.u32 	[%rd981+292], %r351;
	st.local.u32 	[%rd981+296], %r351;
	st.local.u32 	[%rd981+300], %r351;
	st.local.u32 	[%rd981+304], %r351;
	st.local.u32 	[%rd981+308], %r351;
	st.local.u32 	[%rd981+312], %r351;
	st.local.u32 	[%rd981+316], %r351;
	st.local.u32 	[%rd981+320], %r351;
	mov.u32 	%r352, %tid.x;
	mul.lo.s32 	%r353, %r352, 81;
	mul.wide.u32 	%rd82, %r353, 4;
	add.s64 	%rd5, %rd77, %rd82;
	st.local.u32 	[%rd3], %r351;
	st.local.u32 	[%rd3+4], %r351;
	st.local.u32 	[%rd3+8], %r351;
	st.local.u32 	[%rd3+12], %r351;
	st.local.u32 	[%rd3+16], %r351;
	st.local.u32 	[%rd3+20], %r351;
	st.local.u32 	[%rd3+24], %r351;
	st.local.u32 	[%rd3+28], %r351;
	st.local.u32 	[%rd3+32], %r351;
	ld.global.u32 	%r1, [%rd5];
	setp.lt.s32 	%p2, %r1, 1;
	@%p2 bra 	$L__BB0_2;
	add.s32 	%r354, %r1, -1;
	mul.wide.u32 	%rd83, %r354, 4;
	add.s64 	%rd84, %rd3, %rd83;
	ld.local.u32 	%r355, [%rd84];
	add.s32 	%r356, %r355, 1;
	st.local.u32 	[%rd84], %r356;
$L__BB0_2:
	ld.global.u32 	%r2, [%rd5+4];
	setp.lt.s32 	%p3, %r2, 1;
	@%p3 bra 	$L__BB0_4;
	add.s32 	%r357, %r2, -1;
	mul.wide.u32 	%rd85, %r357, 4;
	add.s64 	%rd86, %rd3, %rd85;
	ld.local.u32 	%r358, [%rd86];
	add.s32 	%r359, %r358, 1;
	st.local.u32 	[%rd86], %r359;
$L__BB0_4:
	ld.global.u32 	%r3, [%rd5+8];
	setp.lt.s32 	%p4, %r3, 1;
	@%p4 bra 	$L__BB0_6;
	add.s32 	%r360, %r3, -1;
	mul.wide.u32 	%rd87, %r360, 4;
	add.s64 	%rd88, %rd3, %rd87;
	ld.local.u32 	%r361, [%rd88];
	add.s32 	%r362, %r361, 1;
	st.local.u32 	[%rd88], %r362;
$L__BB0_6:
	ld.global.u32 	%r4, [%rd5+12];
	setp.lt.s32 	%p5, %r4, 1;
	@%p5 bra 	$L__BB0_8;
	add.s32 	%r363, %r4, -1;
	mul.wide.u32 	%rd89, %r363, 4;
	add.s64 	%rd90, %rd3, %rd89;
	ld.local.u32 	%r364, [%rd90];
	add.s32 	%r365, %r364, 1;
	st.local.u32 	[%rd90], %r365;
$L__BB0_8:
	ld.global.u32 	%r5, [%rd5+16];
	setp.lt.s32 	%p6, %r5, 1;
	@%p6 bra 	$L__BB0_10;
	add.s32 	%r366, %r5, -1;
	mul.wide.u32 	%rd91, %r366, 4;
	add.s64 	%rd92, %rd3, %rd91;
	ld.local.u32 	%r367, [%rd92];
	add.s32 	%r368, %r367, 1;
	st.local.u32 	[%rd92], %r368;
$L__BB0_10:
	ld.global.u32 	%r6, [%rd5+20];
	setp.lt.s32 	%p7, %r6, 1;
	@%p7 bra 	$L__BB0_12;
	add.s32 	%r369, %r6, -1;
	mul.wide.u32 	%rd93, %r369, 4;
	add.s64 	%rd94, %rd3, %rd93;
	ld.local.u32 	%r370, [%rd94];
	add.s32 	%r371, %r370, 1;
	st.local.u32 	[%rd94], %r371;
$L__BB0_12:
	ld.global.u32 	%r7, [%rd5+24];
	setp.lt.s32 	%p8, %r7, 1;
	@%p8 bra 	$L__BB0_14;
	add.s32 	%r372, %r7, -1;
	mul.wide.u32 	%rd95, %r372, 4;
	add.s64 	%rd96, %rd3, %rd95;
	ld.local.u32 	%r373, [%rd96];
	add.s32 	%r374, %r373, 1;
	st.local.u32 	[%rd96], %r374;
$L__BB0_14:
	ld.global.u32 	%r8, [%rd5+28];
	setp.lt.s32 	%p9, %r8, 1;
	@%p9 bra 	$L__BB0_16;
	add.s32 	%r375, %r8, -1;
	mul.wide.u32 	%rd97, %r375, 4;
	add.s64 	%rd98, %rd3, %rd97;
	ld.local.u32 	%r376, [%rd98];
	add.s32 	%r377, %r376, 1;
	st.local.u32 	[%rd98], %r377;
$L__BB0_16:
	ld.global.u32 	%r9, [%rd5+32];
	setp.lt.s32 	%p10, %r9, 1;
	@%p10 bra 	$L__BB0_18;
	add.s32 	%r378, %r9, -1;
	mul.wide.u32 	%rd99, %r378, 4;
	add.s64 	%rd100, %rd3, %rd99;
	ld.local.u32 	%r379, [%rd100];
	add.s32 	%r380, %r379, 1;
	st.local.u32 	[%rd100], %r380;
$L__BB0_18:
	ld.local.u32 	%r381, [%rd3];
	ld.local.u32 	%r382, [%rd3+4];
	max.s32 	%r384, %r381, %r382;
	ld.local.u32 	%r385, [%rd3+8];
	max.s32 	%r387, %r384, %r385;
	ld.local.u32 	%r388, [%rd3+12];
	max.s32 	%r390, %r387, %r388;
	ld.local.u32 	%r391, [%rd3+16];
	max.s32 	%r393, %r390, %r391;
	ld.local.u32 	%r394, [%rd3+20];
	max.s32 	%r396, %r393, %r394;
	ld.local.u32 	%r397, [%rd3+24];
	max.s32 	%r399, %r396, %r397;
	ld.local.u32 	%r400, [%rd3+28];
	max.s32 	%r402, %r399, %r400;
	ld.local.u32 	%r403, [%rd3+32];
	max.s32 	%r405, %r402, %r403;
	setp.gt.s32 	%p11, %r405, 1;
	@%p11 bra 	$L__BB0_788;
	mov.b32 	%r406, 0;
	st.local.u32 	[%rd3], %r406;
	st.local.u32 	[%rd3+4], %r406;
	st.local.u32 	[%rd3+8], %r406;
	st.local.u32 	[%rd3+12], %r406;
	st.local.u32 	[%rd3+16], %r406;
	st.local.u32 	[%rd3+20], %r406;
	st.local.u32 	[%rd3+24], %r406;
	st.local.u32 	[%rd3+28], %r406;
	st.local.u32 	[%rd3+32], %r406;
	ld.global.u32 	%r10, [%rd5+36];
	setp.lt.s32 	%p12, %r10, 1;
	@%p12 bra 	$L__BB0_21;
	add.s32 	%r407, %r10, -1;
	mul.wide.u32 	%rd101, %r407, 4;
	add.s64 	%rd102, %rd3, %rd101;
	ld.local.u32 	%r408, [%rd102];
	add.s32 	%r409, %r408, 1;
	st.local.u32 	[%rd102], %r409;
$L__BB0_21:
	ld.global.u32 	%r11, [%rd5+40];
	setp.lt.s32 	%p13, %r11, 1;
	@%p13 bra 	$L__BB0_23;
	add.s32 	%r410, %r11, -1;
	mul.wide.u32 	%rd103, %r410, 4;
	add.s64 	%rd104, %rd3, %rd103;
	ld.local.u32 	%r411, [%rd104];
	add.s32 	%r412, %r411, 1;
	st.local.u32 	[%rd104], %r412;
$L__BB0_23:
	ld.global.u32 	%r12, [%rd5+44];
	setp.lt.s32 	%p14, %r12, 1;
	@%p14 bra 	$L__BB0_25;
	add.s32 	%r413, %r12, -1;
	mul.wide.u32 	%rd105, %r413, 4;
	add.s64 	%rd106, %rd3, %rd105;
	ld.local.u32 	%r414, [%rd106];
	add.s32 	%r415, %r414, 1;
	st.local.u32 	[%rd106], %r415;
$L__BB0_25:
	ld.global.u32 	%r13, [%rd5+48];
	setp.lt.s32 	%p15, %r13, 1;
	@%p15 bra 	$L__BB0_27;
	add.s32 	%r416, %r13, -1;
	mul.wide.u32 	%rd107, %r416, 4;
	add.s64 	%rd108, %rd3, %rd107;
	ld.local.u32 	%r417, [%rd108];
	add.s32 	%r418, %r417, 1;
	st.local.u32 	[%rd108], %r418;
$L__BB0_27:
	ld.global.u32 	%r14, [%rd5+52];
	setp.lt.s32 	%p16, %r14, 1;
	@%p16 bra 	$L__BB0_29;
	add.s32 	%r419, %r14, -1;
	mul.wide.u32 	%rd109, %r419, 4;
	add.s64 	%rd110, %rd3, %rd109;
	ld.local.u32 	%r420, [%rd110];
	add.s32 	%r421, %r420, 1;
	st.local.u32 	[%rd110], %r421;
$L__BB0_29:
	ld.global.u32 	%r15, [%rd5+56];
	setp.lt.s32 	%p17, %r15, 1;
	@%p17 bra 	$L__BB0_31;
	add.s32 	%r422, %r15, -1;
	mul.wide.u32 	%rd111, %r422, 4;
	add.s64 	%rd112, %rd3, %rd111;
	ld.local.u32 	%r423, [%rd112];
	add.s32 	%r424, %r423, 1;
	st.local.u32 	[%rd112], %r424;
$L__BB0_31:
	ld.global.u32 	%r16, [%rd5+60];
	setp.lt.s32 	%p18, %r16, 1;
	@%p18 bra 	$L__BB0_33;
	add.s32 	%r425, %r16, -1;
	mul.wide.u32 	%rd113, %r425, 4;
	add.s64 	%rd114, %rd3, %rd113;
	ld.local.u32 	%r426, [%rd114];
	add.s32 	%r427, %r426, 1;
	st.local.u32 	[%rd114], %r427;
$L__BB0_33:
	ld.global.u32 	%r17, [%rd5+64];
	setp.lt.s32 	%p19, %r17, 1;
	@%p19 bra 	$L__BB0_35;
	add.s32 	%r428, %r17, -1;
	mul.wide.u32 	%rd115, %r428, 4;
	add.s64 	%rd116, %rd3, %rd115;
	ld.local.u32 	%r429, [%rd116];
	add.s32 	%r430, %r429, 1;
	st.local.u32 	[%rd116], %r430;
$L__BB0_35:
	ld.global.u32 	%r18, [%rd5+68];
	setp.lt.s32 	%p20, %r18, 1;
	@%p20 bra 	$L__BB0_37;
	add.s32 	%r431, %r18, -1;
	mul.wide.u32 	%rd117, %r431, 4;
	add.s64 	%rd118, %rd3, %rd117;
	ld.local.u32 	%r432, [%rd118];
	add.s32 	%r433, %r432, 1;
	st.local.u32 	[%rd118], %r433;
$L__BB0_37:
	ld.local.u32 	%r434, [%rd3];
	ld.local.u32 	%r435, [%rd3+4];
	max.s32 	%r437, %r434, %r435;
	ld.local.u32 	%r438, [%rd3+8];
	max.s32 	%r440, %r437, %r438;
	ld.local.u32 	%r441, [%rd3+12];
	max.s32 	%r443, %r440, %r441;
	ld.local.u32 	%r444, [%rd3+16];
	max.s32 	%r446, %r443, %r444;
	ld.local.u32 	%r447, [%rd3+20];
	max.s32 	%r449, %r446, %r447;
	ld.local.u32 	%r450, [%rd3+24];
	max.s32 	%r452, %r449, %r450;
	ld.local.u32 	%r453, [%rd3+28];
	max.s32 	%r455, %r452, %r453;
	ld.local.u32 	%r456, [%rd3+32];
	max.s32 	%r458, %r455, %r456;
	setp.gt.s32 	%p21, %r458, 1;
	@%p21 bra 	$L__BB0_788;
	mov.b32 	%r459, 0;
	st.local.u32 	[%rd3], %r459;
	st.local.u32 	[%rd3+4], %r459;
	st.local.u32 	[%rd3+8], %r459;
	st.local.u32 	[%rd3+12], %r459;
	st.local.u32 	[%rd3+16], %r459;
	st.local.u32 	[%rd3+20], %r459;
	st.local.u32 	[%rd3+24], %r459;
	st.local.u32 	[%rd3+28], %r459;
	st.local.u32 	[%rd3+32], %r459;
	ld.global.u32 	%r19, [%rd5+72];
	setp.lt.s32 	%p22, %r19, 1;
	@%p22 bra 	$L__BB0_40;
	add.s32 	%r460, %r19, -1;
	mul.wide.u32 	%rd119, %r460, 4;
	add.s64 	%rd120, %rd3, %rd119;
	ld.local.u32 	%r461, [%rd120];
	add.s32 	%r462, %r461, 1;
	st.local.u32 	[%rd120], %r462;
$L__BB0_40:
	ld.global.u32 	%r20, [%rd5+76];
	setp.lt.s32 	%p23, %r20, 1;
	@%p23 bra 	$L__BB0_42;
	add.s32 	%r463, %r20, -1;
	mul.wide.u32 	%rd121, %r463, 4;
	add.s64 	%rd122, %rd3, %rd121;
	ld.local.u32 	%r464, [%rd122];
	add.s32 	%r465, %r464, 1;
	st.local.u32 	[%rd122], %r465;
$L__BB0_42:
	ld.global.u32 	%r21, [%rd5+80];
	setp.lt.s32 	%p24, %r21, 1;
	@%p24 bra 	$L__BB0_44;
	add.s32 	%r466, %r21, -1;
	mul.wide.u32 	%rd123, %r466, 4;
	add.s64 	%rd124, %rd3, %rd123;
	ld.local.u32 	%r467, [%rd124];
	add.s32 	%r468, %r467, 1;
	st.local.u32 	[%rd124], %r468;
$L__BB0_44:
	ld.global.u32 	%r22, [%rd5+84];
	setp.lt.s32 	%p25, %r22, 1;
	@%p25 bra 	$L__BB0_46;
	add.s32 	%r469, %r22, -1;
	mul.wide.u32 	%rd125, %r469, 4;
	add.s64 	%rd126, %rd3, %rd125;
	ld.local.u32 	%r470, [%rd126];
	add.s32 	%r471, %r470, 1;
	st.local.u32 	[%rd126], %r471;
$L__BB0_46:
	ld.global.u32 	%r23, [%rd5+88];
	setp.lt.s32 	%p26, %r23, 1;
	@%p26 bra 	$L__BB0_48;
	add.s32 	%r472, %r23, -1;
	mul.wide.u32 	%rd127, %r472, 4;
	add.s64 	%rd128, %rd3, %rd127;
	ld.local.u32 	%r473, [%rd128];
	add.s32 	%r474, %r473, 1;
	st.local.u32 	[%rd128], %r474;
$L__BB0_48:
	ld.global.u32 	%r24, [%rd5+92];
	setp.lt.s32 	%p27, %r24, 1;
	@%p27 bra 	$L__BB0_50;
	add.s32 	%r475, %r24, -1;
	mul.wide.u32 	%rd129, %r475, 4;
	add.s64 	%rd130, %rd3, %rd129;
	ld.local.u32 	%r476, [%rd130];
	add.s32 	%r477, %r476, 1;
	st.local.u32 	[%rd130], %r477;
$L__BB0_50:
	ld.global.u32 	%r25, [%rd5+96];
	setp.lt.s32 	%p28, %r25, 1;
	@%p28 bra 	$L__BB0_52;
	add.s32 	%r478, %r25, -1;
	mul.wide.u32 	%rd131, %r478, 4;
	add.s64 	%rd132, %rd3, %rd131;
	ld.local.u32 	%r479, [%rd132];
	add.s32 	%r480, %r479, 1;
	st.local.u32 	[%rd132], %r480;
$L__BB0_52:
	ld.global.u32 	%r26, [%rd5+100];
	setp.lt.s32 	%p29, %r26, 1;
	@%p29 bra 	$L__BB0_54;
	add.s32 	%r481, %r26, -1;
	mul.wide.u32 	%rd133, %r481, 4;
	add.s64 	%rd134, %rd3, %rd133;
	ld.local.u32 	%r482, [%rd134];
	add.s32 	%r483, %r482, 1;
	st.local.u32 	[%rd134], %r483;
$L__BB0_54:
	ld.global.u32 	%r27, [%rd5+104];
	setp.lt.s32 	%p30, %r27, 1;
	@%p30 bra 	$L__BB0_56;
	add.s32 	%r484, %r27, -1;
	mul.wide.u32 	%rd135, %r484, 4;
	add.s64 	%rd136, %rd3, %rd135;
	ld.local.u32 	%r485, [%rd136];
	add.s32 	%r486, %r485, 1;
	st.local.u32 	[%rd136], %r486;
$L__BB0_56:
	ld.local.u32 	%r487, [%rd3];
	ld.local.u32 	%r488, [%rd3+4];
	max.s32 	%r490, %r487, %r488;
	ld.local.u32 	%r491, [%rd3+8];
	max.s32 	%r493, %r490, %r491;
	ld.local.u32 	%r494, [%rd3+12];
	max.s32 	%r496, %r493, %r494;
	ld.local.u32 	%r497, [%rd3+16];
	max.s32 	%r499, %r496, %r497;
	ld.local.u32 	%r500, [%rd3+20];
	max.s32 	%r502, %r499, %r500;
	ld.local.u32 	%r503, [%rd3+24];
	max.s32 	%r505, %r502, %r503;
	ld.local.u32 	%r506, [%rd3+28];
	max.s32 	%r508, %r505, %r506;
	ld.local.u32 	%r509, [%rd3+32];
	max.s32 	%r511, %r508, %r509;
	setp.gt.s32 	%p31, %r511, 1;
	@%p31 bra 	$L__BB0_788;
	mov.b32 	%r512, 0;
	st.local.u32 	[%rd3], %r512;
	st.local.u32 	[%rd3+4], %r512;
	st.local.u32 	[%rd3+8], %r512;
	st.local.u32 	[%rd3+12], %r512;
	st.local.u32 	[%rd3+16], %r512;
	st.local.u32 	[%rd3+20], %r512;
	st.local.u32 	[%rd3+24], %r512;
	st.local.u32 	[%rd3+28], %r512;
	st.local.u32 	[%rd3+32], %r512;
	ld.global.u32 	%r28, [%rd5+108];
	setp.lt.s32 	%p32, %r28, 1;
	@%p32 bra 	$L__BB0_59;
	add.s32 	%r513, %r28, -1;
	mul.wide.u32 	%rd137, %r513, 4;
	add.s64 	%rd138, %rd3, %rd137;
	ld.local.u32 	%r514, [%rd138];
	add.s32 	%r515, %r514, 1;
	st.local.u32 	[%rd138], %r515;
$L__BB0_59:
	ld.global.u32 	%r29, [%rd5+112];
	setp.lt.s32 	%p33, %r29, 1;
	@%p33 bra 	$L__BB0_61;
	add.s32 	%r516, %r29, -1;
	mul.wide.u32 	%rd139, %r516, 4;
	add.s64 	%rd140, %rd3, %rd139;
	ld.local.u32 	%r517, [%rd140];
	add.s32 	%r518, %r517, 1;
	st.local.u32 	[%rd140], %r518;
$L__BB0_61:
	ld.global.u32 	%r30, [%rd5+116];
	setp.lt.s32 	%p34, %r30, 1;
	@%p34 bra 	$L__BB0_63;
	add.s32 	%r519, %r30, -1;
	mul.wide.u32 	%rd141, %r519, 4;
	add.s64 	%rd142, %rd3, %rd141;
	ld.local.u32 	%r520, [%rd142];
	add.s32 	%r521, %r520, 1;
	st.local.u32 	[%rd142], %r521;
$L__BB0_63:
	ld.global.u32 	%r31, [%rd5+120];
	setp.lt.s32 	%p35, %r31, 1;
	@%p35 bra 	$L__BB0_65;
	add.s32 	%r522, %r31, -1;
	mul.wide.u32 	%rd143, %r522, 4;
	add.s64 	%rd144, %rd3, %rd143;
	ld.local.u32 	%r523, [%rd144];
	add.s32 	%r524, %r523, 1;
	st.local.u32 	[%rd144], %r524;
$L__BB0_65:
	ld.global.u32 	%r32, [%rd5+124];
	setp.lt.s32 	%p36, %r32, 1;
	@%p36 bra 	$L__BB0_67;
	add.s32 	%r525, %r32, -1;
	mul.wide.u32 	%rd145, %r525, 4;
	add.s64 	%rd146, %rd3, %rd145;
	ld.local.u32 	%r526, [%rd146];
	add.s32 	%r527, %r526, 1;
	st.local.u32 	[%rd146], %r527;
$L__BB0_67:
	ld.global.u32 	%r33, [%rd5+128];
	setp.lt.s32 	%p37, %r33, 1;
	@%p37 bra 	$L__BB0_69;
	add.s32 	%r528, %r33, -1;
	mul.wide.u32 	%rd147, %r528, 4;
	add.s64 	%rd148, %rd3, %rd147;
	ld.local.u32 	%r529, [%rd148];
	add.s32 	%r530, %r529, 1;
	st.local.u32 	[%rd148], %r530;
$L__BB0_69:
	ld.global.u32 	%r34, [%rd5+132];
	setp.lt.s32 	%p38, %r34, 1;
	@%p38 bra 	$L__BB0_71;
	add.s32 	%r531, %r34, -1;
	mul.wide.u32 	%rd149, %r531, 4;
	add.s64 	%rd150, %rd3, %rd149;
	ld.local.u32 	%r532, [%rd150];
	add.s32 	%r533, %r532, 1;
	st.local.u32 	[%rd150], %r533;
$L__BB0_71:
	ld.global.u32 	%r35, [%rd5+136];
	setp.lt.s32 	%p39, %r35, 1;
	@%p39 bra 	$L__BB0_73;
	add.s32 	%r534, %r35, -1;
	mul.wide.u32 	%rd151, %r534, 4;
	add.s64 	%rd152, %rd3, %rd151;
	ld.local.u32 	%r535, [%rd152];
	add.s32 	%r536, %r535, 1;
	st.local.u32 	[%rd152], %r536;
$L__BB0_73:
	ld.global.u32 	%r36, [%rd5+140];
	setp.lt.s32 	%p40, %r36, 1;
	@%p40 bra 	$L__BB0_75;
	add.s32 	%r537, %r36, -1;
	mul.wide.u32 	%rd153, %r537, 4;
	add.s64 	%rd154, %rd3, %rd153;
	ld.local.u32 	%r538, [%rd154];
	add.s32 	%r539, %r538, 1;
	st.local.u32 	[%rd154], %r539;
$L__BB0_75:
	ld.local.u32 	%r540, [%rd3];
	ld.local.u32 	%r541, [%rd3+4];
	max.s32 	%r543, %r540, %r541;
	ld.local.u32 	%r544, [%rd3+8];
	max.s32 	%r546, %r543, %r544;
	ld.local.u32 	%r547, [%rd3+12];
	max.s32 	%r549, %r546, %r547;
	ld.local.u32 	%r550, [%rd3+16];
	max.s32 	%r552, %r549, %r550;
	ld.local.u32 	%r553, [%rd3+20];
	max.s32 	%r555, %r552, %r553;
	ld.local.u32 	%r556, [%rd3+24];
	max.s32 	%r558, %r555, %r556;
	ld.local.u32 	%r559, [%rd3+28];
	max.s32 	%r561, %r558, %r559;
	ld.local.u32 	%r562, [%rd3+32];
	max.s32 	%r564, %r561, %r562;
	setp.gt.s32 	%p41, %r564, 1;
	@%p41 bra 	$L__BB0_788;
	mov.b32 	%r565, 0;
	st.local.u32 	[%rd3], %r565;
	st.local.u32 	[%rd3+4], %r565;
	st.local.u32 	[%rd3+8], %r565;
	st.local.u32 	[%rd3+12], %r565;
	st.local.u32 	[%rd3+16], %r565;
	st.local.u32 	[%rd3+20], %r565;
	st.local.u32 	[%rd3+24], %r565;
	st.local.u32 	[%rd3+28], %r565;
	st.local.u32 	[%rd3+32], %r565;
	ld.global.u32 	%r37, [%rd5+144];
	setp.lt.s32 	%p42, %r37, 1;
	@%p42 bra 	$L__BB0_78;
	add.s32 	%r566, %r37, -1;
	mul.wide.u32 	%rd155, %r566, 4;
	add.s64 	%rd156, %rd3, %rd155;
	ld.local.u32 	%r567, [%rd156];
	add.s32 	%r568, %r567, 1;
	st.local.u32 	[%rd156], %r568;
$L__BB0_78:
	ld.global.u32 	%r38, [%rd5+148];
	setp.lt.s32 	%p43, %r38, 1;
	@%p43 bra 	$L__BB0_80;
	add.s32 	%r569, %r38, -1;
	mul.wide.u32 	%rd157, %r569, 4;
	add.s64 	%rd158, %rd3, %rd157;
	ld.local.u32 	%r570, [%rd158];
	add.s32 	%r571, %r570, 1;
	st.local.u32 	[%rd158], %r571;
$L__BB0_80:
	ld.global.u32 	%r39, [%rd5+152];
	setp.lt.s32 	%p44, %r39, 1;
	@%p44 bra 	$L__BB0_82;
	add.s32 	%r572, %r39, -1;
	mul.wide.u32 	%rd159, %r572, 4;
	add.s64 	%rd160, %rd3, %rd159;
	ld.local.u32 	%r573, [%rd160];
	add.s32 	%r574, %r573, 1;
	st.local.u32 	[%rd160], %r574;
$L__BB0_82:
	ld.global.u32 	%r40, [%rd5+156];
	setp.lt.s32 	%p45, %r40, 1;
	@%p45 bra 	$L__BB0_84;
	add.s32 	%r575, %r40, -1;
	mul.wide.u32 	%rd161, %r575, 4;
	add.s64 	%rd162, %rd3, %rd161;
	ld.local.u32 	%r576, [%rd162];
	add.s32 	%r577, %r576, 1;
	st.local.u32 	[%rd162], %r577;
$L__BB0_84:
	ld.global.u32 	%r41, [%rd5+160];
	setp.lt.s32 	%p46, %r41, 1;
	@%p46 bra 	$L__BB0_86;
	add.s32 	%r578, %r41, -1;
	mul.wide.u32 	%rd163, %r578, 4;
	add.s64 	%rd164, %rd3, %rd163;
	ld.local.u32 	%r579, [%rd164];
	add.s32 	%r580, %r579, 1;
	st.local.u32 	[%rd164], %r580;
$L__BB0_86:
	ld.global.u32 	%r42, [%rd5+164];
	setp.lt.s32 	%p47, %r42, 1;
	@%p47 bra 	$L__BB0_88;
	add.s32 	%r581, %r42, -1;
	mul.wide.u32 	%rd165, %r581, 4;
	add.s64 	%rd166, %rd3, %rd165;
	ld.local.u32 	%r582, [%rd166];
	add.s32 	%r583, %r582, 1;
	st.local.u32 	[%rd166], %r583;
$L__BB0_88:
	ld.global.u32 	%r43, [%rd5+168];
	setp.lt.s32 	%p48, %r43, 1;
	@%p48 bra 	$L__BB0_90;
	add.s32 	%r584, %r43, -1;
	mul.wide.u32 	%rd167, %r584, 4;
	add.s64 	%rd168, %rd3, %rd167;
	ld.local.u32 	%r585, [%rd168];
	add.s32 	%r586, %r585, 1;
	st.local.u32 	[%rd168], %r586;
$L__BB0_90:
	ld.global.u32 	%r44, [%rd5+172];
	setp.lt.s32 	%p49, %r44, 1;
	@%p49 bra 	$L__BB0_92;
	add.s32 	%r587, %r44, -1;
	mul.wide.u32 	%rd169, %r587, 4;
	add.s64 	%rd170, %rd3, %rd169;
	ld.local.u32 	%r588, [%rd170];
	add.s32 	%r589, %r588, 1;
	st.local.u32 	[%rd170], %r589;
$L__BB0_92:
	ld.global.u32 	%r45, [%rd5+176];
	setp.lt.s32 	%p50, %r45, 1;
	@%p50 bra 	$L__BB0_94;
	add.s32 	%r590, %r45, -1;
	mul.wide.u32 	%rd171, %r590, 4;
	add.s64 	%rd172, %rd3, %rd171;
	ld.local.u32 	%r591, [%rd172];
	add.s32 	%r592, %r591, 1;
	st.local.u32 	[%rd172], %r592;
$L__BB0_94:
	ld.local.u32 	%r593, [%rd3];
	ld.local.u32 	%r594, [%rd3+4];
	max.s32 	%r596, %r593, %r594;
	ld.local.u32 	%r597, [%rd3+8];
	max.s32 	%r599, %r596, %r597;
	ld.local.u32 	%r600, [%rd3+12];
	max.s32 	%r602, %r599, %r600;
	ld.local.u32 	%r603, [%rd3+16];
	max.s32 	%r605, %r602, %r603;
	ld.local.u32 	%r606, [%rd3+20];
	max.s32 	%r608, %r605, %r606;
	ld.local.u32 	%r609, [%rd3+24];
	max.s32 	%r611, %r608, %r609;
	ld.local.u32 	%r612, [%rd3+28];
	max.s32 	%r614, %r611, %r612;
	ld.local.u32 	%r615, [%rd3+32];
	max.s32 	%r617, %r614, %r615;
	setp.gt.s32 	%p51, %r617, 1;
	@%p51 bra 	$L__BB0_788;
	mov.b32 	%r618, 0;
	st.local.u32 	[%rd3], %r618;
	st.local.u32 	[%rd3+4], %r618;
	st.local.u32 	[%rd3+8], %r618;
	st.local.u32 	[%rd3+12], %r618;
	st.local.u32 	[%rd3+16], %r618;
	st.local.u32 	[%rd3+20], %r618;
	st.local.u32 	[%rd3+24], %r618;
	st.local.u32 	[%rd3+28], %r618;
	st.local.u32 	[%rd3+32], %r618;
	ld.global.u32 	%r46, [%rd5+180];
	setp.lt.s32 	%p52, %r46, 1;
	@%p52 bra 	$L__BB0_97;
	add.s32 	%r619, %r46, -1;
	mul.wide.u32 	%rd173, %r619, 4;
	add.s64 	%rd174, %rd3, %rd173;
	ld.local.u32 	%r620, [%rd174];
	add.s32 	%r621, %r620, 1;
	st.local.u32 	[%rd174], %r621;
$L__BB0_97:
	ld.global.u32 	%r47, [%rd5+184];
	setp.lt.s32 	%p53, %r47, 1;
	@%p53 bra 	$L__BB0_99;
	add.s32 	%r622, %r47, -1;
	mul.wide.u32 	%rd175, %r622, 4;
	add.s64 	%rd176, %rd3, %rd175;
	ld.local.u32 	%r623, [%rd176];
	add.s32 	%r624, %r623, 1;
	st.local.u32 	[%rd176], %r624;
$L__BB0_99:
	ld.global.u32 	%r48, [%rd5+188];
	setp.lt.s32 	%p54, %r48, 1;
	@%p54 bra 	$L__BB0_101;
	add.s32 	%r625, %r48, -1;
	mul.wide.u32 	%rd177, %r625, 4;
	add.s64 	%rd178, %rd3, %rd177;
	ld.local.u32 	%r626, [%rd178];
	add.s32 	%r627, %r626, 1;
	st.local.u32 	[%rd178], %r627;
$L__BB0_101:
	ld.global.u32 	%r49, [%rd5+192];
	setp.lt.s32 	%p55, %r49, 1;
	@%p55 bra 	$L__BB0_103;
	add.s32 	%r628, %r49, -1;
	mul.wide.u32 	%rd179, %r628, 4;
	add.s64 	%rd180, %rd3, %rd179;
	ld.local.u32 	%r629, [%rd180];
	add.s32 	%r630, %r629, 1;
	st.local.u32 	[%rd180], %r630;
$L__BB0_103:
	ld.global.u32 	%r50, [%rd5+196];
	setp.lt.s32 	%p56, %r50, 1;
	@%p56 bra 	$L__BB0_105;
	add.s32 	%r631, %r50, -1;
	mul.wide.u32 	%rd181, %r631, 4;
	add.s64 	%rd182, %rd3, %rd181;
	ld.local.u32 	%r632, [%rd182];
	add.s32 	%r633, %r632, 1;
	st.local.u32 	[%rd182], %r633;
$L__BB0_105:
	ld.global.u32 	%r51, [%rd5+200];
	setp.lt.s32 	%p57, %r51, 1;
	@%p57 bra 	$L__BB0_107;
	add.s32 	%r634, %r51, -1;
	mul.wide.u32 	%rd183, %r634, 4;
	add.s64 	%rd184, %rd3, %rd183;
	ld.local.u32 	%r635, [%rd184];
	add.s32 	%r636, %r635, 1;
	st.local.u32 	[%rd184], %r636;
$L__BB0_107:
	ld.global.u32 	%r52, [%rd5+204];
	setp.lt.s32 	%p58, %r52, 1;
	@%p58 bra 	$L__BB0_109;
	add.s32 	%r637, %r52, -1;
	mul.wide.u32 	%rd185, %r637, 4;
	add.s64 	%rd186, %rd3, %rd185;
	ld.local.u32 	%r638, [%rd186];
	add.s32 	%r639, %r638, 1;
	st.local.u32 	[%rd186], %r639;
$L__BB0_109:
	ld.global.u32 	%r53, [%rd5+208];
	setp.lt.s32 	%p59, %r53, 1;
	@%p59 bra 	$L__BB0_111;
	add.s32 	%r640, %r53, -1;
	mul.wide.u32 	%rd187, %r640, 4;
	add.s64 	%rd188, %rd3, %rd187;
	ld.local.u32 	%r641, [%rd188];
	add.s32 	%r642, %r641, 1;
	st.local.u32 	[%rd188], %r642;
$L__BB0_111:
	ld.global.u32 	%r54, [%rd5+212];
	setp.lt.s32 	%p60, %r54, 1;
	@%p60 bra 	$L__BB0_113;
	add.s32 	%r643, %r54, -1;
	mul.wide.u32 	%rd189, %r643, 4;
	add.s64 	%rd190, %rd3, %rd189;
	ld.local.u32 	%r644, [%rd190];
	add.s32 	%r645, %r644, 1;
	st.local.u32 	[%rd190], %r645;
$L__BB0_113:
	ld.local.u32 	%r646, [%rd3];
	ld.local.u32 	%r647, [%rd3+4];
	max.s32 	%r649, %r646, %r647;
	ld.local.u32 	%r650, [%rd3+8];
	max.s32 	%r652, %r649, %r650;
	ld.local.u32 	%r653, [%rd3+12];
	max.s32 	%r655, %r652, %r653;
	ld.local.u32 	%r656, [%rd3+16];
	max.s32 	%r658, %r655, %r656;
	ld.local.u32 	%r659, [%rd3+20];
	max.s32 	%r661, %r658, %r659;
	ld.local.u32 	%r662, [%rd3+24];
	max.s32 	%r664, %r661, %r662;
	ld.local.u32 	%r665, [%rd3+28];
	max.s32 	%r667, %r664, %r665;
	ld.local.u32 	%r668, [%rd3+32];
	max.s32 	%r670, %r667, %r668;
	setp.gt.s32 	%p61, %r670, 1;
	@%p61 bra 	$L__BB0_788;
	mov.b32 	%r671, 0;
	st.local.u32 	[%rd3], %r671;
	st.local.u32 	[%rd3+4], %r671;
	st.local.u32 	[%rd3+8], %r671;
	st.local.u32 	[%rd3+12], %r671;
	st.local.u32 	[%rd3+16], %r671;
	st.local.u32 	[%rd3+20], %r671;
	st.local.u32 	[%rd3+24], %r671;
	st.local.u32 	[%rd3+28], %r671;
	st.local.u32 	[%rd3+32], %r671;
	ld.global.u32 	%r55, [%rd5+216];
	setp.lt.s32 	%p62, %r55, 1;
	@%p62 bra 	$L__BB0_116;
	add.s32 	%r672, %r55, -1;
	mul.wide.u32 	%rd191, %r672, 4;
	add.s64 	%rd192, %rd3, %rd191;
	ld.local.u32 	%r673, [%rd192];
	add.s32 	%r674, %r673, 1;
	st.local.u32 	[%rd192], %r674;
$L__BB0_116:
	ld.global.u32 	%r56, [%rd5+220];
	setp.lt.s32 	%p63, %r56, 1;
	@%p63 bra 	$L__BB0_118;
	add.s32 	%r675, %r56, -1;
	mul.wide.u32 	%rd193, %r675, 4;
	add.s64 	%rd194, %rd3, %rd193;
	ld.local.u32 	%r676, [%rd194];
	add.s32 	%r677, %r676, 1;
	st.local.u32 	[%rd194], %r677;
$L__BB0_118:
	ld.global.u32 	%r57, [%rd5+224];
	setp.lt.s32 	%p64, %r57, 1;
	@%p64 bra 	$L__BB0_120;
	add.s32 	%r678, %r57, -1;
	mul.wide.u32 	%rd195, %r678, 4;
	add.s64 	%rd196, %rd3, %rd195;
	ld.local.u32 	%r679, [%rd196];
	add.s32 	%r680, %r679, 1;
	st.local.u32 	[%rd196], %r680;
$L__BB0_120:
	ld.global.u32 	%r58, [%rd5+228];
	setp.lt.s32 	%p65, %r58, 1;
	@%p65 bra 	$L__BB0_122;
	add.s32 	%r681, %r58, -1;
	mul.wide.u32 	%rd197, %r681, 4;
	add.s64 	%rd198, %rd3, %rd197;
	ld.local.u32 	%r682, [%rd198];
	add.s32 	%r683, %r682, 1;
	st.local.u32 	[%rd198], %r683;
$L__BB0_122:
	ld.global.u32 	%r59, [%rd5+232];
	setp.lt.s32 	%p66, %r59, 1;
	@%p66 bra 	$L__BB0_124;
	add.s32 	%r684, %r59, -1;
	mul.wide.u32 	%rd199, %r684, 4;
	add.s64 	%rd200, %rd3, %rd199;
	ld.local.u32 	%r685, [%rd200];
	add.s32 	%r686, %r685, 1;
	st.local.u32 	[%rd200], %r686;
$L__BB0_124:
	ld.param.u64 	%rd936, [_Z9runSolverPKiP13possibleBoard_param_0];
	cvta.to.global.u64 	%rd201, %rd936;
	add.s64 	%rd203, %rd201, %rd82;
	ld.global.u32 	%r60, [%rd203+236];
	setp.lt.s32 	%p67, %r60, 1;
	@%p67 bra 	$L__BB0_126;
	add.s32 	%r689, %r60, -1;
	mul.wide.u32 	%rd204, %r689, 4;
	add.s64 	%rd205, %rd3, %rd204;
	ld.local.u32 	%r690, [%rd205];
	add.s32 	%r691, %r690, 1;
	st.local.u32 	[%rd205], %r691;
$L__BB0_126:
	ld.param.u64 	%rd937, [_Z9runSolverPKiP13possibleBoard_param_0];
	cvta.to.global.u64 	%rd206, %rd937;
	add.s64 	%rd208, %rd206, %rd82;
	ld.global.u32 	%r61, [%rd208+240];
	setp.lt.s32 	%p68, %r61, 1;
	@%p68 bra 	$L__BB0_128;
	add.s32 	%r694, %r61, -1;
	mul.wide.u32 	%rd209, %r694, 4;
	add.s64 	%rd210, %rd3, %rd209;
	ld.local.u32 	%r695, [%rd210];
	add.s32 	%r696, %r695, 1;
	st.local.u32 	[%rd210], %r696;
$L__BB0_128:
	ld.param.u64 	%rd938, [_Z9runSolverPKiP13possibleBoard_param_0];
	cvta.to.global.u64 	%rd211, %rd938;
	add.s64 	%rd213, %rd211, %rd82;
	ld.global.u32 	%r62, [%rd213+244];
	setp.lt.s32 	%p69, %r62, 1;
	@%p69 bra 	$L__BB0_130;
	add.s32 	%r699, %r62, -1;
	mul.wide.u32 	%rd214, %r699, 4;
	add.s64 	%rd215, %rd3, %rd214;
	ld.local.u32 	%r700, [%rd215];
	add.s32 	%r701, %r700, 1;
	st.local.u32 	[%rd215], %r701;
$L__BB0_130:
	ld.param.u64 	%rd939, [_Z9runSolverPKiP13possibleBoard_param_0];
	cvta.to.global.u64 	%rd216, %rd939;
	add.s64 	%rd218, %rd216, %rd82;
	ld.global.u32 	%r63, [%rd218+248];
	setp.lt.s32 	%p70, %r63, 1;
	@%p70 bra 	$L__BB0_132;
	add.s32 	%r704, %r63, -1;
	mul.wide.u32 	%rd219, %r704, 4;
	add.s64 	%rd220, %rd3, %rd219;
	ld.local.u32 	%r705, [%rd220];
	add.s32 	%r706, %r705, 1;
	st.local.u32 	[%rd220], %r706;
$L__BB0_132:
	ld.local.u32 	%r707, [%rd3];
	ld.local.u32 	%r708, [%rd3+4];
	max.s32 	%r710, %r707, %r708;
	ld.local.u32 	%r711, [%rd3+8];
	max.s32 	%r713, %r710, %r711;
	ld.local.u32 	%r714, [%rd3+12];
	max.s32 	%r716, %r713, %r714;
	ld.local.u32 	%r717, [%rd3+16];
	max.s32 	%r719, %r716, %r717;
	ld.local.u32 	%r720, [%rd3+20];
	max.s32 	%r722, %r719, %r720;
	ld.local.u32 	%r723, [%rd3+24];
	max.s32 	%r725, %r722, %r723;
	ld.local.u32 	%r726, [%rd3+28];
	max.s32 	%r728, %r725, %r726;
	ld.local.u32 	%r729, [%rd3+32];
	max.s32 	%r731, %r728, %r729;
	setp.gt.s32 	%p71, %r731, 1;
	@%p71 bra 	$L__BB0_788;
	ld.param.u64 	%rd940, [_Z9runSolverPKiP13possibleBoard_param_0];
	mov.b32 	%r732, 0;
	st.local.u32 	[%rd3], %r732;
	st.local.u32 	[%rd3+4], %r732;
	st.local.u32 	[%rd3+8], %r732;
	st.local.u32 	[%rd3+12], %r732;
	st.local.u32 	[%rd3+16], %r732;
	st.local.u32 	[%rd3+20], %r732;
	st.local.u32 	[%rd3+24], %r732;
	st.local.u32 	[%rd3+28], %r732;
	st.local.u32 	[%rd3+32], %r732;
	cvta.to.global.u64 	%rd221, %rd940;
	add.s64 	%rd223, %rd221, %rd82;
	ld.global.u32 	%r64, [%rd223+252];
	setp.lt.s32 	%p72, %r64, 1;
	@%p72 bra 	$L__BB0_135;
	add.s32 	%r735, %r64, -1;
	mul.wide.u32 	%rd224, %r735, 4;
	add.s64 	%rd225, %rd3, %rd224;
	ld.local.u32 	%r736, [%rd225];
	add.s32 	%r737, %r736, 1;
	st.local.u32 	[%rd225], %r737;
$L__BB0_135:
	ld.param.u64 	%rd941, [_Z9runSolverPKiP13possibleBoard_param_0];
	cvta.to.global.u64 	%rd226, %rd941;
	mul.wide.u32 	%rd227, %r353, 4;
	add.s64 	%rd228, %rd226, %rd227;
	ld.global.u32 	%r65, [%rd228+256];
	setp.lt.s32 	%p73, %r65, 1;
	@%p73 bra 	$L__BB0_137;
	add.s32 	%r740, %r65, -1;
	mul.wide.u32 	%rd229, %r740, 4;
	add.s64 	%rd230, %rd3, %rd229;
	ld.local.u32 	%r741, [%rd230];
	add.s32 	%r742, %r741, 1;
	st.local.u32 	[%rd230], %r742;
$L__BB0_137:
	ld.param.u64 	%rd942, [_Z9runSolverPKiP13possibleBoard_param_0];
	cvta.to.global.u64 	%rd231, %rd942;
	mov.u32 	%r743, %tid.x;
	mul.lo.s32 	%r744, %r743, 81;
	mul.wide.u32 	%rd232, %r744, 4;
	add.s64 	%rd233, %rd231, %rd232;
	ld.global.u32 	%r66, [%rd233+260];
	setp.lt.s32 	%p74, %r66, 1;
	@%p74 bra 	$L__BB0_139;
	add.s32 	%r745, %r66, -1;
	mul.wide.u32 	%rd234, %r745, 4;
	add.s64 	%rd235, %rd3, %rd234;
	ld.local.u32 	%r746, [%rd235];
	add.s32 	%r747, %r746, 1;
	st.local.u32 	[%rd235], %r747;
$L__BB0_139:
	ld.param.u64 	%rd943, [_Z9runSolverPKiP13possibleBoard_param_0];
	cvta.to.global.u64 	%rd236, %rd943;
	mov.u32 	%r748, %tid.x;
	mul.lo.s32 	%r749, %r748, 81;
	mul.wide.u32 	%rd237, %r749, 4;
	add.s64 	%rd238, %rd236, %rd237;
	ld.global.u32 	%r67, [%rd238+264];
	setp.lt.s32 	%p75, %r67, 1;
	@%p75 bra 	$L__BB0_141;
	add.s32 	%r750, %r67, -1;
	mul.wide.u32 	%rd239, %r750, 4;
	add.s64 	%rd240, %rd3, %rd239;
	ld.local.u32 	%r751, [%rd240];
	add.s32 	%r752, %r751, 1;
	st.local.u32 	[%rd240], %r752;
$L__BB0_141:
	ld.param.u64 	%rd944, [_Z9runSolverPKiP13possibleBoard_param_0];
	cvta.to.global.u64 	%rd241, %rd944;
	mov.u32 	%r753, %tid.x;
	mul.lo.s32 	%r754, %r753, 81;
	mul.wide.u32 	%rd242, %r754, 4;
	add.s64 	%rd243, %rd241, %rd242;
	ld.global.u32 	%r68, [%rd243+268];
	setp.lt.s32 	%p76, %r68, 1;
	@%p76 bra 	$L__BB0_143;
	add.s32 	%r755, %r68, -1;
	mul.wide.u32 	%rd244, %r755, 4;
	add.s64 	%rd245, %rd3, %rd244;
	ld.local.u32 	%r756, [%rd245];
	add.s32 	%r757, %r756, 1;
	st.local.u32 	[%rd245], %r757;
$L__BB0_143:
	ld.param.u64 	%rd945, [_Z9runSolverPKiP13possibleBoard_param_0];
	cvta.to.global.u64 	%rd246, %rd945;
	mov.u32 	%r758, %tid.x;
	mul.lo.s32 	%r759, %r758, 81;
	mul.wide.u32 	%rd247, %r759, 4;
	add.s64 	%rd248, %rd246, %rd247;
	ld.global.u32 	%r69, [%rd248+272];
	setp.lt.s32 	%p77, %r69, 1;
	@%p77 bra 	$L__BB0_145;
	add.s32 	%r760, %r69, -1;
	mul.wide.u32 	%rd249, %r760, 4;
	add.s64 	%rd250, %rd3, %rd249;
	ld.local.u32 	%r761, [%rd250];
	add.s32 	%r762, %r761, 1;
	st.local.u32 	[%rd250], %r762;
$L__BB0_145:
	ld.param.u64 	%rd946, [_Z9runSolverPKiP13possibleBoard_param_0];
	cvta.to.global.u64 	%rd251, %rd946;
	mov.u32 	%r763, %tid.x;
	mul.lo.s32 	%r764, %r763, 81;
	mul.wide.u32 	%rd252, %r764, 4;
	add.s64 	%rd253, %rd251, %rd252;
	ld.global.u32 	%r70, [%rd253+276];
	setp.lt.s32 	%p78, %r70, 1;
	@%p78 bra 	$L__BB0_147;
	add.s32 	%r765, %r70, -1;
	mul.wide.u32 	%rd254, %r765, 4;
	add.s64 	%rd255, %rd3, %rd254;
	ld.local.u32 	%r766, [%rd255];
	add.s32 	%r767, %r766, 1;
	st.local.u32 	[%rd255], %r767;
$L__BB0_147:
	ld.param.u64 	%rd947, [_Z9runSolverPKiP13possibleBoard_param_0];
	cvta.to.global.u64 	%rd256, %rd947;
	mov.u32 	%r768, %tid.x;
	mul.lo.s32 	%r769, %r768, 81;
	mul.wide.u32 	%rd257, %r769, 4;
	add.s64 	%rd258, %rd256, %rd257;
	ld.global.u32 	%r71, [%rd258+280];
	setp.lt.s32 	%p79, %r71, 1;
	@%p79 bra 	$L__BB0_149;
	add.s32 	%r770, %r71, -1;
	mul.wide.u32 	%rd259, %r770, 4;
	add.s64 	%rd260, %rd3, %rd259;
	ld.local.u32 	%r771, [%rd260];
	add.s32 	%r772, %r771, 1;
	st.local.u32 	[%rd260], %r772;
$L__BB0_149:
	ld.param.u64 	%rd948, [_Z9runSolverPKiP13possibleBoard_param_0];
	cvta.to.global.u64 	%rd261, %rd948;
	mov.u32 	%r773, %tid.x;
	mul.lo.s32 	%r774, %r773, 81;
	mul.wide.u32 	%rd262, %r774, 4;
	add.s64 	%rd263, %rd261, %rd262;
	ld.global.u32 	%r72, [%rd263+284];
	setp.lt.s32 	%p80, %r72, 1;
	@%p80 bra 	$L__BB0_151;
	add.s32 	%r775, %r72, -1;
	mul.wide.u32 	%rd264, %r775, 4;
	add.s64 	%rd265, %rd3, %rd264;
	ld.local.u32 	%r776, [%rd265];
	add.s32 	%r777, %r776, 1;
	st.local.u32 	[%rd265], %r777;
$L__BB0_151:
	ld.local.u32 	%r778, [%rd3];
	ld.local.u32 	%r779, [%rd3+4];
	max.s32 	%r781, %r778, %r779;
	ld.local.u32 	%r782, [%rd3+8];
	max.s32 	%r784, %r781, %r782;
	ld.local.u32 	%r785, [%rd3+12];
	max.s32 	%r787, %r784, %r785;
	ld.local.u32 	%r788, [%rd3+16];
	max.s32 	%r790, %r787, %r788;
	ld.local.u32 	%r791, [%rd3+20];
	max.s32 	%r793, %r790, %r791;
	ld.local.u32 	%r794, [%rd3+24];
	max.s32 	%r796, %r793, %r794;
	ld.local.u32 	%r797, [%rd3+28];
	max.s32 	%r799, %r796, %r797;
	ld.local.u32 	%r800, [%rd3+32];
	max.s32 	%r802, %r799, %r800;
	setp.gt.s32 	%p81, %r802, 1;
	@%p81 bra 	$L__BB0_788;
	ld.param.u64 	%rd949, [_Z9runSolverPKiP13possibleBoard_param_0];
	mov.b32 	%r803, 0;
	st.local.u32 	[%rd3], %r803;
	st.local.u32 	[%rd3+4], %r803;
	st.local.u32 	[%rd3+8], %r803;
	st.local.u32 	[%rd3+12], %r803;
	st.local.u32 	[%rd3+16], %r803;
	st.local.u32 	[%rd3+20], %r803;
	st.local.u32 	[%rd3+24], %r803;
	st.local.u32 	[%rd3+28], %r803;
	st.local.u32 	[%rd3+32], %r803;
	cvta.to.global.u64 	%rd266, %rd949;
	mov.u32 	%r804, %tid.x;
	mul.lo.s32 	%r805, %r804, 81;
	mul.wide.u32 	%rd267, %r805, 4;
	add.s64 	%rd268, %rd266, %rd267;
	ld.global.u32 	%r73, [%rd268+288];
	setp.lt.s32 	%p82, %r73, 1;
	@%p82 bra 	$L__BB0_154;
	add.s32 	%r806, %r73, -1;
	mul.wide.u32 	%rd269, %r806, 4;
	add.s64 	%rd270, %rd3, %rd269;
	ld.local.u32 	%r807, [%rd270];
	add.s32 	%r808, %r807, 1;
	st.local.u32 	[%rd270], %r808;
$L__BB0_154:
	ld.param.u64 	%rd950, [_Z9runSolverPKiP13possibleBoard_param_0];
	cvta.to.global.u64 	%rd271, %rd950;
	mov.u32 	%r809, %tid.x;
	mul.lo.s32 	%r810, %r809, 81;
	mul.wide.u32 	%rd272, %r810, 4;
	add.s64 	%rd273, %rd271, %rd272;
	ld.global.u32 	%r74, [%rd273+292];
	setp.lt.s32 	%p83, %r74, 1;
	@%p83 bra 	$L__BB0_156;
	add.s32 	%r811, %r74, -1;
	mul.wide.u32 	%rd274, %r811, 4;
	add.s64 	%rd275, %rd3, %rd274;
	ld.local.u32 	%r812, [%rd275];
	add.s32 	%r813, %r812, 1;
	st.local.u32 	[%rd275], %r813;
$L__BB0_156:
	ld.param.u64 	%rd951, [_Z9runSolverPKiP13possibleBoard_param_0];
	cvta.to.global.u64 	%rd276, %rd951;
	mov.u32 	%r814, %tid.x;
	mul.lo.s32 	%r815, %r814, 81;
	mul.wide.u32 	%rd277, %r815, 4;
	add.s64 	%rd278, %rd276, %rd277;
	ld.global.u32 	%r75, [%rd278+296];
	setp.lt.s32 	%p84, %r75, 1;
	@%p84 bra 	$L__BB0_158;
	add.s32 	%r816, %r75, -1;
	mul.wide.u32 	%rd279, %r816, 4;
	add.s64 	%rd280, %rd3, %rd279;
	ld.local.u32 	%r817, [%rd280];
	add.s32 	%r818, %r817, 1;
	st.local.u32 	[%rd280], %r818;
$L__BB0_158:
	ld.param.u64 	%rd952, [_Z9runSolverPKiP13possibleBoard_param_0];
	cvta.to.global.u64 	%rd281, %rd952;
	mov.u32 	%r819, %tid.x;
	mul.lo.s32 	%r820, %r819, 81;
	mul.wide.u32 	%rd282, %r820, 4;
	add.s64 	%rd283, %rd281, %rd282;
	ld.global.u32 	%r76, [%rd283+300];
	setp.lt.s32 	%p85, %r76, 1;
	@%p85 bra 	$L__BB0_160;
	add.s32 	%r821, %r76, -1;
	mul.wide.u32 	%rd284, %r821, 4;
	add.s64 	%rd285, %rd3, %rd284;
	ld.local.u32 	%r822, [%rd285];
	add.s32 	%r823, %r822, 1;
	st.local.u32 	[%rd285], %r823;
$L__BB0_160:
	ld.param.u64 	%rd953, [_Z9runSolverPKiP13possibleBoard_param_0];
	cvta.to.global.u64 	%rd286, %rd953;
	mov.u32 	%r824, %tid.x;
	mul.lo.s32 	%r825, %r824, 81;
	mul.wide.u32 	%rd287, %r825, 4;
	add.s64 	%rd288, %rd286, %rd287;
	ld.global.u32 	%r77, [%rd288+304];
	setp.lt.s32 	%p86, %r77, 1;
	@%p86 bra 	$L__BB0_162;
	add.s32 	%r826, %r77, -1;
	mul.wide.u32 	%rd289, %r826, 4;
	add.s64 	%rd290, %rd3, %rd289;
	ld.local.u32 	%r827, [%rd290];
	add.s32 	%r828, %r827, 1;
	st.local.u32 	[%rd290], %r828;
$L__BB0_162:
	ld.param.u64 	%rd954, [_Z9runSolverPKiP13possibleBoard_param_0];
	cvta.to.global.u64 	%rd291, %rd954;
	mov.u32 	%r829, %tid.x;
	mul.lo.s32 	%r830, %r829, 81;
	mul.wide.u32 	%rd292, %r830, 4;
	add.s64 	%rd293, %rd291, %rd292;
	ld.global.u32 	%r78, [%rd293+308];
	setp.lt.s32 	%p87, %r78, 1;
	@%p87 bra 	$L__BB0_164;
	add.s32 	%r831, %r78, -1;
	mul.wide.u32 	%rd294, %r831, 4;
	add.s64 	%rd295, %rd3, %rd294;
	ld.local.u32 	%r832, [%rd295];
	add.s32 	%r833, %r832, 1;
	st.local.u32 	[%rd295], %r833;
$L__BB0_164:
	ld.param.u64 	%rd955, [_Z9runSolverPKiP13possibleBoard_param_0];
	cvta.to.global.u64 	%rd296, %rd955;
	mov.u32 	%r834, %tid.x;
	mul.lo.s32 	%r835, %r834, 81;
	mul.wide.u32 	%rd297, %r835, 4;
	add.s64 	%rd298, %rd296, %rd297;
	ld.global.u32 	%r79, [%rd298+312];
	setp.lt.s32 	%p88, %r79, 1;
	@%p88 bra 	$L__BB0_166;
	add.s32 	%r836, %r79, -1;
	mul.wide.u32 	%rd299, %r836, 4;
	add.s64 	%rd300, %rd3, %rd299;
	ld.local.u32 	%r837, [%rd300];
	add.s32 	%r838, %r837, 1;
	st.local.u32 	[%rd300], %r838;
$L__BB0_166:
	ld.param.u64 	%rd956, [_Z9runSolverPKiP13possibleBoard_param_0];
	cvta.to.global.u64 	%rd301, %rd956;
	mov.u32 	%r839, %tid.x;
	mul.lo.s32 	%r840, %r839, 81;
	mul.wide.u32 	%rd302, %r840, 4;
	add.s64 	%rd303, %rd301, %rd302;
	ld.global.u32 	%r80, [%rd303+316];
	setp.lt.s32 	%p89, %r80, 1;
	@%p89 bra 	$L__BB0_168;
	add.s32 	%r841, %r80, -1;
	mul.wide.u32 	%rd304, %r841, 4;
	add.s64 	%rd305, %rd3, %rd304;
	ld.local.u32 	%r842, [%rd305];
	add.s32 	%r843, %r842, 1;
	st.local.u32 	[%rd305], %r843;
$L__BB0_168:
	ld.param.u64 	%rd957, [_Z9runSolverPKiP13possibleBoard_param_0];
	cvta.to.global.u64 	%rd306, %rd957;
	mov.u32 	%r844, %tid.x;
	mul.lo.s32 	%r845, %r844, 81;
	mul.wide.u32 	%rd307, %r845, 4;
	add.s64 	%rd308, %rd306, %rd307;
	ld.global.u32 	%r81, [%rd308+320];
	setp.lt.s32 	%p90, %r81, 1;
	@%p90 bra 	$L__BB0_170;
	add.s32 	%r846, %r81, -1;
	mul.wide.u32 	%rd309, %r846, 4;
	add.s64 	%rd310, %rd3, %rd309;
	ld.local.u32 	%r847, [%rd310];
	add.s32 	%r848, %r847, 1;
	st.local.u32 	[%rd310], %r848;
$L__BB0_170:
	ld.local.u32 	%r849, [%rd3];
	ld.local.u32 	%r850, [%rd3+4];
	max.s32 	%r852, %r849, %r850;
	ld.local.u32 	%r853, [%rd3+8];
	max.s32 	%r855, %r852, %r853;
	ld.local.u32 	%r856, [%rd3+12];
	max.s32 	%r858, %r855, %r856;
	ld.local.u32 	%r859, [%rd3+16];
	max.s32 	%r861, %r858, %r859;
	ld.local.u32 	%r862, [%rd3+20];
	max.s32 	%r864, %r861, %r862;
	ld.local.u32 	%r865, [%rd3+24];
	max.s32 	%r867, %r864, %r865;
	ld.local.u32 	%r868, [%rd3+28];
	max.s32 	%r870, %r867, %r868;
	ld.local.u32 	%r871, [%rd3+32];
	max.s32 	%r873, %r870, %r871;
	setp.gt.s32 	%p91, %r873, 1;
	@%p91 bra 	$L__BB0_788;
	setp.gt.s32 	%p92, %r1, 0;
	mov.b32 	%r874, 0;
	st.local.u32 	[%rd3], %r874;
	st.local.u32 	[%rd3+4], %r874;
	st.local.u32 	[%rd3+8], %r874;
	st.local.u32 	[%rd3+12], %r874;
	st.local.u32 	[%rd3+16], %r874;
	st.local.u32 	[%rd3+20], %r874;
	st.local.u32 	[%rd3+24], %r874;
	st.local.u32 	[%rd3+28], %r874;
	st.local.u32 	[%rd3+32], %r874;
	@%p92 bra 	$L__BB0_172;
	bra.uni 	$L__BB0_173;
$L__BB0_172:
	add.s32 	%r875, %r1, -1;
	mul.wide.u32 	%rd311, %r875, 4;
	add.s64 	%rd312, %rd3, %rd311;
	ld.local.u32 	%r876, [%rd312];
	add.s32 	%r877, %r876, 1;
	st.local.u32 	[%rd312], %r877;
$L__BB0_173:
	setp.lt.s32 	%p93, %r10, 1;
	@%p93 bra 	$L__BB0_175;
	add.s32 	%r878, %r10, -1;
	mul.wide.u32 	%rd313, %r878, 4;
	add.s64 	%rd314, %rd3, %rd313;
	ld.local.u32 	%r879, [%rd314];
	add.s32 	%r880, %r879, 1;
	st.local.u32 	[%rd314], %r880;
$L__BB0_175:
	setp.lt.s32 	%p94, %r19, 1;
	@%p94 bra 	$L__BB0_177;
	add.s32 	%r881, %r19, -1;
	mul.wide.u32 	%rd315, %r881, 4;
	add.s64 	%rd316, %rd3, %rd315;
	ld.local.u32 	%r882, [%rd316];
	add.s32 	%r883, %r882, 1;
	st.local.u32 	[%rd316], %r883;
$L__BB0_177:
	setp.lt.s32 	%p95, %r28, 1;
	@%p95 bra 	$L__BB0_179;
	add.s32 	%r884, %r28, -1;
	mul.wide.u32 	%rd317, %r884, 4;
	add.s64 	%rd318, %rd3, %rd317;
	ld.local.u32 	%r885, [%rd318];
	add.s32 	%r886, %r885, 1;
	st.local.u32 	[%rd318], %r886;
$L__BB0_179:
	setp.lt.s32 	%p96, %r37, 1;
	@%p96 bra 	$L__BB0_181;
	add.s32 	%r887, %r37, -1;
	mul.wide.u32 	%rd319, %r887, 4;
	add.s64 	%rd320, %rd3, %rd319;
	ld.local.u32 	%r888, [%rd320];
	add.s32 	%r889, %r888, 1;
	st.local.u32 	[%rd320], %r889;
$L__BB0_181:
	setp.lt.s32 	%p97, %r46, 1;
	@%p97 bra 	$L__BB0_183;
	add.s32 	%r890, %r46, -1;
	mul.wide.u32 	%rd321, %r890, 4;
	add.s64 	%rd322, %rd3, %rd321;
	ld.local.u32 	%r891, [%rd322];
	add.s32 	%r892, %r891, 1;
	st.local.u32 	[%rd322], %r892;
$L__BB0_183:
	@%p62 bra 	$L__BB0_185;
	add.s32 	%r893, %r55, -1;
	mul.wide.u32 	%rd323, %r893, 4;
	add.s64 	%rd324, %rd3, %rd323;
	ld.local.u32 	%r894, [%rd324];
	add.s32 	%r895, %r894, 1;
	st.local.u32 	[%rd324], %r895;
$L__BB0_185:
	@%p72 bra 	$L__BB0_187;
	add.s32 	%r896, %r64, -1;
	mul.wide.u32 	%rd325, %r896, 4;
	add.s64 	%rd326, %rd3, %rd325;
	ld.local.u32 	%r897, [%rd326];
	add.s32 	%r898, %r897, 1;
	st.local.u32 	[%rd326], %r898;
$L__BB0_187:
	@%p82 bra 	$L__BB0_189;
	add.s32 	%r899, %r73, -1;
	mul.wide.u32 	%rd327, %r899, 4;
	add.s64 	%rd328, %rd3, %rd327;
	ld.local.u32 	%r900, [%rd328];
	add.s32 	%r901, %r900, 1;
	st.local.u32 	[%rd328], %r901;
$L__BB0_189:
	ld.local.u32 	%r902, [%rd3];
	ld.local.u32 	%r903, [%rd3+4];
	max.s32 	%r905, %r902, %r903;
	ld.local.u32 	%r906, [%rd3+8];
	max.s32 	%r908, %r905, %r906;
	ld.local.u32 	%r909, [%rd3+12];
	max.s32 	%r911, %r908, %r909;
	ld.local.u32 	%r912, [%rd3+16];
	max.s32 	%r914, %r911, %r912;
	ld.local.u32 	%r915, [%rd3+20];
	max.s32 	%r917, %r914, %r915;
	ld.local.u32 	%r918, [%rd3+24];
	max.s32 	%r920, %r917, %r918;
	ld.local.u32 	%r921, [%rd3+28];
	max.s32 	%r923, %r920, %r921;
	ld.local.u32 	%r924, [%rd3+32];
	max.s32 	%r926, %r923, %r924;
	setp.gt.s32 	%p101, %r926, 1;
	@%p101 bra 	$L__BB0_788;
	setp.lt.s32 	%p102, %r2, 1;
	mov.b32 	%r927, 0;
	st.local.u32 	[%rd3], %r927;
	st.local.u32 	[%rd3+4], %r927;
	st.local.u32 	[%rd3+8], %r927;
	st.local.u32 	[%rd3+12], %r927;
	st.local.u32 	[%rd3+16], %r927;
	st.local.u32 	[%rd3+20], %r927;
	st.local.u32 	[%rd3+24], %r927;
	st.local.u32 	[%rd3+28], %r927;
	st.local.u32 	[%rd3+32], %r927;
	@%p102 bra 	$L__BB0_192;
	add.s32 	%r928, %r2, -1;
	mul.wide.u32 	%rd329, %r928, 4;
	add.s64 	%rd330, %rd3, %rd329;
	ld.local.u32 	%r929, [%rd330];
	add.s32 	%r930, %r929, 1;
	st.local.u32 	[%rd330], %r930;
$L__BB0_192:
	setp.lt.s32 	%p103, %r11, 1;
	@%p103 bra 	$L__BB0_194;
	add.s32 	%r931, %r11, -1;
	mul.wide.u32 	%rd331, %r931, 4;
	add.s64 	%rd332, %rd3, %rd331;
	ld.local.u32 	%r932, [%rd332];
	add.s32 	%r933, %r932, 1;
	st.local.u32 	[%rd332], %r933;
$L__BB0_194:
	setp.lt.s32 	%p104, %r20, 1;
	@%p104 bra 	$L__BB0_196;
	add.s32 	%r934, %r20, -1;
	mul.wide.u32 	%rd333, %r934, 4;
	add.s64 	%rd334, %rd3, %rd333;
	ld.local.u32 	%r935, [%rd334];
	add.s32 	%r936, %r935, 1;
	st.local.u32 	[%rd334], %r936;
$L__BB0_196:
	setp.lt.s32 	%p105, %r29, 1;
	@%p105 bra 	$L__BB0_198;
	add.s32 	%r937, %r29, -1;
	mul.wide.u32 	%rd335, %r937, 4;
	add.s64 	%rd336, %rd3, %rd335;
	ld.local.u32 	%r938, [%rd336];
	add.s32 	%r939, %r938, 1;
	st.local.u32 	[%rd336], %r939;
$L__BB0_198:
	setp.lt.s32 	%p106, %r38, 1;
	@%p106 bra 	$L__BB0_200;
	add.s32 	%r940, %r38, -1;
	mul.wide.u32 	%rd337, %r940, 4;
	add.s64 	%rd338, %rd3, %rd337;
	ld.local.u32 	%r941, [%rd338];
	add.s32 	%r942, %r941, 1;
	st.local.u32 	[%rd338], %r942;
$L__BB0_200:
	setp.lt.s32 	%p107, %r47, 1;
	@%p107 bra 	$L__BB0_202;
	add.s32 	%r943, %r47, -1;
	mul.wide.u32 	%rd339, %r943, 4;
	add.s64 	%rd340, %rd3, %rd339;
	ld.local.u32 	%r944, [%rd340];
	add.s32 	%r945, %r944, 1;
	st.local.u32 	[%rd340], %r945;
$L__BB0_202:
	@%p63 bra 	$L__BB0_204;
	add.s32 	%r946, %r56, -1;
	mul.wide.u32 	%rd341, %r946, 4;
	add.s64 	%rd342, %rd3, %rd341;
	ld.local.u32 	%r947, [%rd342];
	add.s32 	%r948, %r947, 1;
	st.local.u32 	[%rd342], %r948;
$L__BB0_204:
	@%p73 bra 	$L__BB0_206;
	add.s32 	%r949, %r65, -1;
	mul.wide.u32 	%rd343, %r949, 4;
	add.s64 	%rd344, %rd3, %rd343;
	ld.local.u32 	%r950, [%rd344];
	add.s32 	%r951, %r950, 1;
	st.local.u32 	[%rd344], %r951;
$L__BB0_206:
	@%p83 bra 	$L__BB0_208;
	add.s32 	%r952, %r74, -1;
	mul.wide.u32 	%rd345, %r952, 4;
	add.s64 	%rd346, %rd3, %rd345;
	ld.local.u32 	%r953, [%rd346];
	add.s32 	%r954, %r953, 1;
	st.local.u32 	[%rd346], %r954;
$L__BB0_208:
	ld.local.u32 	%r955, [%rd3];
	ld.local.u32 	%r956, [%rd3+4];
	max.s32 	%r958, %r955, %r956;
	ld.local.u32 	%r959, [%rd3+8];
	max.s32 	%r961, %r958, %r959;
	ld.local.u32 	%r962, [%rd3+12];
	max.s32 	%r964, %r961, %r962;
	ld.local.u32 	%r965, [%rd3+16];
	max.s32 	%r967, %r964, %r965;
	ld.local.u32 	%r968, [%rd3+20];
	max.s32 	%r970, %r967, %r968;
	ld.local.u32 	%r971, [%rd3+24];
	max.s32 	%r973, %r970, %r971;
	ld.local.u32 	%r974, [%rd3+28];
	max.s32 	%r976, %r973, %r974;
	ld.local.u32 	%r977, [%rd3+32];
	max.s32 	%r979, %r976, %r977;
	setp.gt.s32 	%p111, %r979, 1;
	@%p111 bra 	$L__BB0_788;
	setp.lt.s32 	%p112, %r3, 1;
	mov.b32 	%r980, 0;
	st.local.u32 	[%rd3], %r980;
	st.local.u32 	[%rd3+4], %r980;
	st.local.u32 	[%rd3+8], %r980;
	st.local.u32 	[%rd3+12], %r980;
	st.local.u32 	[%rd3+16], %r980;
	st.local.u32 	[%rd3+20], %r980;
	st.local.u32 	[%rd3+24], %r980;
	st.local.u32 	[%rd3+28], %r980;
	st.local.u32 	[%rd3+32], %r980;
	@%p112 bra 	$L__BB0_211;
	add.s32 	%r981, %r3, -1;
	mul.wide.u32 	%rd347, %r981, 4;
	add.s64 	%rd348, %rd3, %rd347;
	ld.local.u32 	%r982, [%rd348];
	add.s32 	%r983, %r982, 1;
	st.local.u32 	[%rd348], %r983;
$L__BB0_211:
	setp.lt.s32 	%p113, %r12, 1;
	@%p113 bra 	$L__BB0_213;
	add.s32 	%r984, %r12, -1;
	mul.wide.u32 	%rd349, %r984, 4;
	add.s64 	%rd350, %rd3, %rd349;
	ld.local.u32 	%r985, [%rd350];
	add.s32 	%r986, %r985, 1;
	st.local.u32 	[%rd350], %r986;
$L__BB0_213:
	setp.lt.s32 	%p114, %r21, 1;
	@%p114 bra 	$L__BB0_215;
	add.s32 	%r987, %r21, -1;
	mul.wide.u32 	%rd351, %r987, 4;
	add.s64 	%rd352, %rd3, %rd351;
	ld.local.u32 	%r988, [%rd352];
	add.s32 	%r989, %r988, 1;
	st.local.u32 	[%rd352], %r989;
$L__BB0_215:
	setp.lt.s32 	%p115, %r30, 1;
	@%p115 bra 	$L__BB0_217;
	add.s32 	%r990, %r30, -1;
	mul.wide.u32 	%rd353, %r990, 4;
	add.s64 	%rd354, %rd3, %rd353;
	ld.local.u32 	%r991, [%rd354];
	add.s32 	%r992, %r991, 1;
	st.local.u32 	[%rd354], %r992;
$L__BB0_217:
	setp.lt.s32 	%p116, %r39, 1;
	@%p116 bra 	$L__BB0_219;
	add.s32 	%r993, %r39, -1;
	mul.wide.u32 	%rd355, %r993, 4;
	add.s64 	%rd356, %rd3, %rd355;
	ld.local.u32 	%r994, [%rd356];
	add.s32 	%r995, %r994, 1;
	st.local.u32 	[%rd356], %r995;
$L__BB0_219:
	setp.lt.s32 	%p117, %r48, 1;
	@%p117 bra 	$L__BB0_221;
	add.s32 	%r996, %r48, -1;
	mul.wide.u32 	%rd357, %r996, 4;
	add.s64 	%rd358, %rd3, %rd357;
	ld.local.u32 	%r997, [%rd358];
	add.s32 	%r998, %r997, 1;
	st.local.u32 	[%rd358], %r998;
$L__BB0_221:
	setp.lt.s32 	%p118, %r57, 1;
	@%p118 bra 	$L__BB0_223;
	add.s32 	%r999, %r57, -1;
	mul.wide.u32 	%rd359, %r999, 4;
	add.s64 	%rd360, %rd3, %rd359;
	ld.local.u32 	%r1000, [%rd360];
	add.s32 	%r1001, %r1000, 1;
	st.local.u32 	[%rd360], %r1001;
$L__BB0_223:
	setp.lt.s32 	%p119, %r66, 1;
	@%p119 bra 	$L__BB0_225;
	add.s32 	%r1002, %r66, -1;
	mul.wide.u32 	%rd361, %r1002, 4;
	add.s64 	%rd362, %rd3, %rd361;
	ld.local.u32 	%r1003, [%rd362];
	add.s32 	%r1004, %r1003, 1;
	st.local.u32 	[%rd362], %r1004;
$L__BB0_225:
	setp.lt.s32 	%p120, %r75, 1;
	@%p120 bra 	$L__BB0_227;
	add.s32 	%r1005, %r75, -1;
	mul.wide.u32 	%rd363, %r1005, 4;
	add.s64 	%rd364, %rd3, %rd363;
	ld.local.u32 	%r1006, [%rd364];
	add.s32 	%r1007, %r1006, 1;
	st.local.u32 	[%rd364], %r1007;
$L__BB0_227:
	ld.local.u32 	%r1008, [%rd3];
	ld.local.u32 	%r1009, [%rd3+4];
	max.s32 	%r1011, %r1008, %r1009;
	ld.local.u32 	%r1012, [%rd3+8];
	max.s32 	%r1014, %r1011, %r1012;
	ld.local.u32 	%r1015, [%rd3+12];
	max.s32 	%r1017, %r1014, %r1015;
	ld.local.u32 	%r1018, [%rd3+16];
	max.s32 	%r1020, %r1017, %r1018;
	ld.local.u32 	%r1021, [%rd3+20];
	max.s32 	%r1023, %r1020, %r1021;
	ld.local.u32 	%r1024, [%rd3+24];
	max.s32 	%r1026, %r1023, %r1024;
	ld.local.u32 	%r1027, [%rd3+28];
	max.s32 	%r1029, %r1026, %r1027;
	ld.local.u32 	%r1030, [%rd3+32];
	max.s32 	%r1032, %r1029, %r1030;
	setp.gt.s32 	%p121, %r1032, 1;
	@%p121 bra 	$L__BB0_788;
	setp.lt.s32 	%p122, %r4, 1;
	mov.b32 	%r1033, 0;
	st.local.u32 	[%rd3], %r1033;
	st.local.u32 	[%rd3+4], %r1033;
	st.local.u32 	[%rd3+8], %r1033;
	st.local.u32 	[%rd3+12], %r1033;
	st.local.u32 	[%rd3+16], %r1033;
	st.local.u32 	[%rd3+20], %r1033;
	st.local.u32 	[%rd3+24], %r1033;
	st.local.u32 	[%rd3+28], %r1033;
	st.local.u32 	[%rd3+32], %r1033;
	@%p122 bra 	$L__BB0_230;
	add.s32 	%r1034, %r4, -1;
	mul.wide.u32 	%rd365, %r1034, 4;
	add.s64 	%rd366, %rd3, %rd365;
	ld.local.u32 	%r1035, [%rd366];
	add.s32 	%r1036, %r1035, 1;
	st.local.u32 	[%rd366], %r1036;
$L__BB0_230:
	setp.lt.s32 	%p123, %r13, 1;
	@%p123 bra 	$L__BB0_232;
	add.s32 	%r1037, %r13, -1;
	mul.wide.u32 	%rd367, %r1037, 4;
	add.s64 	%rd368, %rd3, %rd367;
	ld.local.u32 	%r1038, [%rd368];
	add.s32 	%r1039, %r1038, 1;
	st.local.u32 	[%rd368], %r1039;
$L__BB0_232:
	setp.lt.s32 	%p124, %r22, 1;
	@%p124 bra 	$L__BB0_234;
	add.s32 	%r1040, %r22, -1;
	mul.wide.u32 	%rd369, %r1040, 4;
	add.s64 	%rd370, %rd3, %rd369;
	ld.local.u32 	%r1041, [%rd370];
	add.s32 	%r1042, %r1041, 1;
	st.local.u32 	[%rd370], %r1042;
$L__BB0_234:
	setp.lt.s32 	%p125, %r31, 1;
	@%p125 bra 	$L__BB0_236;
	add.s32 	%r1043, %r31, -1;
	mul.wide.u32 	%rd371, %r1043, 4;
	add.s64 	%rd372, %rd3, %rd371;
	ld.local.u32 	%r1044, [%rd372];
	add.s32 	%r1045, %r1044, 1;
	st.local.u32 	[%rd372], %r1045;
$L__BB0_236:
	setp.lt.s32 	%p126, %r40, 1;
	@%p126 bra 	$L__BB0_238;
	add.s32 	%r1046, %r40, -1;
	mul.wide.u32 	%rd373, %r1046, 4;
	add.s64 	%rd374, %rd3, %rd373;
	ld.local.u32 	%r1047, [%rd374];
	add.s32 	%r1048, %r1047, 1;
	st.local.u32 	[%rd374], %r1048;
$L__BB0_238:
	setp.lt.s32 	%p127, %r49, 1;
	@%p127 bra 	$L__BB0_240;
	add.s32 	%r1049, %r49, -1;
	mul.wide.u32 	%rd375, %r1049, 4;
	add.s64 	%rd376, %rd3, %rd375;
	ld.local.u32 	%r1050, [%rd376];
	add.s32 	%r1051, %r1050, 1;
	st.local.u32 	[%rd376], %r1051;
$L__BB0_240:
	setp.lt.s32 	%p128, %r58, 1;
	@%p128 bra 	$L__BB0_242;
	add.s32 	%r1052, %r58, -1;
	mul.wide.u32 	%rd377, %r1052, 4;
	add.s64 	%rd378, %rd3, %rd377;
	ld.local.u32 	%r1053, [%rd378];
	add.s32 	%r1054, %r1053, 1;
	st.local.u32 	[%rd378], %r1054;
$L__BB0_242:
	setp.lt.s32 	%p129, %r67, 1;
	@%p129 bra 	$L__BB0_244;
	add.s32 	%r1055, %r67, -1;
	mul.wide.u32 	%rd379, %r1055, 4;
	add.s64 	%rd380, %rd3, %rd379;
	ld.local.u32 	%r1056, [%rd380];
	add.s32 	%r1057, %r1056, 1;
	st.local.u32 	[%rd380], %r1057;
$L__BB0_244:
	setp.lt.s32 	%p130, %r76, 1;
	@%p130 bra 	$L__BB0_246;
	add.s32 	%r1058, %r76, -1;
	mul.wide.u32 	%rd381, %r1058, 4;
	add.s64 	%rd382, %rd3, %rd381;
	ld.local.u32 	%r1059, [%rd382];
	add.s32 	%r1060, %r1059, 1;
	st.local.u32 	[%rd382], %r1060;
$L__BB0_246:
	ld.local.u32 	%r1061, [%rd3];
	ld.local.u32 	%r1062, [%rd3+4];
	max.s32 	%r1064, %r1061, %r1062;
	ld.local.u32 	%r1065, [%rd3+8];
	max.s32 	%r1067, %r1064, %r1065;
	ld.local.u32 	%r1068, [%rd3+12];
	max.s32 	%r1070, %r1067, %r1068;
	ld.local.u32 	%r1071, [%rd3+16];
	max.s32 	%r1073, %r1070, %r1071;
	ld.local.u32 	%r1074, [%rd3+20];
	max.s32 	%r1076, %r1073, %r1074;
	ld.local.u32 	%r1077, [%rd3+24];
	max.s32 	%r1079, %r1076, %r1077;
	ld.local.u32 	%r1080, [%rd3+28];
	max.s32 	%r1082, %r1079, %r1080;
	ld.local.u32 	%r1083, [%rd3+32];
	max.s32 	%r1085, %r1082, %r1083;
	setp.gt.s32 	%p131, %r1085, 1;
	@%p131 bra 	$L__BB0_788;
	setp.lt.s32 	%p132, %r5, 1;
	mov.b32 	%r1086, 0;
	st.local.u32 	[%rd3], %r1086;
	st.local.u32 	[%rd3+4], %r1086;
	st.local.u32 	[%rd3+8], %r1086;
	st.local.u32 	[%rd3+12], %r1086;
	st.local.u32 	[%rd3+16], %r1086;
	st.local.u32 	[%rd3+20], %r1086;
	st.local.u32 	[%rd3+24], %r1086;
	st.local.u32 	[%rd3+28], %r1086;
	st.local.u32 	[%rd3+32], %r1086;
	@%p132 bra 	$L__BB0_249;
	add.s32 	%r1087, %r5, -1;
	mul.wide.u32 	%rd383, %r1087, 4;
	add.s64 	%rd384, %rd3, %rd383;
	ld.local.u32 	%r1088, [%rd384];
	add.s32 	%r1089, %r1088, 1;
	st.local.u32 	[%rd384], %r1089;
$L__BB0_249:
	setp.lt.s32 	%p133, %r14, 1;
	@%p133 bra 	$L__BB0_251;
	add.s32 	%r1090, %r14, -1;
	mul.wide.u32 	%rd385, %r1090, 4;
	add.s64 	%rd386, %rd3, %rd385;
	ld.local.u32 	%r1091, [%rd386];
	add.s32 	%r1092, %r1091, 1;
	st.local.u32 	[%rd386], %r1092;
$L__BB0_251:
	setp.lt.s32 	%p134, %r23, 1;
	@%p134 bra 	$L__BB0_253;
	add.s32 	%r1093, %r23, -1;
	mul.wide.u32 	%rd387, %r1093, 4;
	add.s64 	%rd388, %rd3, %rd387;
	ld.local.u32 	%r1094, [%rd388];
	add.s32 	%r1095, %r1094, 1;
	st.local.u32 	[%rd388], %r1095;
$L__BB0_253:
	setp.lt.s32 	%p135, %r32, 1;
	@%p135 bra 	$L__BB0_255;
	add.s32 	%r1096, %r32, -1;
	mul.wide.u32 	%rd389, %r1096, 4;
	add.s64 	%rd390, %rd3, %rd389;
	ld.local.u32 	%r1097, [%rd390];
	add.s32 	%r1098, %r1097, 1;
	st.local.u32 	[%rd390], %r1098;
$L__BB0_255:
	setp.lt.s32 	%p136, %r41, 1;
	@%p136 bra 	$L__BB0_257;
	add.s32 	%r1099, %r41, -1;
	mul.wide.u32 	%rd391, %r1099, 4;
	add.s64 	%rd392, %rd3, %rd391;
	ld.local.u32 	%r1100, [%rd392];
	add.s32 	%r1101, %r1100, 1;
	st.local.u32 	[%rd392], %r1101;
$L__BB0_257:
	setp.lt.s32 	%p137, %r50, 1;
	@%p137 bra 	$L__BB0_259;
	add.s32 	%r1102, %r50, -1;
	mul.wide.u32 	%rd393, %r1102, 4;
	add.s64 	%rd394, %rd3, %rd393;
	ld.local.u32 	%r1103, [%rd394];
	add.s32 	%r1104, %r1103, 1;
	st.local.u32 	[%rd394], %r1104;
$L__BB0_259:
	setp.lt.s32 	%p138, %r59, 1;
	@%p138 bra 	$L__BB0_261;
	add.s32 	%r1105, %r59, -1;
	mul.wide.u32 	%rd395, %r1105, 4;
	add.s64 	%rd396, %rd3, %rd395;
	ld.local.u32 	%r1106, [%rd396];
	add.s32 	%r1107, %r1106, 1;
	st.local.u32 	[%rd396], %r1107;
$L__BB0_261:
	setp.lt.s32 	%p139, %r68, 1;
	@%p139 bra 	$L__BB0_263;
	add.s32 	%r1108, %r68, -1;
	mul.wide.u32 	%rd397, %r1108, 4;
	add.s64 	%rd398, %rd3, %rd397;
	ld.local.u32 	%r1109, [%rd398];
	add.s32 	%r1110, %r1109, 1;
	st.local.u32 	[%rd398], %r1110;
$L__BB0_263:
	setp.lt.s32 	%p140, %r77, 1;
	@%p140 bra 	$L__BB0_265;
	add.s32 	%r1111, %r77, -1;
	mul.wide.u32 	%rd399, %r1111, 4;
	add.s64 	%rd400, %rd3, %rd399;
	ld.local.u32 	%r1112, [%rd400];
	add.s32 	%r1113, %r1112, 1;
	st.local.u32 	[%rd400], %r1113;
$L__BB0_265:
	ld.local.u32 	%r1114, [%rd3];
	ld.local.u32 	%r1115, [%rd3+4];
	max.s32 	%r1117, %r1114, %r1115;
	ld.local.u32 	%r1118, [%rd3+8];
	max.s32 	%r1120, %r1117, %r1118;
	ld.local.u32 	%r1121, [%rd3+12];
	max.s32 	%r1123, %r1120, %r1121;
	ld.local.u32 	%r1124, [%rd3+16];
	max.s32 	%r1126, %r1123, %r1124;
	ld.local.u32 	%r1127, [%rd3+20];
	max.s32 	%r1129, %r1126, %r1127;
	ld.local.u32 	%r1130, [%rd3+24];
	max.s32 	%r1132, %r1129, %r1130;
	ld.local.u32 	%r1133, [%rd3+28];
	max.s32 	%r1135, %r1132, %r1133;
	ld.local.u32 	%r1136, [%rd3+32];
	max.s32 	%r1138, %r1135, %r1136;
	setp.gt.s32 	%p141, %r1138, 1;
	@%p141 bra 	$L__BB0_788;
	setp.lt.s32 	%p142, %r6, 1;
	mov.b32 	%r1139, 0;
	st.local.u32 	[%rd3], %r1139;
	st.local.u32 	[%rd3+4], %r1139;
	st.local.u32 	[%rd3+8], %r1139;
	st.local.u32 	[%rd3+12], %r1139;
	st.local.u32 	[%rd3+16], %r1139;
	st.local.u32 	[%rd3+20], %r1139;
	st.local.u32 	[%rd3+24], %r1139;
	st.local.u32 	[%rd3+28], %r1139;
	st.local.u32 	[%rd3+32], %r1139;
	@%p142 bra 	$L__BB0_268;
	add.s32 	%r1140, %r6, -1;
	mul.wide.u32 	%rd401, %r1140, 4;
	add.s64 	%rd402, %rd3, %rd401;
	ld.local.u32 	%r1141, [%rd402];
	add.s32 	%r1142, %r1141, 1;
	st.local.u32 	[%rd402], %r1142;
$L__BB0_268:
	setp.lt.s32 	%p143, %r15, 1;
	@%p143 bra 	$L__BB0_270;
	add.s32 	%r1143, %r15, -1;
	mul.wide.u32 	%rd403, %r1143, 4;
	add.s64 	%rd404, %rd3, %rd403;
	ld.local.u32 	%r1144, [%rd404];
	add.s32 	%r1145, %r1144, 1;
	st.local.u32 	[%rd404], %r1145;
$L__BB0_270:
	setp.lt.s32 	%p144, %r24, 1;
	@%p144 bra 	$L__BB0_272;
	add.s32 	%r1146, %r24, -1;
	mul.wide.u32 	%rd405, %r1146, 4;
	add.s64 	%rd406, %rd3, %rd405;
	ld.local.u32 	%r1147, [%rd406];
	add.s32 	%r1148, %r1147, 1;
	st.local.u32 	[%rd406], %r1148;
$L__BB0_272:
	setp.lt.s32 	%p145, %r33, 1;
	@%p145 bra 	$L__BB0_274;
	add.s32 	%r1149, %r33, -1;
	mul.wide.u32 	%rd407, %r1149, 4;
	add.s64 	%rd408, %rd3, %rd407;
	ld.local.u32 	%r1150, [%rd408];
	add.s32 	%r1151, %r1150, 1;
	st.local.u32 	[%rd408], %r1151;
$L__BB0_274:
	setp.lt.s32 	%p146, %r42, 1;
	@%p146 bra 	$L__BB0_276;
	add.s32 	%r1152, %r42, -1;
	mul.wide.u32 	%rd409, %r1152, 4;
	add.s64 	%rd410, %rd3, %rd409;
	ld.local.u32 	%r1153, [%rd410];
	add.s32 	%r1154, %r1153, 1;
	st.local.u32 	[%rd410], %r1154;
$L__BB0_276:
	setp.lt.s32 	%p147, %r51, 1;
	@%p147 bra 	$L__BB0_278;
	add.s32 	%r1155, %r51, -1;
	mul.wide.u32 	%rd411, %r1155, 4;
	add.s64 	%rd412, %rd3, %rd411;
	ld.local.u32 	%r1156, [%rd412];
	add.s32 	%r1157, %r1156, 1;
	st.local.u32 	[%rd412], %r1157;
$L__BB0_278:
	setp.lt.s32 	%p148, %r60, 1;
	@%p148 bra 	$L__BB0_280;
	add.s32 	%r1158, %r60, -1;
	mul.wide.u32 	%rd413, %r1158, 4;
	add.s64 	%rd414, %rd3, %rd413;
	ld.local.u32 	%r1159, [%rd414];
	add.s32 	%r1160, %r1159, 1;
	st.local.u32 	[%rd414], %r1160;
$L__BB0_280:
	setp.lt.s32 	%p149, %r69, 1;
	@%p149 bra 	$L__BB0_282;
	add.s32 	%r1161, %r69, -1;
	mul.wide.u32 	%rd415, %r1161, 4;
	add.s64 	%rd416, %rd3, %rd415;
	ld.local.u32 	%r1162, [%rd416];
	add.s32 	%r1163, %r1162, 1;
	st.local.u32 	[%rd416], %r1163;
$L__BB0_282:
	setp.lt.s32 	%p150, %r78, 1;
	@%p150 bra 	$L__BB0_284;
	add.s32 	%r1164, %r78, -1;
	mul.wide.u32 	%rd417, %r1164, 4;
	add.s64 	%rd418, %rd3, %rd417;
	ld.local.u32 	%r1165, [%rd418];
	add.s32 	%r1166, %r1165, 1;
	st.local.u32 	[%rd418], %r1166;
$L__BB0_284:
	ld.local.u32 	%r1167, [%rd3];
	ld.local.u32 	%r1168, [%rd3+4];
	max.s32 	%r1170, %r1167, %r1168;
	ld.local.u32 	%r1171, [%rd3+8];
	max.s32 	%r1173, %r1170, %r1171;
	ld.local.u32 	%r1174, [%rd3+12];
	max.s32 	%r1176, %r1173, %r1174;
	ld.local.u32 	%r1177, [%rd3+16];
	max.s32 	%r1179, %r1176, %r1177;
	ld.local.u32 	%r1180, [%rd3+20];
	max.s32 	%r1182, %r1179, %r1180;
	ld.local.u32 	%r1183, [%rd3+24];
	max.s32 	%r1185, %r1182, %r1183;
	ld.local.u32 	%r1186, [%rd3+28];
	max.s32 	%r1188, %r1185, %r1186;
	ld.local.u32 	%r1189, [%rd3+32];
	max.s32 	%r1191, %r1188, %r1189;
	setp.gt.s32 	%p151, %r1191, 1;
	@%p151 bra 	$L__BB0_788;
	setp.lt.s32 	%p152, %r7, 1;
	mov.b32 	%r1192, 0;
	st.local.u32 	[%rd3], %r1192;
	st.local.u32 	[%rd3+4], %r1192;
	st.local.u32 	[%rd3+8], %r1192;
	st.local.u32 	[%rd3+12], %r1192;
	st.local.u32 	[%rd3+16], %r1192;
	st.local.u32 	[%rd3+20], %r1192;
	st.local.u32 	[%rd3+24], %r1192;
	st.local.u32 	[%rd3+28], %r1192;
	st.local.u32 	[%rd3+32], %r1192;
	@%p152 bra 	$L__BB0_287;
	mul.wide.u32 	%rd419, %r7, 4;
	add.s64 	%rd420, %rd3, %rd419;
	ld.local.u32 	%r1193, [%rd420+-4];
	add.s32 	%r1194, %r1193, 1;
	st.local.u32 	[%rd420+-4], %r1194;
$L__BB0_287:
	setp.lt.s32 	%p153, %r16, 1;
	@%p153 bra 	$L__BB0_289;
	add.s32 	%r1195, %r16, -1;
	mul.wide.u32 	%rd421, %r1195, 4;
	add.s64 	%rd422, %rd3, %rd421;
	ld.local.u32 	%r1196, [%rd422];
	add.s32 	%r1197, %r1196, 1;
	st.local.u32 	[%rd422], %r1197;
$L__BB0_289:
	setp.lt.s32 	%p154, %r25, 1;
	@%p154 bra 	$L__BB0_291;
	add.s32 	%r1198, %r25, -1;
	mul.wide.u32 	%rd423, %r1198, 4;
	add.s64 	%rd424, %rd3, %rd423;
	ld.local.u32 	%r1199, [%rd424];
	add.s32 	%r1200, %r1199, 1;
	st.local.u32 	[%rd424], %r1200;
$L__BB0_291:
	setp.lt.s32 	%p155, %r34, 1;
	@%p155 bra 	$L__BB0_293;
	add.s32 	%r1201, %r34, -1;
	mul.wide.u32 	%rd425, %r1201, 4;
	add.s64 	%rd426, %rd3, %rd425;
	ld.local.u32 	%r1202, [%rd426];
	add.s32 	%r1203, %r1202, 1;
	st.local.u32 	[%rd426], %r1203;
$L__BB0_293:
	setp.lt.s32 	%p156, %r43, 1;
	@%p156 bra 	$L__BB0_295;
	add.s32 	%r1204, %r43, -1;
	mul.wide.u32 	%rd427, %r1204, 4;
	add.s64 	%rd428, %rd3, %rd427;
	ld.local.u32 	%r1205, [%rd428];
	add.s32 	%r1206, %r1205, 1;
	st.local.u32 	[%rd428], %r1206;
$L__BB0_295:
	setp.lt.s32 	%p157, %r52, 1;
	@%p157 bra 	$L__BB0_297;
	add.s32 	%r1207, %r52, -1;
	mul.wide.u32 	%rd429, %r1207, 4;
	add.s64 	%rd430, %rd3, %rd429;
	ld.local.u32 	%r1208, [%rd430];
	add.s32 	%r1209, %r1208, 1;
	st.local.u32 	[%rd430], %r1209;
$L__BB0_297:
	setp.lt.s32 	%p158, %r61, 1;
	@%p158 bra 	$L__BB0_299;
	add.s32 	%r1210, %r61, -1;
	mul.wide.u32 	%rd431, %r1210, 4;
	add.s64 	%rd432, %rd3, %rd431;
	ld.local.u32 	%r1211, [%rd432];
	add.s32 	%r1212, %r1211, 1;
	st.local.u32 	[%rd432], %r1212;
$L__BB0_299:
	setp.lt.s32 	%p159, %r70, 1;
	@%p159 bra 	$L__BB0_301;
	add.s32 	%r1213, %r70, -1;
	mul.wide.u32 	%rd433, %r1213, 4;
	add.s64 	%rd434, %rd3, %rd433;
	ld.local.u32 	%r1214, [%rd434];
	add.s32 	%r1215, %r1214, 1;
	st.local.u32 	[%rd434], %r1215;
$L__BB0_301:
	setp.lt.s32 	%p160, %r79, 1;
	@%p160 bra 	$L__BB0_303;
	add.s32 	%r1216, %r79, -1;
	mul.wide.u32 	%rd435, %r1216, 4;
	add.s64 	%rd436, %rd3, %rd435;
	ld.local.u32 	%r1217, [%rd436];
	add.s32 	%r1218, %r1217, 1;
	st.local.u32 	[%rd436], %r1218;
$L__BB0_303:
	ld.local.u32 	%r1219, [%rd3];
	ld.local.u32 	%r1220, [%rd3+4];
	max.s32 	%r1222, %r1219, %r1220;
	ld.local.u32 	%r1223, [%rd3+8];
	max.s32 	%r1225, %r1222, %r1223;
	ld.local.u32 	%r1226, [%rd3+12];
	max.s32 	%r1228, %r1225, %r1226;
	ld.local.u32 	%r1229, [%rd3+16];
	max.s32 	%r1231, %r1228, %r1229;
	ld.local.u32 	%r1232, [%rd3+20];
	max.s32 	%r1234, %r1231, %r1232;
	ld.local.u32 	%r1235, [%rd3+24];
	max.s32 	%r1237, %r1234, %r1235;
	ld.local.u32 	%r1238, [%rd3+28];
	max.s32 	%r1240, %r1237, %r1238;
	ld.local.u32 	%r1241, [%rd3+32];
	max.s32 	%r1243, %r1240, %r1241;
	setp.gt.s32 	%p161, %r1243, 1;
	@%p161 bra 	$L__BB0_788;
	setp.lt.s32 	%p162, %r8, 1;
	mov.b32 	%r1244, 0;
	st.local.u32 	[%rd3], %r1244;
	st.local.u32 	[%rd3+4], %r1244;
	st.local.u32 	[%rd3+8], %r1244;
	st.local.u32 	[%rd3+12], %r1244;
	st.local.u32 	[%rd3+16], %r1244;
	st.local.u32 	[%rd3+20], %r1244;
	st.local.u32 	[%rd3+24], %r1244;
	st.local.u32 	[%rd3+28], %r1244;
	st.local.u32 	[%rd3+32], %r1244;
	@%p162 bra 	$L__BB0_306;
	mul.wide.u32 	%rd437, %r8, 4;
	add.s64 	%rd438, %rd3, %rd437;
	ld.local.u32 	%r1245, [%rd438+-4];
	add.s32 	%r1246, %r1245, 1;
	st.local.u32 	[%rd438+-4], %r1246;
$L__BB0_306:
	setp.lt.s32 	%p163, %r17, 1;
	@%p163 bra 	$L__BB0_308;
	mul.wide.u32 	%rd439, %r17, 4;
	add.s64 	%rd440, %rd3, %rd439;
	ld.local.u32 	%r1247, [%rd440+-4];
	add.s32 	%r1248, %r1247, 1;
	st.local.u32 	[%rd440+-4], %r1248;
$L__BB0_308:
	setp.lt.s32 	%p164, %r26, 1;
	@%p164 bra 	$L__BB0_310;
	add.s32 	%r1249, %r26, -1;
	mul.wide.u32 	%rd441, %r1249, 4;
	add.s64 	%rd442, %rd3, %rd441;
	ld.local.u32 	%r1250, [%rd442];
	add.s32 	%r1251, %r1250, 1;
	st.local.u32 	[%rd442], %r1251;
$L__BB0_310:
	setp.lt.s32 	%p165, %r35, 1;
	@%p165 bra 	$L__BB0_312;
	add.s32 	%r1252, %r35, -1;
	mul.wide.u32 	%rd443, %r1252, 4;
	add.s64 	%rd444, %rd3, %rd443;
	ld.local.u32 	%r1253, [%rd444];
	add.s32 	%r1254, %r1253, 1;
	st.local.u32 	[%rd444], %r1254;
$L__BB0_312:
	setp.lt.s32 	%p166, %r44, 1;
	@%p166 bra 	$L__BB0_314;
	add.s32 	%r1255, %r44, -1;
	mul.wide.u32 	%rd445, %r1255, 4;
	add.s64 	%rd446, %rd3, %rd445;
	ld.local.u32 	%r1256, [%rd446];
	add.s32 	%r1257, %r1256, 1;
	st.local.u32 	[%rd446], %r1257;
$L__BB0_314:
	setp.lt.s32 	%p167, %r53, 1;
	@%p167 bra 	$L__BB0_316;
	add.s32 	%r1258, %r53, -1;
	mul.wide.u32 	%rd447, %r1258, 4;
	add.s64 	%rd448, %rd3, %rd447;
	ld.local.u32 	%r1259, [%rd448];
	add.s32 	%r1260, %r1259, 1;
	st.local.u32 	[%rd448], %r1260;
$L__BB0_316:
	setp.lt.s32 	%p168, %r62, 1;
	@%p168 bra 	$L__BB0_318;
	add.s32 	%r1261, %r62, -1;
	mul.wide.u32 	%rd449, %r1261, 4;
	add.s64 	%rd450, %rd3, %rd449;
	ld.local.u32 	%r1262, [%rd450];
	add.s32 	%r1263, %r1262, 1;
	st.local.u32 	[%rd450], %r1263;
$L__BB0_318:
	setp.lt.s32 	%p169, %r71, 1;
	@%p169 bra 	$L__BB0_320;
	add.s32 	%r1264, %r71, -1;
	mul.wide.u32 	%rd451, %r1264, 4;
	add.s64 	%rd452, %rd3, %rd451;
	ld.local.u32 	%r1265, [%rd452];
	add.s32 	%r1266, %r1265, 1;
	st.local.u32 	[%rd452], %r1266;
$L__BB0_320:
	setp.lt.s32 	%p170, %r80, 1;
	@%p170 bra 	$L__BB0_322;
	add.s32 	%r1267, %r80, -1;
	mul.wide.u32 	%rd453, %r1267, 4;
	add.s64 	%rd454, %rd3, %rd453;
	ld.local.u32 	%r1268, [%rd454];
	add.s32 	%r1269, %r1268, 1;
	st.local.u32 	[%rd454], %r1269;
$L__BB0_322:
	ld.local.u32 	%r1270, [%rd3];
	ld.local.u32 	%r1271, [%rd3+4];
	max.s32 	%r1273, %r1270, %r1271;
	ld.local.u32 	%r1274, [%rd3+8];
	max.s32 	%r1276, %r1273, %r1274;
	ld.local.u32 	%r1277, [%rd3+12];
	max.s32 	%r1279, %r1276, %r1277;
	ld.local.u32 	%r1280, [%rd3+16];
	max.s32 	%r1282, %r1279, %r1280;
	ld.local.u32 	%r1283, [%rd3+20];
	max.s32 	%r1285, %r1282, %r1283;
	ld.local.u32 	%r1286, [%rd3+24];
	max.s32 	%r1288, %r1285, %r1286;
	ld.local.u32 	%r1289, [%rd3+28];
	max.s32 	%r1291, %r1288, %r1289;
	ld.local.u32 	%r1292, [%rd3+32];
	max.s32 	%r1294, %r1291, %r1292;
	setp.gt.s32 	%p171, %r1294, 1;
	@%p171 bra 	$L__BB0_788;
	setp.lt.s32 	%p172, %r9, 1;
	mov.b32 	%r1295, 0;
	st.local.u32 	[%rd3], %r1295;
	st.local.u32 	[%rd3+4], %r1295;
	st.local.u32 	[%rd3+8], %r1295;
	st.local.u32 	[%rd3+12], %r1295;
	st.local.u32 	[%rd3+16], %r1295;
	st.local.u32 	[%rd3+20], %r1295;
	st.local.u32 	[%rd3+24], %r1295;
	st.local.u32 	[%rd3+28], %r1295;
	st.local.u32 	[%rd3+32], %r1295;
	@%p172 bra 	$L__BB0_325;
	mul.wide.u32 	%rd455, %r9, 4;
	add.s64 	%rd456, %rd3, %rd455;
	ld.local.u32 	%r1296, [%rd456+-4];
	add.s32 	%r1297, %r1296, 1;
	st.local.u32 	[%rd456+-4], %r1297;
$L__BB0_325:
	setp.lt.s32 	%p173, %r18, 1;
	@%p173 bra 	$L__BB0_327;
	mul.wide.u32 	%rd457, %r18, 4;
	add.s64 	%rd458, %rd3, %rd457;
	ld.local.u32 	%r1298, [%rd458+-4];
	add.s32 	%r1299, %r1298, 1;
	st.local.u32 	[%rd458+-4], %r1299;
$L__BB0_327:
	setp.lt.s32 	%p174, %r27, 1;
	@%p174 bra 	$L__BB0_329;
	mul.wide.u32 	%rd459, %r27, 4;
	add.s64 	%rd460, %rd3, %rd459;
	ld.local.u32 	%r1300, [%rd460+-4];
	add.s32 	%r1301, %r1300, 1;
	st.local.u32 	[%rd460+-4], %r1301;
$L__BB0_329:
	setp.lt.s32 	%p175, %r36, 1;
	@%p175 bra 	$L__BB0_331;
	add.s32 	%r1302, %r36, -1;
	mul.wide.u32 	%rd461, %r1302, 4;
	add.s64 	%rd462, %rd3, %rd461;
	ld.local.u32 	%r1303, [%rd462];
	add.s32 	%r1304, %r1303, 1;
	st.local.u32 	[%rd462], %r1304;
$L__BB0_331:
	setp.lt.s32 	%p176, %r45, 1;
	@%p176 bra 	$L__BB0_333;
	add.s32 	%r1305, %r45, -1;
	mul.wide.u32 	%rd463, %r1305, 4;
	add.s64 	%rd464, %rd3, %rd463;
	ld.local.u32 	%r1306, [%rd464];
	add.s32 	%r1307, %r1306, 1;
	st.local.u32 	[%rd464], %r1307;
$L__BB0_333:
	setp.lt.s32 	%p177, %r54, 1;
	@%p177 bra 	$L__BB0_335;
	add.s32 	%r1308, %r54, -1;
	mul.wide.u32 	%rd465, %r1308, 4;
	add.s64 	%rd466, %rd3, %rd465;
	ld.local.u32 	%r1309, [%rd466];
	add.s32 	%r1310, %r1309, 1;
	st.local.u32 	[%rd466], %r1310;
$L__BB0_335:
	setp.lt.s32 	%p178, %r63, 1;
	@%p178 bra 	$L__BB0_337;
	add.s32 	%r1311, %r63, -1;
	mul.wide.u32 	%rd467, %r1311, 4;
	add.s64 	%rd468, %rd3, %rd467;
	ld.local.u32 	%r1312, [%rd468];
	add.s32 	%r1313, %r1312, 1;
	st.local.u32 	[%rd468], %r1313;
$L__BB0_337:
	setp.lt.s32 	%p179, %r72, 1;
	@%p179 bra 	$L__BB0_339;
	add.s32 	%r1314, %r72, -1;
	mul.wide.u32 	%rd469, %r1314, 4;
	add.s64 	%rd470, %rd3, %rd469;
	ld.local.u32 	%r1315, [%rd470];
	add.s32 	%r1316, %r1315, 1;
	st.local.u32 	[%rd470], %r1316;
$L__BB0_339:
	setp.lt.s32 	%p180, %r81, 1;
	@%p180 bra 	$L__BB0_341;
	add.s32 	%r1317, %r81, -1;
	mul.wide.u32 	%rd471, %r1317, 4;
	add.s64 	%rd472, %rd3, %rd471;
	ld.local.u32 	%r1318, [%rd472];
	add.s32 	%r1319, %r1318, 1;
	st.local.u32 	[%rd472], %r1319;
$L__BB0_341:
	ld.local.u32 	%r1320, [%rd3];
	ld.local.u32 	%r1321, [%rd3+4];
	max.s32 	%r1323, %r1320, %r1321;
	ld.local.u32 	%r1324, [%rd3+8];
	max.s32 	%r1326, %r1323, %r1324;
	ld.local.u32 	%r1327, [%rd3+12];
	max.s32 	%r1329, %r1326, %r1327;
	ld.local.u32 	%r1330, [%rd3+16];
	max.s32 	%r1332, %r1329, %r1330;
	ld.local.u32 	%r1333, [%rd3+20];
	max.s32 	%r1335, %r1332, %r1333;
	ld.local.u32 	%r1336, [%rd3+24];
	max.s32 	%r1338, %r1335, %r1336;
	ld.local.u32 	%r1339, [%rd3+28];
	max.s32 	%r1341, %r1338, %r1339;
	ld.local.u32 	%r1342, [%rd3+32];
	max.s32 	%r1344, %r1341, %r1342;
	setp.gt.s32 	%p181, %r1344, 1;
	@%p181 bra 	$L__BB0_788;
	setp.gt.s32 	%p182, %r1, 0;
	mov.b32 	%r1345, 0;
	st.local.u32 	[%rd3], %r1345;
	st.local.u32 	[%rd3+4], %r1345;
	st.local.u32 	[%rd3+8], %r1345;
	st.local.u32 	[%rd3+12], %r1345;
	st.local.u32 	[%rd3+16], %r1345;
	st.local.u32 	[%rd3+20], %r1345;
	st.local.u32 	[%rd3+24], %r1345;
	st.local.u32 	[%rd3+28], %r1345;
	st.local.u32 	[%rd3+32], %r1345;
	@%p182 bra 	$L__BB0_343;
	bra.uni 	$L__BB0_344;
$L__BB0_343:
	add.s32 	%r1346, %r1, -1;
	mul.wide.u32 	%rd473, %r1346, 4;
	add.s64 	%rd474, %rd3, %rd473;
	ld.local.u32 	%r1347, [%rd474];
	add.s32 	%r1348, %r1347, 1;
	st.local.u32 	[%rd474], %r1348;
$L__BB0_344:
	@%p102 bra 	$L__BB0_346;
	add.s32 	%r1349, %r2, -1;
	mul.wide.u32 	%rd475, %r1349, 4;
	add.s64 	%rd476, %rd3, %rd475;
	ld.local.u32 	%r1350, [%rd476];
	add.s32 	%r1351, %r1350, 1;
	st.local.u32 	[%rd476], %r1351;
$L__BB0_346:
	@%p112 bra 	$L__BB0_348;
	add.s32 	%r1352, %r3, -1;
	mul.wide.u32 	%rd477, %r1352, 4;
	add.s64 	%rd478, %rd3, %rd477;
	ld.local.u32 	%r1353, [%rd478];
	add.s32 	%r1354, %r1353, 1;
	st.local.u32 	[%rd478], %r1354;
$L__BB0_348:
	setp.lt.s32 	%p185, %r10, 1;
	@%p185 bra 	$L__BB0_350;
	add.s32 	%r1355, %r10, -1;
	mul.wide.u32 	%rd479, %r1355, 4;
	add.s64 	%rd480, %rd3, %rd479;
	ld.local.u32 	%r1356, [%rd480];
	add.s32 	%r1357, %r1356, 1;
	st.local.u32 	[%rd480], %r1357;
$L__BB0_350:
	@%p103 bra 	$L__BB0_352;
	add.s32 	%r1358, %r11, -1;
	mul.wide.u32 	%rd481, %r1358, 4;
	add.s64 	%rd482, %rd3, %rd481;
	ld.local.u32 	%r1359, [%rd482];
	add.s32 	%r1360, %r1359, 1;
	st.local.u32 	[%rd482], %r1360;
$L__BB0_352:
	@%p113 bra 	$L__BB0_354;
	add.s32 	%r1361, %r12, -1;
	mul.wide.u32 	%rd483, %r1361, 4;
	add.s64 	%rd484, %rd3, %rd483;
	ld.local.u32 	%r1362, [%rd484];
	add.s32 	%r1363, %r1362, 1;
	st.local.u32 	[%rd484], %r1363;
$L__BB0_354:
	setp.lt.s32 	%p188, %r19, 1;
	@%p188 bra 	$L__BB0_356;
	add.s32 	%r1364, %r19, -1;
	mul.wide.u32 	%rd485, %r1364, 4;
	add.s64 	%rd486, %rd3, %rd485;
	ld.local.u32 	%r1365, [%rd486];
	add.s32 	%r1366, %r1365, 1;
	st.local.u32 	[%rd486], %r1366;
$L__BB0_356:
	@%p104 bra 	$L__BB0_358;
	add.s32 	%r1367, %r20, -1;
	mul.wide.u32 	%rd487, %r1367, 4;
	add.s64 	%rd488, %rd3, %rd487;
	ld.local.u32 	%r1368, [%rd488];
	add.s32 	%r1369, %r1368, 1;
	st.local.u32 	[%rd488], %r1369;
$L__BB0_358:
	@%p114 bra 	$L__BB0_360;
	add.s32 	%r1370, %r21, -1;
	mul.wide.u32 	%rd489, %r1370, 4;
	add.s64 	%rd490, %rd3, %rd489;
	ld.local.u32 	%r1371, [%rd490];
	add.s32 	%r1372, %r1371, 1;
	st.local.u32 	[%rd490], %r1372;
$L__BB0_360:
	ld.local.u32 	%r1373, [%rd3];
	ld.local.u32 	%r1374, [%rd3+4];
	max.s32 	%r1376, %r1373, %r1374;
	ld.local.u32 	%r1377, [%rd3+8];
	max.s32 	%r1379, %r1376, %r1377;
	ld.local.u32 	%r1380, [%rd3+12];
	max.s32 	%r1382, %r1379, %r1380;
	ld.local.u32 	%r1383, [%rd3+16];
	max.s32 	%r1385, %r1382, %r1383;
	ld.local.u32 	%r1386, [%rd3+20];
	max.s32 	%r1388, %r1385, %r1386;
	ld.local.u32 	%r1389, [%rd3+24];
	max.s32 	%r1391, %r1388, %r1389;
	ld.local.u32 	%r1392, [%rd3+28];
	max.s32 	%r1394, %r1391, %r1392;
	ld.local.u32 	%r1395, [%rd3+32];
	max.s32 	%r1397, %r1394, %r1395;
	setp.lt.s32 	%p191, %r1397, 2;
	@%p191 bra 	$L__BB0_361;
	bra.uni 	$L__BB0_788;
$L__BB0_361:
	setp.lt.s32 	%p192, %r4, 1;
	mov.b32 	%r1398, 0;
	st.local.u32 	[%rd3], %r1398;
	st.local.u32 	[%rd3+4], %r1398;
	st.local.u32 	[%rd3+8], %r1398;
	st.local.u32 	[%rd3+12], %r1398;
	st.local.u32 	[%rd3+16], %r1398;
	st.local.u32 	[%rd3+20], %r1398;
	st.local.u32 	[%rd3+24], %r1398;
	st.local.u32 	[%rd3+28], %r1398;
	st.local.u32 	[%rd3+32], %r1398;
	@%p192 bra 	$L__BB0_363;
	add.s32 	%r1399, %r4, -1;
	mul.wide.u32 	%rd491, %r1399, 4;
	add.s64 	%rd492, %rd3, %rd491;
	ld.local.u32 	%r1400, [%rd492];
	add.s32 	%r1401, %r1400, 1;
	st.local.u32 	[%rd492], %r1401;
$L__BB0_363:
	setp.lt.s32 	%p193, %r5, 1;
	@%p193 bra 	$L__BB0_365;
	add.s32 	%r1402, %r5, -1;
	mul.wide.u32 	%rd493, %r1402, 4;
	add.s64 	%rd494, %rd3, %rd493;
	ld.local.u32 	%r1403, [%rd494];
	add.s32 	%r1404, %r1403, 1;
	st.local.u32 	[%rd494], %r1404;
$L__BB0_365:
	setp.lt.s32 	%p194, %r6, 1;
	@%p194 bra 	$L__BB0_367;
	add.s32 	%r1405, %r6, -1;
	mul.wide.u32 	%rd495, %r1405, 4;
	add.s64 	%rd496, %rd3, %rd495;
	ld.local.u32 	%r1406, [%rd496];
	add.s32 	%r1407, %r1406, 1;
	st.local.u32 	[%rd496], %r1407;
$L__BB0_367:
	setp.lt.s32 	%p195, %r13, 1;
	@%p195 bra 	$L__BB0_369;
	add.s32 	%r1408, %r13, -1;
	mul.wide.u32 	%rd497, %r1408, 4;
	add.s64 	%rd498, %rd3, %rd497;
	ld.local.u32 	%r1409, [%rd498];
	add.s32 	%r1410, %r1409, 1;
	st.local.u32 	[%rd498], %r1410;
$L__BB0_369:
	setp.lt.s32 	%p196, %r14, 1;
	@%p196 bra 	$L__BB0_371;
	add.s32 	%r1411, %r14, -1;
	mul.wide.u32 	%rd499, %r1411, 4;
	add.s64 	%rd500, %rd3, %rd499;
	ld.local.u32 	%r1412, [%rd500];
	add.s32 	%r1413, %r1412, 1;
	st.local.u32 	[%rd500], %r1413;
$L__BB0_371:
	setp.lt.s32 	%p197, %r15, 1;
	@%p197 bra 	$L__BB0_373;
	add.s32 	%r1414, %r15, -1;
	mul.wide.u32 	%rd501, %r1414, 4;
	add.s64 	%rd502, %rd3, %rd501;
	ld.local.u32 	%r1415, [%rd502];
	add.s32 	%r1416, %r1415, 1;
	st.local.u32 	[%rd502], %r1416;
$L__BB0_373:
	setp.lt.s32 	%p198, %r22, 1;
	@%p198 bra 	$L__BB0_375;
	add.s32 	%r1417, %r22, -1;
	mul.wide.u32 	%rd503, %r1417, 4;
	add.s64 	%rd504, %rd3, %rd503;
	ld.local.u32 	%r1418, [%rd504];
	add.s32 	%r1419, %r1418, 1;
	st.local.u32 	[%rd504], %r1419;
$L__BB0_375:
	setp.lt.s32 	%p199, %r23, 1;
	@%p199 bra 	$L__BB0_377;
	add.s32 	%r1420, %r23, -1;
	mul.wide.u32 	%rd505, %r1420, 4;
	add.s64 	%rd506, %rd3, %rd505;
	ld.local.u32 	%r1421, [%rd506];
	add.s32 	%r1422, %r1421, 1;
	st.local.u32 	[%rd506], %r1422;
$L__BB0_377:
	setp.lt.s32 	%p200, %r24, 1;
	@%p200 bra 	$L__BB0_379;
	add.s32 	%r1423, %r24, -1;
	mul.wide.u32 	%rd507, %r1423, 4;
	add.s64 	%rd508, %rd3, %rd507;
	ld.local.u32 	%r1424, [%rd508];
	add.s32 	%r1425, %r1424, 1;
	st.local.u32 	[%rd508], %r1425;
$L__BB0_379:
	ld.local.u32 	%r1426, [%rd3];
	ld.local.u32 	%r1427, [%rd3+4];
	max.s32 	%r1429, %r1426, %r1427;
	ld.local.u32 	%r1430, [%rd3+8];
	max.s32 	%r1432, %r1429, %r1430;
	ld.local.u32 	%r1433, [%rd3+12];
	max.s32 	%r1435, %r1432, %r1433;
	ld.local.u32 	%r1436, [%rd3+16];
	max.s32 	%r1438, %r1435, %r1436;
	ld.local.u32 	%r1439, [%rd3+20];
	max.s32 	%r1441, %r1438, %r1439;
	ld.local.u32 	%r1442, [%rd3+24];
	max.s32 	%r1444, %r1441, %r1442;
	ld.local.u32 	%r1445, [%rd3+28];
	max.s32 	%r1447, %r1444, %r1445;
	ld.local.u32 	%r1448, [%rd3+32];
	max.s32 	%r1450, %r1447, %r1448;
	setp.gt.s32 	%p201, %r1450, 1;
	@%p201 bra 	$L__BB0_788;
	setp.lt.s32 	%p202, %r7, 1;
	mov.b32 	%r1451, 0;
	st.local.u32 	[%rd3], %r1451;
	st.local.u32 	[%rd3+4], %r1451;
	st.local.u32 	[%rd3+8], %r1451;
	st.local.u32 	[%rd3+12], %r1451;
	st.local.u32 	[%rd3+16], %r1451;
	st.local.u32 	[%rd3+20], %r1451;
	st.local.u32 	[%rd3+24], %r1451;
	st.local.u32 	[%rd3+28], %r1451;
	st.local.u32 	[%rd3+32], %r1451;
	@%p202 bra 	$L__BB0_382;
	add.s32 	%r1452, %r7, -1;
	mul.wide.u32 	%rd509, %r1452, 4;
	add.s64 	%rd510, %rd3, %rd509;
	ld.local.u32 	%r1453, [%rd510];
	add.s32 	%r1454, %r1453, 1;
	st.local.u32 	[%rd510], %r1454;
$L__BB0_382:
	setp.lt.s32 	%p203, %r8, 1;
	@%p203 bra 	$L__BB0_384;
	add.s32 	%r1455, %r8, -1;
	mul.wide.u32 	%rd511, %r1455, 4;
	add.s64 	%rd512, %rd3, %rd511;
	ld.local.u32 	%r1456, [%rd512];
	add.s32 	%r1457, %r1456, 1;
	st.local.u32 	[%rd512], %r1457;
$L__BB0_384:
	setp.lt.s32 	%p204, %r9, 1;
	@%p204 bra 	$L__BB0_386;
	add.s32 	%r1458, %r9, -1;
	mul.wide.u32 	%rd513, %r1458, 4;
	add.s64 	%rd514, %rd3, %rd513;
	ld.local.u32 	%r1459, [%rd514];
	add.s32 	%r1460, %r1459, 1;
	st.local.u32 	[%rd514], %r1460;
$L__BB0_386:
	setp.lt.s32 	%p205, %r16, 1;
	@%p205 bra 	$L__BB0_388;
	add.s32 	%r1461, %r16, -1;
	mul.wide.u32 	%rd515, %r1461, 4;
	add.s64 	%rd516, %rd3, %rd515;
	ld.local.u32 	%r1462, [%rd516];
	add.s32 	%r1463, %r1462, 1;
	st.local.u32 	[%rd516], %r1463;
$L__BB0_388:
	setp.lt.s32 	%p206, %r17, 1;
	@%p206 bra 	$L__BB0_390;
	add.s32 	%r1464, %r17, -1;
	mul.wide.u32 	%rd517, %r1464, 4;
	add.s64 	%rd518, %rd3, %rd517;
	ld.local.u32 	%r1465, [%rd518];
	add.s32 	%r1466, %r1465, 1;
	st.local.u32 	[%rd518], %r1466;
$L__BB0_390:
	setp.lt.s32 	%p207, %r18, 1;
	@%p207 bra 	$L__BB0_392;
	add.s32 	%r1467, %r18, -1;
	mul.wide.u32 	%rd519, %r1467, 4;
	add.s64 	%rd520, %rd3, %rd519;
	ld.local.u32 	%r1468, [%rd520];
	add.s32 	%r1469, %r1468, 1;
	st.local.u32 	[%rd520], %r1469;
$L__BB0_392:
	setp.lt.s32 	%p208, %r25, 1;
	@%p208 bra 	$L__BB0_394;
	add.s32 	%r1470, %r25, -1;
	mul.wide.u32 	%rd521, %r1470, 4;
	add.s64 	%rd522, %rd3, %rd521;
	ld.local.u32 	%r1471, [%rd522];
	add.s32 	%r1472, %r1471, 1;
	st.local.u32 	[%rd522], %r1472;
$L__BB0_394:
	setp.lt.s32 	%p209, %r26, 1;
	@%p209 bra 	$L__BB0_396;
	add.s32 	%r1473, %r26, -1;
	mul.wide.u32 	%rd523, %r1473, 4;
	add.s64 	%rd524, %rd3, %rd523;
	ld.local.u32 	%r1474, [%rd524];
	add.s32 	%r1475, %r1474, 1;
	st.local.u32 	[%rd524], %r1475;
$L__BB0_396:
	setp.lt.s32 	%p210, %r27, 1;
	@%p210 bra 	$L__BB0_398;
	add.s32 	%r1476, %r27, -1;
	mul.wide.u32 	%rd525, %r1476, 4;
	add.s64 	%rd526, %rd3, %rd525;
	ld.local.u32 	%r1477, [%rd526];
	add.s32 	%r1478, %r1477, 1;
	st.local.u32 	[%rd526], %r1478;
$L__BB0_398:
	ld.local.u32 	%r1479, [%rd3];
	ld.local.u32 	%r1480, [%rd3+4];
	max.s32 	%r1482, %r1479, %r1480;
	ld.local.u32 	%r1483, [%rd3+8];
	max.s32 	%r1485, %r1482, %r1483;
	ld.local.u32 	%r1486, [%rd3+12];
	max.s32 	%r1488, %r1485, %r1486;
	ld.local.u32 	%r1489, [%rd3+16];
	max.s32 	%r1491, %r1488, %r1489;
	ld.local.u32 	%r1492, [%rd3+20];
	max.s32 	%r1494, %r1491, %r1492;
	ld.local.u32 	%r1495, [%rd3+24];
	max.s32 	%r1497, %r1494, %r1495;
	ld.local.u32 	%r1498, [%rd3+28];
	max.s32 	%r1500, %r1497, %r1498;
	ld.local.u32 	%r1501, [%rd3+32];
	max.s32 	%r1503, %r1500, %r1501;
	setp.gt.s32 	%p211, %r1503, 1;
	@%p211 bra 	$L__BB0_788;
	setp.lt.s32 	%p212, %r28, 1;
	mov.b32 	%r1504, 0;
	st.local.u32 	[%rd3], %r1504;
	st.local.u32 	[%rd3+4], %r1504;
	st.local.u32 	[%rd3+8], %r1504;
	st.local.u32 	[%rd3+12], %r1504;
	st.local.u32 	[%rd3+16], %r1504;
	st.local.u32 	[%rd3+20], %r1504;
	st.local.u32 	[%rd3+24], %r1504;
	st.local.u32 	[%rd3+28], %r1504;
	st.local.u32 	[%rd3+32], %r1504;
	@%p212 bra 	$L__BB0_401;
	add.s32 	%r1505, %r28, -1;
	mul.wide.u32 	%rd527, %r1505, 4;
	add.s64 	%rd528, %rd3, %rd527;
	ld.local.u32 	%r1506, [%rd528];
	add.s32 	%r1507, %r1506, 1;
	st.local.u32 	[%rd528], %r1507;
$L__BB0_401:
	setp.lt.s32 	%p213, %r29, 1;
	@%p213 bra 	$L__BB0_403;
	add.s32 	%r1508, %r29, -1;
	mul.wide.u32 	%rd529, %r1508, 4;
	add.s64 	%rd530, %rd3, %rd529;
	ld.local.u32 	%r1509, [%rd530];
	add.s32 	%r1510, %r1509, 1;
	st.local.u32 	[%rd530], %r1510;
$L__BB0_403:
	setp.lt.s32 	%p214, %r30, 1;
	@%p214 bra 	$L__BB0_405;
	add.s32 	%r1511, %r30, -1;
	mul.wide.u32 	%rd531, %r1511, 4;
	add.s64 	%rd532, %rd3, %rd531;
	ld.local.u32 	%r1512, [%rd532];
	add.s32 	%r1513, %r1512, 1;
	st.local.u32 	[%rd532], %r1513;
$L__BB0_405:
	setp.lt.s32 	%p215, %r37, 1;
	@%p215 bra 	$L__BB0_407;
	add.s32 	%r1514, %r37, -1;
	mul.wide.u32 	%rd533, %r1514, 4;
	add.s64 	%rd534, %rd3, %rd533;
	ld.local.u32 	%r1515, [%rd534];
	add.s32 	%r1516, %r1515, 1;
	st.local.u32 	[%rd534], %r1516;
$L__BB0_407:
	setp.lt.s32 	%p216, %r38, 1;
	@%p216 bra 	$L__BB0_409;
	add.s32 	%r1517, %r38, -1;
	mul.wide.u32 	%rd535, %r1517, 4;
	add.s64 	%rd536, %rd3, %rd535;
	ld.local.u32 	%r1518, [%rd536];
	add.s32 	%r1519, %r1518, 1;
	st.local.u32 	[%rd536], %r1519;
$L__BB0_409:
	setp.lt.s32 	%p217, %r39, 1;
	@%p217 bra 	$L__BB0_411;
	add.s32 	%r1520, %r39, -1;
	mul.wide.u32 	%rd537, %r1520, 4;
	add.s64 	%rd538, %rd3, %rd537;
	ld.local.u32 	%r1521, [%rd538];
	add.s32 	%r1522, %r1521, 1;
	st.local.u32 	[%rd538], %r1522;
$L__BB0_411:
	setp.lt.s32 	%p218, %r46, 1;
	@%p218 bra 	$L__BB0_413;
	add.s32 	%r1523, %r46, -1;
	mul.wide.u32 	%rd539, %r1523, 4;
	add.s64 	%rd540, %rd3, %rd539;
	ld.local.u32 	%r1524, [%rd540];
	add.s32 	%r1525, %r1524, 1;
	st.local.u32 	[%rd540], %r1525;
$L__BB0_413:
	setp.lt.s32 	%p219, %r47, 1;
	@%p219 bra 	$L__BB0_415;
	add.s32 	%r1526, %r47, -1;
	mul.wide.u32 	%rd541, %r1526, 4;
	add.s64 	%rd542, %rd3, %rd541;
	ld.local.u32 	%r1527, [%rd542];
	add.s32 	%r1528, %r1527, 1;
	st.local.u32 	[%rd542], %r1528;
$L__BB0_415:
	setp.lt.s32 	%p220, %r48, 1;
	@%p220 bra 	$L__BB0_417;
	add.s32 	%r1529, %r48, -1;
	mul.wide.u32 	%rd543, %r1529, 4;
	add.s64 	%rd544, %rd3, %rd543;
	ld.local.u32 	%r1530, [%rd544];
	add.s32 	%r1531, %r1530, 1;
	st.local.u32 	[%rd544], %r1531;
$L__BB0_417:
	ld.local.u32 	%r1532, [%rd3];
	ld.local.u32 	%r1533, [%rd3+4];
	max.s32 	%r1535, %r1532, %r1533;
	ld.local.u32 	%r1536, [%rd3+8];
	max.s32 	%r1538, %r1535, %r1536;
	ld.local.u32 	%r1539, [%rd3+12];
	max.s32 	%r1541, %r1538, %r1539;
	ld.local.u32 	%r1542, [%rd3+16];
	max.s32 	%r1544, %r1541, %r1542;
	ld.local.u32 	%r1545, [%rd3+20];
	max.s32 	%r1547, %r1544, %r1545;
	ld.local.u32 	%r1548, [%rd3+24];
	max.s32 	%r1550, %r1547, %r1548;
	ld.local.u32 	%r1551, [%rd3+28];
	max.s32 	%r1553, %r1550, %r1551;
	ld.local.u32 	%r1554, [%rd3+32];
	max.s32 	%r1556, %r1553, %r1554;
	setp.gt.s32 	%p221, %r1556, 1;
	@%p221 bra 	$L__BB0_788;
	setp.lt.s32 	%p222, %r31, 1;
	mov.b32 	%r1557, 0;
	st.local.u32 	[%rd3], %r1557;
	st.local.u32 	[%rd3+4], %r1557;
	st.local.u32 	[%rd3+8], %r1557;
	st.local.u32 	[%rd3+12], %r1557;
	st.local.u32 	[%rd3+16], %r1557;
	st.local.u32 	[%rd3+20], %r1557;
	st.local.u32 	[%rd3+24], %r1557;
	st.local.u32 	[%rd3+28], %r1557;
	st.local.u32 	[%rd3+32], %r1557;
	@%p222 bra 	$L__BB0_420;
	add.s32 	%r1558, %r31, -1;
	mul.wide.u32 	%rd545, %r1558, 4;
	add.s64 	%rd546, %rd3, %rd545;
	ld.local.u32 	%r1559, [%rd546];
	add.s32 	%r1560, %r1559, 1;
	st.local.u32 	[%rd546], %r1560;
$L__BB0_420:
	setp.lt.s32 	%p223, %r32, 1;
	@%p223 bra 	$L__BB0_422;
	add.s32 	%r1561, %r32, -1;
	mul.wide.u32 	%rd547, %r1561, 4;
	add.s64 	%rd548, %rd3, %rd547;
	ld.local.u32 	%r1562, [%rd548];
	add.s32 	%r1563, %r1562, 1;
	st.local.u32 	[%rd548], %r1563;
$L__BB0_422:
	setp.lt.s32 	%p224, %r33, 1;
	@%p224 bra 	$L__BB0_424;
	add.s32 	%r1564, %r33, -1;
	mul.wide.u32 	%rd549, %r1564, 4;
	add.s64 	%rd550, %rd3, %rd549;
	ld.local.u32 	%r1565, [%rd550];
	add.s32 	%r1566, %r1565, 1;
	st.local.u32 	[%rd550], %r1566;
$L__BB0_424:
	setp.lt.s32 	%p225, %r40, 1;
	@%p225 bra 	$L__BB0_426;
	add.s32 	%r1567, %r40, -1;
	mul.wide.u32 	%rd551, %r1567, 4;
	add.s64 	%rd552, %rd3, %rd551;
	ld.local.u32 	%r1568, [%rd552];
	add.s32 	%r1569, %r1568, 1;
	st.local.u32 	[%rd552], %r1569;
$L__BB0_426:
	setp.lt.s32 	%p226, %r41, 1;
	@%p226 bra 	$L__BB0_428;
	add.s32 	%r1570, %r41, -1;
	mul.wide.u32 	%rd553, %r1570, 4;
	add.s64 	%rd554, %rd3, %rd553;
	ld.local.u32 	%r1571, [%rd554];
	add.s32 	%r1572, %r1571, 1;
	st.local.u32 	[%rd554], %r1572;
$L__BB0_428:
	setp.lt.s32 	%p227, %r42, 1;
	@%p227 bra 	$L__BB0_430;
	add.s32 	%r1573, %r42, -1;
	mul.wide.u32 	%rd555, %r1573, 4;
	add.s64 	%rd556, %rd3, %rd555;
	ld.local.u32 	%r1574, [%rd556];
	add.s32 	%r1575, %r1574, 1;
	st.local.u32 	[%rd556], %r1575;
$L__BB0_430:
	setp.lt.s32 	%p228, %r49, 1;
	@%p228 bra 	$L__BB0_432;
	add.s32 	%r1576, %r49, -1;
	mul.wide.u32 	%rd557, %r1576, 4;
	add.s64 	%rd558, %rd3, %rd557;
	ld.local.u32 	%r1577, [%rd558];
	add.s32 	%r1578, %r1577, 1;
	st.local.u32 	[%rd558], %r1578;
$L__BB0_432:
	setp.lt.s32 	%p229, %r50, 1;
	@%p229 bra 	$L__BB0_434;
	add.s32 	%r1579, %r50, -1;
	mul.wide.u32 	%rd559, %r1579, 4;
	add.s64 	%rd560, %rd3, %rd559;
	ld.local.u32 	%r1580, [%rd560];
	add.s32 	%r1581, %r1580, 1;
	st.local.u32 	[%rd560], %r1581;
$L__BB0_434:
	setp.lt.s32 	%p230, %r51, 1;
	@%p230 bra 	$L__BB0_436;
	add.s32 	%r1582, %r51, -1;
	mul.wide.u32 	%rd561, %r1582, 4;
	add.s64 	%rd562, %rd3, %rd561;
	ld.local.u32 	%r1583, [%rd562];
	add.s32 	%r1584, %r1583, 1;
	st.local.u32 	[%rd562], %r1584;
$L__BB0_436:
	ld.local.u32 	%r1585, [%rd3];
	ld.local.u32 	%r1586, [%rd3+4];
	max.s32 	%r1588, %r1585, %r1586;
	ld.local.u32 	%r1589, [%rd3+8];
	max.s32 	%r1591, %r1588, %r1589;
	ld.local.u32 	%r1592, [%rd3+12];
	max.s32 	%r1594, %r1591, %r1592;
	ld.local.u32 	%r1595, [%rd3+16];
	max.s32 	%r1597, %r1594, %r1595;
	ld.local.u32 	%r1598, [%rd3+20];
	max.s32 	%r1600, %r1597, %r1598;
	ld.local.u32 	%r1601, [%rd3+24];
	max.s32 	%r1603, %r1600, %r1601;
	ld.local.u32 	%r1604, [%rd3+28];
	max.s32 	%r1606, %r1603, %r1604;
	ld.local.u32 	%r1607, [%rd3+32];
	max.s32 	%r1609, %r1606, %r1607;
	setp.gt.s32 	%p231, %r1609, 1;
	@%p231 bra 	$L__BB0_788;
	setp.lt.s32 	%p232, %r34, 1;
	mov.b32 	%r1610, 0;
	st.local.u32 	[%rd3], %r1610;
	st.local.u32 	[%rd3+4], %r1610;
	st.local.u32 	[%rd3+8], %r1610;
	st.local.u32 	[%rd3+12], %r1610;
	st.local.u32 	[%rd3+16], %r1610;
	st.local.u32 	[%rd3+20], %r1610;
	st.local.u32 	[%rd3+24], %r1610;
	st.local.u32 	[%rd3+28], %r1610;
	st.local.u32 	[%rd3+32], %r1610;
	@%p232 bra 	$L__BB0_439;
	add.s32 	%r1611, %r34, -1;
	mul.wide.u32 	%rd563, %r1611, 4;
	add.s64 	%rd564, %rd3, %rd563;
	ld.local.u32 	%r1612, [%rd564];
	add.s32 	%r1613, %r1612, 1;
	st.local.u32 	[%rd564], %r1613;
$L__BB0_439:
	setp.lt.s32 	%p233, %r35, 1;
	@%p233 bra 	$L__BB0_441;
	add.s32 	%r1614, %r35, -1;
	mul.wide.u32 	%rd565, %r1614, 4;
	add.s64 	%rd566, %rd3, %rd565;
	ld.local.u32 	%r1615, [%rd566];
	add.s32 	%r1616, %r1615, 1;
	st.local.u32 	[%rd566], %r1616;
$L__BB0_441:
	setp.lt.s32 	%p234, %r36, 1;
	@%p234 bra 	$L__BB0_443;
	add.s32 	%r1617, %r36, -1;
	mul.wide.u32 	%rd567, %r1617, 4;
	add.s64 	%rd568, %rd3, %rd567;
	ld.local.u32 	%r1618, [%rd568];
	add.s32 	%r1619, %r1618, 1;
	st.local.u32 	[%rd568], %r1619;
$L__BB0_443:
	setp.lt.s32 	%p235, %r43, 1;
	@%p235 bra 	$L__BB0_445;
	add.s32 	%r1620, %r43, -1;
	mul.wide.u32 	%rd569, %r1620, 4;
	add.s64 	%rd570, %rd3, %rd569;
	ld.local.u32 	%r1621, [%rd570];
	add.s32 	%r1622, %r1621, 1;
	st.local.u32 	[%rd570], %r1622;
$L__BB0_445:
	setp.lt.s32 	%p236, %r44, 1;
	@%p236 bra 	$L__BB0_447;
	add.s32 	%r1623, %r44, -1;
	mul.wide.u32 	%rd571, %r1623, 4;
	add.s64 	%rd572, %rd3, %rd571;
	ld.local.u32 	%r1624, [%rd572];
	add.s32 	%r1625, %r1624, 1;
	st.local.u32 	[%rd572], %r1625;
$L__BB0_447:
	setp.lt.s32 	%p237, %r45, 1;
	@%p237 bra 	$L__BB0_449;
	add.s32 	%r1626, %r45, -1;
	mul.wide.u32 	%rd573, %r1626, 4;
	add.s64 	%rd574, %rd3, %rd573;
	ld.local.u32 	%r1627, [%rd574];
	add.s32 	%r1628, %r1627, 1;
	st.local.u32 	[%rd574], %r1628;
$L__BB0_449:
	setp.lt.s32 	%p238, %r52, 1;
	@%p238 bra 	$L__BB0_451;
	add.s32 	%r1629, %r52, -1;
	mul.wide.u32 	%rd575, %r1629, 4;
	add.s64 	%rd576, %rd3, %rd575;
	ld.local.u32 	%r1630, [%rd576];
	add.s32 	%r1631, %r1630, 1;
	st.local.u32 	[%rd576], %r1631;
$L__BB0_451:
	setp.lt.s32 	%p239, %r53, 1;
	@%p239 bra 	$L__BB0_453;
	add.s32 	%r1632, %r53, -1;
	mul.wide.u32 	%rd577, %r1632, 4;
	add.s64 	%rd578, %rd3, %rd577;
	ld.local.u32 	%r1633, [%rd578];
	add.s32 	%r1634, %r1633, 1;
	st.local.u32 	[%rd578], %r1634;
$L__BB0_453:
	setp.lt.s32 	%p240, %r54, 1;
	@%p240 bra 	$L__BB0_455;
	add.s32 	%r1635, %r54, -1;
	mul.wide.u32 	%rd579, %r1635, 4;
	add.s64 	%rd580, %rd3, %rd579;
	ld.local.u32 	%r1636, [%rd580];
	add.s32 	%r1637, %r1636, 1;
	st.local.u32 	[%rd580], %r1637;
$L__BB0_455:
	ld.local.u32 	%r1638, [%rd3];
	ld.local.u32 	%r1639, [%rd3+4];
	max.s32 	%r1641, %r1638, %r1639;
	ld.local.u32 	%r1642, [%rd3+8];
	max.s32 	%r1644, %r1641, %r1642;
	ld.local.u32 	%r1645, [%rd3+12];
	max.s32 	%r1647, %r1644, %r1645;
	ld.local.u32 	%r1648, [%rd3+16];
	max.s32 	%r1650, %r1647, %r1648;
	ld.local.u32 	%r1651, [%rd3+20];
	max.s32 	%r1653, %r1650, %r1651;
	ld.local.u32 	%r1654, [%rd3+24];
	max.s32 	%r1656, %r1653, %r1654;
	ld.local.u32 	%r1657, [%rd3+28];
	max.s32 	%r1659, %r1656, %r1657;
	ld.local.u32 	%r1660, [%rd3+32];
	max.s32 	%r1662, %r1659, %r1660;
	setp.gt.s32 	%p241, %r1662, 1;
	@%p241 bra 	$L__BB0_788;
	setp.lt.s32 	%p242, %r55, 1;
	mov.b32 	%r1663, 0;
	st.local.u32 	[%rd3], %r1663;
	st.local.u32 	[%rd3+4], %r1663;
	st.local.u32 	[%rd3+8], %r1663;
	st.local.u32 	[%rd3+12], %r1663;
	st.local.u32 	[%rd3+16], %r1663;
	st.local.u32 	[%rd3+20], %r1663;
	st.local.u32 	[%rd3+24], %r1663;
	st.local.u32 	[%rd3+28], %r1663;
	st.local.u32 	[%rd3+32], %r1663;
	@%p242 bra 	$L__BB0_458;
	add.s32 	%r1664, %r55, -1;
	mul.wide.u32 	%rd581, %r1664, 4;
	add.s64 	%rd582, %rd3, %rd581;
	ld.local.u32 	%r1665, [%rd582];
	add.s32 	%r1666, %r1665, 1;
	st.local.u32 	[%rd582], %r1666;
$L__BB0_458:
	setp.lt.s32 	%p243, %r56, 1;
	@%p243 bra 	$L__BB0_460;
	add.s32 	%r1667, %r56, -1;
	mul.wide.u32 	%rd583, %r1667, 4;
	add.s64 	%rd584, %rd3, %rd583;
	ld.local.u32 	%r1668, [%rd584];
	add.s32 	%r1669, %r1668, 1;
	st.local.u32 	[%rd584], %r1669;
$L__BB0_460:
	setp.lt.s32 	%p244, %r57, 1;
	@%p244 bra 	$L__BB0_462;
	add.s32 	%r1670, %r57, -1;
	mul.wide.u32 	%rd585, %r1670, 4;
	add.s64 	%rd586, %rd3, %rd585;
	ld.local.u32 	%r1671, [%rd586];
	add.s32 	%r1672, %r1671, 1;
	st.local.u32 	[%rd586], %r1672;
$L__BB0_462:
	setp.lt.s32 	%p245, %r64, 1;
	@%p245 bra 	$L__BB0_464;
	add.s32 	%r1673, %r64, -1;
	mul.wide.u32 	%rd587, %r1673, 4;
	add.s64 	%rd588, %rd3, %rd587;
	ld.local.u32 	%r1674, [%rd588];
	add.s32 	%r1675, %r1674, 1;
	st.local.u32 	[%rd588], %r1675;
$L__BB0_464:
	setp.lt.s32 	%p246, %r65, 1;
	@%p246 bra 	$L__BB0_466;
	add.s32 	%r1676, %r65, -1;
	mul.wide.u32 	%rd589, %r1676, 4;
	add.s64 	%rd590, %rd3, %rd589;
	ld.local.u32 	%r1677, [%rd590];
	add.s32 	%r1678, %r1677, 1;
	st.local.u32 	[%rd590], %r1678;
$L__BB0_466:
	setp.lt.s32 	%p247, %r66, 1;
	@%p247 bra 	$L__BB0_468;
	add.s32 	%r1679, %r66, -1;
	mul.wide.u32 	%rd591, %r1679, 4;
	add.s64 	%rd592, %rd3, %rd591;
	ld.local.u32 	%r1680, [%rd592];
	add.s32 	%r1681, %r1680, 1;
	st.local.u32 	[%rd592], %r1681;
$L__BB0_468:
	setp.lt.s32 	%p248, %r73, 1;
	@%p248 bra 	$L__BB0_470;
	mul.wide.u32 	%rd593, %r73, 4;
	add.s64 	%rd594, %rd3, %rd593;
	ld.local.u32 	%r1682, [%rd594+-4];
	add.s32 	%r1683, %r1682, 1;
	st.local.u32 	[%rd594+-4], %r1683;
$L__BB0_470:
	setp.lt.s32 	%p249, %r74, 1;
	@%p249 bra 	$L__BB0_472;
	add.s32 	%r1684, %r74, -1;
	mul.wide.u32 	%rd595, %r1684, 4;
	add.s64 	%rd596, %rd3, %rd595;
	ld.local.u32 	%r1685, [%rd596];
	add.s32 	%r1686, %r1685, 1;
	st.local.u32 	[%rd596], %r1686;
$L__BB0_472:
	setp.lt.s32 	%p250, %r75, 1;
	@%p250 bra 	$L__BB0_474;
	add.s32 	%r1687, %r75, -1;
	mul.wide.u32 	%rd597, %r1687, 4;
	add.s64 	%rd598, %rd3, %rd597;
	ld.local.u32 	%r1688, [%rd598];
	add.s32 	%r1689, %r1688, 1;
	st.local.u32 	[%rd598], %r1689;
$L__BB0_474:
	ld.local.u32 	%r1690, [%rd3];
	ld.local.u32 	%r1691, [%rd3+4];
	max.s32 	%r1693, %r1690, %r1691;
	ld.local.u32 	%r1694, [%rd3+8];
	max.s32 	%r1696, %r1693, %r1694;
	ld.local.u32 	%r1697, [%rd3+12];
	max.s32 	%r1699, %r1696, %r1697;
	ld.local.u32 	%r1700, [%rd3+16];
	max.s32 	%r1702, %r1699, %r1700;
	ld.local.u32 	%r1703, [%rd3+20];
	max.s32 	%r1705, %r1702, %r1703;
	ld.local.u32 	%r1706, [%rd3+24];
	max.s32 	%r1708, %r1705, %r1706;
	ld.local.u32 	%r1709, [%rd3+28];
	max.s32 	%r1711, %r1708, %r1709;
	ld.local.u32 	%r1712, [%rd3+32];
	max.s32 	%r1714, %r1711, %r1712;
	setp.gt.s32 	%p251, %r1714, 1;
	@%p251 bra 	$L__BB0_788;
	setp.lt.s32 	%p252, %r58, 1;
	mov.b32 	%r1715, 0;
	st.local.u32 	[%rd3], %r1715;
	st.local.u32 	[%rd3+4], %r1715;
	st.local.u32 	[%rd3+8], %r1715;
	st.local.u32 	[%rd3+12], %r1715;
	st.local.u32 	[%rd3+16], %r1715;
	st.local.u32 	[%rd3+20], %r1715;
	st.local.u32 	[%rd3+24], %r1715;
	st.local.u32 	[%rd3+28], %r1715;
	st.local.u32 	[%rd3+32], %r1715;
	@%p252 bra 	$L__BB0_477;
	add.s32 	%r1716, %r58, -1;
	mul.wide.u32 	%rd599, %r1716, 4;
	add.s64 	%rd600, %rd3, %rd599;
	ld.local.u32 	%r1717, [%rd600];
	add.s32 	%r1718, %r1717, 1;
	st.local.u32 	[%rd600], %r1718;
$L__BB0_477:
	setp.lt.s32 	%p253, %r59, 1;
	@%p253 bra 	$L__BB0_479;
	add.s32 	%r1719, %r59, -1;
	mul.wide.u32 	%rd601, %r1719, 4;
	add.s64 	%rd602, %rd3, %rd601;
	ld.local.u32 	%r1720, [%rd602];
	add.s32 	%r1721, %r1720, 1;
	st.local.u32 	[%rd602], %r1721;
$L__BB0_479:
	setp.lt.s32 	%p254, %r60, 1;
	@%p254 bra 	$L__BB0_481;
	add.s32 	%r1722, %r60, -1;
	mul.wide.u32 	%rd603, %r1722, 4;
	add.s64 	%rd604, %rd3, %rd603;
	ld.local.u32 	%r1723, [%rd604];
	add.s32 	%r1724, %r1723, 1;
	st.local.u32 	[%rd604], %r1724;
$L__BB0_481:
	setp.lt.s32 	%p255, %r67, 1;
	@%p255 bra 	$L__BB0_483;
	add.s32 	%r1725, %r67, -1;
	mul.wide.u32 	%rd605, %r1725, 4;
	add.s64 	%rd606, %rd3, %rd605;
	ld.local.u32 	%r1726, [%rd606];
	add.s32 	%r1727, %r1726, 1;
	st.local.u32 	[%rd606], %r1727;
$L__BB0_483:
	setp.lt.s32 	%p256, %r68, 1;
	@%p256 bra 	$L__BB0_485;
	add.s32 	%r1728, %r68, -1;
	mul.wide.u32 	%rd607, %r1728, 4;
	add.s64 	%rd608, %rd3, %rd607;
	ld.local.u32 	%r1729, [%rd608];
	add.s32 	%r1730, %r1729, 1;
	st.local.u32 	[%rd608], %r1730;
$L__BB0_485:
	setp.lt.s32 	%p257, %r69, 1;
	@%p257 bra 	$L__BB0_487;
	add.s32 	%r1731, %r69, -1;
	mul.wide.u32 	%rd609, %r1731, 4;
	add.s64 	%rd610, %rd3, %rd609;
	ld.local.u32 	%r1732, [%rd610];
	add.s32 	%r1733, %r1732, 1;
	st.local.u32 	[%rd610], %r1733;
$L__BB0_487:
	setp.lt.s32 	%p258, %r76, 1;
	@%p258 bra 	$L__BB0_489;
	add.s32 	%r1734, %r76, -1;
	mul.wide.u32 	%rd611, %r1734, 4;
	add.s64 	%rd612, %rd3, %rd611;
	ld.local.u32 	%r1735, [%rd612];
	add.s32 	%r1736, %r1735, 1;
	st.local.u32 	[%rd612], %r1736;
$L__BB0_489:
	setp.lt.s32 	%p259, %r77, 1;
	@%p259 bra 	$L__BB0_491;
	add.s32 	%r1737, %r77, -1;
	mul.wide.u32 	%rd613, %r1737, 4;
	add.s64 	%rd614, %rd3, %rd613;
	ld.local.u32 	%r1738, [%rd614];
	add.s32 	%r1739, %r1738, 1;
	st.local.u32 	[%rd614], %r1739;
$L__BB0_491:
	setp.lt.s32 	%p260, %r78, 1;
	@%p260 bra 	$L__BB0_493;
	add.s32 	%r1740, %r78, -1;
	mul.wide.u32 	%rd615, %r1740, 4;
	add.s64 	%rd616, %rd3, %rd615;
	ld.local.u32 	%r1741, [%rd616];
	add.s32 	%r1742, %r1741, 1;
	st.local.u32 	[%rd616], %r1742;
$L__BB0_493:
	ld.local.u32 	%r1743, [%rd3];
	ld.local.u32 	%r1744, [%rd3+4];
	max.s32 	%r1746, %r1743, %r1744;
	ld.local.u32 	%r1747, [%rd3+8];
	max.s32 	%r1749, %r1746, %r1747;
	ld.local.u32 	%r1750, [%rd3+12];
	max.s32 	%r1752, %r1749, %r1750;
	ld.local.u32 	%r1753, [%rd3+16];
	max.s32 	%r1755, %r1752, %r1753;
	ld.local.u32 	%r1756, [%rd3+20];
	max.s32 	%r1758, %r1755, %r1756;
	ld.local.u32 	%r1759, [%rd3+24];
	max.s32 	%r1761, %r1758, %r1759;
	ld.local.u32 	%r1762, [%rd3+28];
	max.s32 	%r1764, %r1761, %r1762;
	ld.local.u32 	%r1765, [%rd3+32];
	max.s32 	%r1767, %r1764, %r1765;
	setp.gt.s32 	%p261, %r1767, 1;
	@%p261 bra 	$L__BB0_788;
	setp.lt.s32 	%p262, %r61, 1;
	mov.b32 	%r1768, 0;
	st.local.u32 	[%rd3], %r1768;
	st.local.u32 	[%rd3+4], %r1768;
	st.local.u32 	[%rd3+8], %r1768;
	st.local.u32 	[%rd3+12], %r1768;
	st.local.u32 	[%rd3+16], %r1768;
	st.local.u32 	[%rd3+20], %r1768;
	st.local.u32 	[%rd3+24], %r1768;
	st.local.u32 	[%rd3+28], %r1768;
	st.local.u32 	[%rd3+32], %r1768;
	@%p262 bra 	$L__BB0_496;
	add.s32 	%r1769, %r61, -1;
	mul.wide.u32 	%rd617, %r1769, 4;
	add.s64 	%rd618, %rd3, %rd617;
	ld.local.u32 	%r1770, [%rd618];
	add.s32 	%r1771, %r1770, 1;
	st.local.u32 	[%rd618], %r1771;
$L__BB0_496:
	setp.lt.s32 	%p263, %r62, 1;
	@%p263 bra 	$L__BB0_498;
	add.s32 	%r1772, %r62, -1;
	mul.wide.u32 	%rd619, %r1772, 4;
	add.s64 	%rd620, %rd3, %rd619;
	ld.local.u32 	%r1773, [%rd620];
	add.s32 	%r1774, %r1773, 1;
	st.local.u32 	[%rd620], %r1774;
$L__BB0_498:
	setp.lt.s32 	%p264, %r63, 1;
	@%p264 bra 	$L__BB0_500;
	add.s32 	%r1775, %r63, -1;
	mul.wide.u32 	%rd621, %r1775, 4;
	add.s64 	%rd622, %rd3, %rd621;
	ld.local.u32 	%r1776, [%rd622];
	add.s32 	%r1777, %r1776, 1;
	st.local.u32 	[%rd622], %r1777;
$L__BB0_500:
	setp.lt.s32 	%p265, %r70, 1;
	@%p265 bra 	$L__BB0_502;
	add.s32 	%r1778, %r70, -1;
	mul.wide.u32 	%rd623, %r1778, 4;
	add.s64 	%rd624, %rd3, %rd623;
	ld.local.u32 	%r1779, [%rd624];
	add.s32 	%r1780, %r1779, 1;
	st.local.u32 	[%rd624], %r1780;
$L__BB0_502:
	setp.lt.s32 	%p266, %r71, 1;
	@%p266 bra 	$L__BB0_504;
	add.s32 	%r1781, %r71, -1;
	mul.wide.u32 	%rd625, %r1781, 4;
	add.s64 	%rd626, %rd3, %rd625;
	ld.local.u32 	%r1782, [%rd626];
	add.s32 	%r1783, %r1782, 1;
	st.local.u32 	[%rd626], %r1783;
$L__BB0_504:
	setp.lt.s32 	%p267, %r72, 1;
	@%p267 bra 	$L__BB0_506;
	add.s32 	%r1784, %r72, -1;
	mul.wide.u32 	%rd627, %r1784, 4;
	add.s64 	%rd628, %rd3, %rd627;
	ld.local.u32 	%r1785, [%rd628];
	add.s32 	%r1786, %r1785, 1;
	st.local.u32 	[%rd628], %r1786;
$L__BB0_506:
	setp.lt.s32 	%p268, %r79, 1;
	@%p268 bra 	$L__BB0_508;
	add.s32 	%r1787, %r79, -1;
	mul.wide.u32 	%rd629, %r1787, 4;
	add.s64 	%rd630, %rd3, %rd629;
	ld.local.u32 	%r1788, [%rd630];
	add.s32 	%r1789, %r1788, 1;
	st.local.u32 	[%rd630], %r1789;
$L__BB0_508:
	setp.lt.s32 	%p269, %r80, 1;
	@%p269 bra 	$L__BB0_510;
	add.s32 	%r1790, %r80, -1;
	mul.wide.u32 	%rd631, %r1790, 4;
	add.s64 	%rd632, %rd3, %rd631;
	ld.local.u32 	%r1791, [%rd632];
	add.s32 	%r1792, %r1791, 1;
	st.local.u32 	[%rd632], %r1792;
$L__BB0_510:
	setp.lt.s32 	%p270, %r81, 1;
	@%p270 bra 	$L__BB0_512;
	add.s32 	%r1793, %r81, -1;
	mul.wide.u32 	%rd633, %r1793, 4;
	add.s64 	%rd634, %rd3, %rd633;
	ld.local.u32 	%r1794, [%rd634];
	add.s32 	%r1795, %r1794, 1;
	st.local.u32 	[%rd634], %r1795;
$L__BB0_512:
	ld.local.u32 	%r1796, [%rd3];
	ld.local.u32 	%r1797, [%rd3+4];
	max.s32 	%r1799, %r1796, %r1797;
	ld.local.u32 	%r1800, [%rd3+8];
	max.s32 	%r1802, %r1799, %r1800;
	ld.local.u32 	%r1803, [%rd3+12];
	max.s32 	%r1805, %r1802, %r1803;
	ld.local.u32 	%r1806, [%rd3+16];
	max.s32 	%r1808, %r1805, %r1806;
	ld.local.u32 	%r1809, [%rd3+20];
	max.s32 	%r1811, %r1808, %r1809;
	ld.local.u32 	%r1812, [%rd3+24];
	max.s32 	%r1814, %r1811, %r1812;
	ld.local.u32 	%r1815, [%rd3+28];
	max.s32 	%r1817, %r1814, %r1815;
	ld.local.u32 	%r1818, [%rd3+32];
	max.s32 	%r1820, %r1817, %r1818;
	setp.gt.s32 	%p271, %r1820, 1;
	@%p271 bra 	$L__BB0_788;
	{ // callseq 0, 0
	.param .b64 param0;
	st.param.b64 	[param0], 3240;
	.param .b64 retval0;
	call.uni (retval0), 
	malloc, 
	(
	param0
	);
	ld.param.b64 	%rd636, [retval0];
	} // callseq 0
	mov.b64 	%rd637, 81;
	st.u64 	[%rd636+-8], %rd637;
	mov.b64 	%rd961, 80;
$L__BB0_514:
	add.s64 	%rd9, %rd636, %rd961;
	mov.b32 	%r1821, -1;
	st.u32 	[%rd9+-80], %r1821;
	mov.b32 	%r1822, 0;
	st.u32 	[%rd9+-76], %r1822;
	st.u32 	[%rd9+-72], %r1822;
	st.u32 	[%rd9+-68], %r1822;
	st.u32 	[%rd9+-64], %r1822;
	st.u32 	[%rd9+-60], %r1822;
	st.u32 	[%rd9+-56], %r1822;
	st.u32 	[%rd9+-52], %r1822;
	st.u32 	[%rd9+-48], %r1822;
	st.u32 	[%rd9+-44], %r1822;
	setp.eq.s64 	%p272, %rd961, 3280;
	@%p272 bra 	$L__BB0_516;
	mov.b32 	%r1823, -1;
	st.u32 	[%rd9+-40], %r1823;
	mov.b32 	%r1824, 0;
	st.u32 	[%rd9+-36], %r1824;
	st.u32 	[%rd9+-32], %r1824;
	st.u32 	[%rd9+-28], %r1824;
	st.u32 	[%rd9+-24], %r1824;
	st.u32 	[%rd9+-20], %r1824;
	st.u32 	[%rd9+-16], %r1824;
	st.u32 	[%rd9+-12], %r1824;
	st.u32 	[%rd9+-8], %r1824;
	st.u32 	[%rd9+-4], %r1824;
	st.u32 	[%rd9], %r1823;
	st.u32 	[%rd9+4], %r1824;
	st.u32 	[%rd9+8], %r1824;
	st.u32 	[%rd9+12], %r1824;
	st.u32 	[%rd9+16], %r1824;
	st.u32 	[%rd9+20], %r1824;
	st.u32 	[%rd9+24], %r1824;
	st.u32 	[%rd9+28], %r1824;
	st.u32 	[%rd9+32], %r1824;
	st.u32 	[%rd9+36], %r1824;
	st.u32 	[%rd9+40], %r1823;
	st.u32 	[%rd9+44], %r1824;
	st.u32 	[%rd9+48], %r1824;
	st.u32 	[%rd9+52], %r1824;
	st.u32 	[%rd9+56], %r1824;
	st.u32 	[%rd9+60], %r1824;
	st.u32 	[%rd9+64], %r1824;
	st.u32 	[%rd9+68], %r1824;
	st.u32 	[%rd9+72], %r1824;
	st.u32 	[%rd9+76], %r1824;
	add.s64 	%rd961, %rd961, 160;
	bra.uni 	$L__BB0_514;
$L__BB0_516:
	ld.param.u64 	%rd958, [_Z9runSolverPKiP13possibleBoard_param_0];
	cvta.to.global.u64 	%rd638, %rd958;
	mov.u32 	%r1826, %tid.x;
	mul.lo.s32 	%r1827, %r1826, 81;
	mul.wide.u32 	%rd639, %r1827, 4;
	add.s64 	%rd11, %rd638, %rd639;
	ld.global.u32 	%r2468, [%rd11];
	setp.ne.s32 	%p273, %r2468, 0;
	mov.b32 	%r2388, 0;
	@%p273 bra 	$L__BB0_518;
	mov.b32 	%r1829, 0;
	st.local.u32 	[%rd981], %r1829;
	mov.b32 	%r2388, 1;
$L__BB0_518:
	ld.global.u32 	%r1830, [%rd11+4];
	setp.ne.s32 	%p274, %r1830, 0;
	@%p274 bra 	$L__BB0_520;
	mul.wide.u32 	%rd640, %r2388, 4;
	add.s64 	%rd641, %rd981, %rd640;
	mov.b32 	%r1831, 1;
	st.local.u32 	[%rd641], %r1831;
	add.s32 	%r2388, %r2388, 1;
$L__BB0_520:
	ld.global.u32 	%r1832, [%rd11+8];
	setp.ne.s32 	%p275, %r1832, 0;
	@%p275 bra 	$L__BB0_522;
	mul.wide.u32 	%rd642, %r2388, 4;
	add.s64 	%rd643, %rd981, %rd642;
	mov.b32 	%r1833, 2;
	st.local.u32 	[%rd643], %r1833;
	add.s32 	%r2388, %r2388, 1;
$L__BB0_522:
	ld.global.u32 	%r1834, [%rd11+12];
	setp.ne.s32 	%p276, %r1834, 0;
	@%p276 bra 	$L__BB0_524;
	mul.wide.u32 	%rd644, %r2388, 4;
	add.s64 	%rd645, %rd981, %rd644;
	mov.b32 	%r1835, 3;
	st.local.u32 	[%rd645], %r1835;
	add.s32 	%r2388, %r2388, 1;
$L__BB0_524:
	ld.global.u32 	%r1836, [%rd11+16];
	setp.ne.s32 	%p277, %r1836, 0;
	@%p277 bra 	$L__BB0_526;
	mul.wide.u32 	%rd646, %r2388, 4;
	add.s64 	%rd647, %rd981, %rd646;
	mov.b32 	%r1837, 4;
	st.local.u32 	[%rd647], %r1837;
	add.s32 	%r2388, %r2388, 1;
$L__BB0_526:
	ld.global.u32 	%r1838, [%rd11+20];
	setp.ne.s32 	%p278, %r1838, 0;
	@%p278 bra 	$L__BB0_528;
	mul.wide.u32 	%rd648, %r2388, 4;
	add.s64 	%rd649, %rd981, %rd648;
	mov.b32 	%r1839, 5;
	st.local.u32 	[%rd649], %r1839;
	add.s32 	%r2388, %r2388, 1;
$L__BB0_528:
	ld.global.u32 	%r1840, [%rd11+24];
	setp.ne.s32 	%p279, %r1840, 0;
	@%p279 bra 	$L__BB0_530;
	mul.wide.u32 	%rd650, %r2388, 4;
	add.s64 	%rd651, %rd981, %rd650;
	mov.b32 	%r1841, 6;
	st.local.u32 	[%rd651], %r1841;
	add.s32 	%r2388, %r2388, 1;
$L__BB0_530:
	ld.global.u32 	%r1842, [%rd11+28];
	setp.ne.s32 	%p280, %r1842, 0;
	@%p280 bra 	$L__BB0_532;
	mul.wide.u32 	%rd652, %r2388, 4;
	add.s64 	%rd653, %rd981, %rd652;
	mov.b32 	%r1843, 7;
	st.local.u32 	[%rd653], %r1843;
	add.s32 	%r2388, %r2388, 1;
$L__BB0_532:
	ld.global.u32 	%r1844, [%rd11+32];
	setp.ne.s32 	%p281, %r1844, 0;
	@%p281 bra 	$L__BB0_534;
	mul.wide.u32 	%rd654, %r2388, 4;
	add.s64 	%rd655, %rd981, %rd654;
	mov.b32 	%r1845, 8;
	st.local.u32 	[%rd655], %r1845;
	add.s32 	%r2388, %r2388, 1;
$L__BB0_534:
	ld.global.u32 	%r1846, [%rd11+36];
	setp.ne.s32 	%p282, %r1846, 0;
	@%p282 bra 	$L__BB0_536;
	mul.wide.u32 	%rd656, %r2388, 4;
	add.s64 	%rd657, %rd981, %rd656;
	mov.b32 	%r1847, 9;
	st.local.u32 	[%rd657], %r1847;
	add.s32 	%r2388, %r2388, 1;
$L__BB0_536:
	ld.global.u32 	%r1848, [%rd11+40];
	setp.ne.s32 	%p283, %r1848, 0;
	@%p283 bra 	$L__BB0_538;
	mul.wide.u32 	%rd658, %r2388, 4;
	add.s64 	%rd659, %rd981, %rd658;
	mov.b32 	%r1849, 10;
	st.local.u32 	[%rd659], %r1849;
	add.s32 	%r2388, %r2388, 1;
$L__BB0_538:
	ld.global.u32 	%r1850, [%rd11+44];
	setp.ne.s32 	%p284, %r1850, 0;
	@%p284 bra 	$L__BB0_540;
	mul.wide.u32 	%rd660, %r2388, 4;
	add.s64 	%rd661, %rd981, %rd660;
	mov.b32 	%r1851, 11;
	st.local.u32 	[%rd661], %r1851;
	add.s32 	%r2388, %r2388, 1;
$L__BB0_540:
	ld.global.u32 	%r1852, [%rd11+48];
	setp.ne.s32 	%p285, %r1852, 0;
	@%p285 bra 	$L__BB0_542;
	mul.wide.u32 	%rd662, %r2388, 4;
	add.s64 	%rd663, %rd981, %rd662;
	mov.b32 	%r1853, 12;
	st.local.u32 	[%rd663], %r1853;
	add.s32 	%r2388, %r2388, 1;
$L__BB0_542:
	ld.global.u32 	%r1854, [%rd11+52];
	setp.ne.s32 	%p286, %r1854, 0;
	@%p286 bra 	$L__BB0_544;
	mul.wide.u32 	%rd664, %r2388, 4;
	add.s64 	%rd665, %rd981, %rd664;
	mov.b32 	%r1855, 13;
	st.local.u32 	[%rd665], %r1855;
	add.s32 	%r2388, %r2388, 1;
$L__BB0_544:
	ld.global.u32 	%r1856, [%rd11+56];
	setp.ne.s32 	%p287, %r1856, 0;
	@%p287 bra 	$L__BB0_546;
	mul.wide.u32 	%rd666, %r2388, 4;
	add.s64 	%rd667, %rd981, %rd666;
	mov.b32 	%r1857, 14;
	st.local.u32 	[%rd667], %r1857;
	add.s32 	%r2388, %r2388, 1;
$L__BB0_546:
	ld.global.u32 	%r1858, [%rd11+60];
	setp.ne.s32 	%p288, %r1858, 0;
	@%p288 bra 	$L__BB0_548;
	mul.wide.u32 	%rd668, %r2388, 4;
	add.s64 	%rd669, %rd981, %rd668;
	mov.b32 	%r1859, 15;
	st.local.u32 	[%rd669], %r1859;
	add.s32 	%r2388, %r2388, 1;
$L__BB0_548:
	ld.global.u32 	%r1860, [%rd11+64];
	setp.ne.s32 	%p289, %r1860, 0;
	@%p289 bra 	$L__BB0_550;
	mul.wide.u32 	%rd670, %r2388, 4;
	add.s64 	%rd671, %rd981, %rd670;
	mov.b32 	%r1861, 16;
	st.local.u32 	[%rd671], %r1861;
	add.s32 	%r2388, %r2388, 1;
$L__BB0_550:
	ld.global.u32 	%r1862, [%rd11+68];
	setp.ne.s32 	%p290, %r1862, 0;
	@%p290 bra 	$L__BB0_552;
	mul.wide.u32 	%rd672, %r2388, 4;
	add.s64 	%rd673, %rd981, %rd672;
	mov.b32 	%r1863, 17;
	st.local.u32 	[%rd673], %r1863;
	add.s32 	%r2388, %r2388, 1;
$L__BB0_552:
	ld.global.u32 	%r1864, [%rd11+72];
	setp.ne.s32 	%p291, %r1864, 0;
	@%p291 bra 	$L__BB0_554;
	mul.wide.u32 	%rd674, %r2388, 4;
	add.s64 	%rd675, %rd981, %rd674;
	mov.b32 	%r1865, 18;
	st.local.u32 	[%rd675], %r1865;
	add.s32 	%r2388, %r2388, 1;
$L__BB0_554:
	ld.global.u32 	%r1866, [%rd11+76];
	setp.ne.s32 	%p292, %r1866, 0;
	@%p292 bra 	$L__BB0_556;
	mul.wide.u32 	%rd676, %r2388, 4;
	add.s64 	%rd677, %rd981, %rd676;
	mov.b32 	%r1867, 19;
	st.local.u32 	[%rd677], %r1867;
	add.s32 	%r2388, %r2388, 1;
$L__BB0_556:
	ld.global.u32 	%r1868, [%rd11+80];
	setp.ne.s32 	%p293, %r1868, 0;
	@%p293 bra 	$L__BB0_558;
	mul.wide.u32 	%rd678, %r2388, 4;
	add.s64 	%rd679, %rd981, %rd678;
	mov.b32 	%r1869, 20;
	st.local.u32 	[%rd679], %r1869;
	add.s32 	%r2388, %r2388, 1;
$L__BB0_558:
	ld.global.u32 	%r1870, [%rd11+84];
	setp.ne.s32 	%p294, %r1870, 0;
	@%p294 bra 	$L__BB0_560;
	mul.wide.u32 	%rd680, %r2388, 4;
	add.s64 	%rd681, %rd981, %rd680;
	mov.b32 	%r1871, 21;
	st.local.u32 	[%rd681], %r1871;
	add.s32 	%r2388, %r2388, 1;
$L__BB0_560:
	ld.global.u32 	%r1872, [%rd11+88];
	setp.ne.s32 	%p295, %r1872, 0;
	@%p295 bra 	$L__BB0_562;
	mul.wide.u32 	%rd682, %r2388, 4;
	add.s64 	%rd683, %rd981, %rd682;
	mov.b32 	%r1873, 22;
	st.local.u32 	[%rd683], %r1873;
	add.s32 	%r2388, %r2388, 1;
$L__BB0_562:
	ld.global.u32 	%r1874, [%rd11+92];
	setp.ne.s32 	%p296, %r1874, 0;
	@%p296 bra 	$L__BB0_564;
	mul.wide.u32 	%rd684, %r2388, 4;
	add.s64 	%rd685, %rd981, %rd684;
	mov.b32 	%r1875, 23;
	st.local.u32 	[%rd685], %r1875;
	add.s32 	%r2388, %r2388, 1;
$L__BB0_564:
	ld.global.u32 	%r1876, [%rd11+96];
	setp.ne.s32 	%p297, %r1876, 0;
	@%p297 bra 	$L__BB0_566;
	mul.wide.u32 	%rd686, %r2388, 4;
	add.s64 	%rd687, %rd981, %rd686;
	mov.b32 	%r1877, 24;
	st.local.u32 	[%rd687], %r1877;
	add.s32 	%r2388, %r2388, 1;
$L__BB0_566:
	ld.global.u32 	%r1878, [%rd11+100];
	setp.ne.s32 	%p298, %r1878, 0;
	@%p298 bra 	$L__BB0_568;
	mul.wide.u32 	%rd688, %r2388, 4;
	add.s64 	%rd689, %rd981, %rd688;
	mov.b32 	%r1879, 25;
	st.local.u32 	[%rd689], %r1879;
	add.s32 	%r2388, %r2388, 1;
$L__BB0_568:
	ld.global.u32 	%r1880, [%rd11+104];
	setp.ne.s32 	%p299, %r1880, 0;
	@%p299 bra 	$L__BB0_570;
	mul.wide.u32 	%rd690, %r2388, 4;
	add.s64 	%rd691, %rd981, %rd690;
	mov.b32 	%r1881, 26;
	st.local.u32 	[%rd691], %r1881;
	add.s32 	%r2388, %r2388, 1;
$L__BB0_570:
	ld.global.u32 	%r1882, [%rd11+108];
	setp.ne.s32 	%p300, %r1882, 0;
	@%p300 bra 	$L__BB0_572;
	mul.wide.u32 	%rd692, %r2388, 4;
	add.s64 	%rd693, %rd981, %rd692;
	mov.b32 	%r1883, 27;
	st.local.u32 	[%rd693], %r1883;
	add.s32 	%r2388, %r2388, 1;
$L__BB0_572:
	ld.global.u32 	%r1884, [%rd11+112];
	setp.ne.s32 	%p301, %r1884, 0;
	@%p301 bra 	$L__BB0_574;
	mul.wide.u32 	%rd694, %r2388, 4;
	add.s64 	%rd695, %rd981, %rd694;
	mov.b32 	%r1885, 28;
	st.local.u32 	[%rd695], %r1885;
	add.s32 	%r2388, %r2388, 1;
$L__BB0_574:
	ld.global.u32 	%r1886, [%rd11+116];
	setp.ne.s32 	%p302, %r1886, 0;
	@%p302 bra 	$L__BB0_576;
	mul.wide.u32 	%rd696, %r2388, 4;
	add.s64 	%rd697, %rd981, %rd696;
	mov.b32 	%r1887, 29;
	st.local.u32 	[%rd697], %r1887;
	add.s32 	%r2388, %r2388, 1;
$L__BB0_576:
	ld.global.u32 	%r1888, [%rd11+120];
	setp.ne.s32 	%p303, %r1888, 0;
	@%p303 bra 	$L__BB0_578;
	mul.wide.u32 	%rd698, %r2388, 4;
	add.s64 	%rd699, %rd981, %rd698;
	mov.b32 	%r1889, 30;
	st.local.u32 	[%rd699], %r1889;
	add.s32 	%r2388, %r2388, 1;
$L__BB0_578:
	ld.global.u32 	%r1890, [%rd11+124];
	setp.ne.s32 	%p304, %r1890, 0;
	@%p304 bra 	$L__BB0_580;
	mul.wide.u32 	%rd700, %r2388, 4;
	add.s64 	%rd701, %rd981, %rd700;
	mov.b32 	%r1891, 31;
	st.local.u32 	[%rd701], %r1891;
	add.s32 	%r2388, %r2388, 1;
$L__BB0_580:
	ld.global.u32 	%r1892, [%rd11+128];
	setp.ne.s32 	%p305, %r1892, 0;
	@%p305 bra 	$L__BB0_582;
	mul.wide.u32 	%rd702, %r2388, 4;
	add.s64 	%rd703, %rd981, %rd702;
	mov.b32 	%r1893, 32;
	st.local.u32 	[%rd703], %r1893;
	add.s32 	%r2388, %r2388, 1;
$L__BB0_582:
	ld.global.u32 	%r1894, [%rd11+132];
	setp.ne.s32 	%p306, %r1894, 0;
	@%p306 bra 	$L__BB0_584;
	mul.wide.u32 	%rd704, %r2388, 4;
	add.s64 	%rd705, %rd981, %rd704;
	mov.b32 	%r1895, 33;
	st.local.u32 	[%rd705], %r1895;
	add.s32 	%r2388, %r2388, 1;
$L__BB0_584:
	ld.global.u32 	%r1896, [%rd11+136];
	setp.ne.s32 	%p307, %r1896, 0;
	@%p307 bra 	$L__BB0_586;
	mul.wide.u32 	%rd706, %r2388, 4;
	add.s64 	%rd707, %rd981, %rd706;
	mov.b32 	%r1897, 34;
	st.local.u32 	[%rd707], %r1897;
	add.s32 	%r2388, %r2388, 1;
$L__BB0_586:
	ld.global.u32 	%r1898, [%rd11+140];
	setp.ne.s32 	%p308, %r1898, 0;
	@%p308 bra 	$L__BB0_588;
	mul.wide.u32 	%rd708, %r2388, 4;
	add.s64 	%rd709, %rd981, %rd708;
	mov.b32 	%r1899, 35;
	st.local.u32 	[%rd709], %r1899;
	add.s32 	%r2388, %r2388, 1;
$L__BB0_588:
	ld.global.u32 	%r1900, [%rd11+144];
	setp.ne.s32 	%p309, %r1900, 0;
	@%p309 bra 	$L__BB0_590;
	mul.wide.u32 	%rd710, %r2388, 4;
	add.s64 	%rd711, %rd981, %rd710;
	mov.b32 	%r1901, 36;
	st.local.u32 	[%rd711], %r1901;
	add.s32 	%r2388, %r2388, 1;
$L__BB0_590:
	ld.global.u32 	%r1902, [%rd11+148];
	setp.ne.s32 	%p310, %r1902, 0;
	@%p310 bra 	$L__BB0_592;
	mul.wide.u32 	%rd712, %r2388, 4;
	add.s64 	%rd713, %rd981, %rd712;
	mov.b32 	%r1903, 37;
	st.local.u32 	[%rd713], %r1903;
	add.s32 	%r2388, %r2388, 1;
$L__BB0_592:
	ld.global.u32 	%r1904, [%rd11+152];
	setp.ne.s32 	%p311, %r1904, 0;
	@%p311 bra 	$L__BB0_594;
	mul.wide.u32 	%rd714, %r2388, 4;
	add.s64 	%rd715, %rd981, %rd714;
	mov.b32 	%r1905, 38;
	st.local.u32 	[%rd715], %r1905;
	add.s32 	%r2388, %r2388, 1;
$L__BB0_594:
	ld.global.u32 	%r1906, [%rd11+156];
	setp.ne.s32 	%p312, %r1906, 0;
	@%p312 bra 	$L__BB0_596;
	mul.wide.u32 	%rd716, %r2388, 4;
	add.s64 	%rd717, %rd981, %rd716;
	mov.b32 	%r1907, 39;
	st.local.u32 	[%rd717], %r1907;
	add.s32 	%r2388, %r2388, 1;
$L__BB0_596:
	ld.global.u32 	%r1908, [%rd11+160];
	setp.ne.s32 	%p313, %r1908, 0;
	@%p313 bra 	$L__BB0_598;
	mul.wide.u32 	%rd718, %r2388, 4;
	add.s64 	%rd719, %rd981, %rd718;
	mov.b32 	%r1909, 40;
	st.local.u32 	[%rd719], %r1909;
	add.s32 	%r2388, %r2388, 1;
$L__BB0_598:
	ld.global.u32 	%r1910, [%rd11+164];
	setp.ne.s32 	%p314, %r1910, 0;
	@%p314 bra 	$L__BB0_600;
	mul.wide.u32 	%rd720, %r2388, 4;
	add.s64 	%rd721, %rd981, %rd720;
	mov.b32 	%r1911, 41;
	st.local.u32 	[%rd721], %r1911;
	add.s32 	%r2388, %r2388, 1;
$L__BB0_600:
	ld.global.u32 	%r1912, [%rd11+168];
	setp.ne.s32 	%p315, %r1912, 0;
	@%p315 bra 	$L__BB0_602;
	mul.wide.u32 	%rd722, %r2388, 4;
	add.s64 	%rd723, %rd981, %rd722;
	mov.b32 	%r1913, 42;
	st.local.u32 	[%rd723], %r1913;
	add.s32 	%r2388, %r2388, 1;
$L__BB0_602:
	ld.global.u32 	%r1914, [%rd11+172];
	setp.ne.s32 	%p316, %r1914, 0;
	@%p316 bra 	$L__BB0_604;
	mul.wide.u32 	%rd724, %r2388, 4;
	add.s64 	%rd725, %rd981, %rd724;
	mov.b32 	%r1915, 43;
	st.local.u32 	[%rd725], %r1915;
	add.s32 	%r2388, %r2388, 1;
$L__BB0_604:
	ld.global.u32 	%r1916, [%rd11+176];
	setp.ne.s32 	%p317, %r1916, 0;
	@%p317 bra 	$L__BB0_606;
	mul.wide.u32 	%rd726, %r2388, 4;
	add.s64 	%rd727, %rd981, %rd726;
	mov.b32 	%r1917, 44;
	st.local.u32 	[%rd727], %r1917;
	add.s32 	%r2388, %r2388, 1;
$L__BB0_606:
	ld.global.u32 	%r1918, [%rd11+180];
	setp.ne.s32 	%p318, %r1918, 0;
	@%p318 bra 	$L__BB0_608;
	mul.wide.u32 	%rd728, %r2388, 4;
	add.s64 	%rd729, %rd981, %rd728;
	mov.b32 	%r1919, 45;
	st.local.u32 	[%rd729], %r1919;
	add.s32 	%r2388, %r2388, 1;
$L__BB0_608:
	ld.global.u32 	%r1920, [%rd11+184];
	setp.ne.s32 	%p319, %r1920, 0;
	@%p319 bra 	$L__BB0_610;
	mul.wide.u32 	%rd730, %r2388, 4;
	add.s64 	%rd731, %rd981, %rd730;
	mov.b32 	%r1921, 46;
	st.local.u32 	[%rd731], %r1921;
	add.s32 	%r2388, %r2388, 1;
$L__BB0_610:
	ld.global.u32 	%r1922, [%rd11+188];
	setp.ne.s32 	%p320, %r1922, 0;
	@%p320 bra 	$L__BB0_612;
	mul.wide.u32 	%rd732, %r2388, 4;
	add.s64 	%rd733, %rd981, %rd732;
	mov.b32 	%r1923, 47;
	st.local.u32 	[%rd733], %r1923;
	add.s32 	%r2388, %r2388, 1;
$L__BB0_612:
	ld.global.u32 	%r1924, [%rd11+192];
	setp.ne.s32 	%p321, %r1924, 0;
	@%p321 bra 	$L__BB0_614;
	mul.wide.u32 	%rd734, %r2388, 4;
	add.s64 	%rd735, %rd981, %rd734;
	mov.b32 	%r1925, 48;
	st.local.u32 	[%rd735], %r1925;
	add.s32 	%r2388, %r2388, 1;
$L__BB0_614:
	ld.global.u32 	%r1926, [%rd11+196];
	setp.ne.s32 	%p322, %r1926, 0;
	@%p322 bra 	$L__BB0_616;
	mul.wide.u32 	%rd736, %r2388, 4;
	add.s64 	%rd737, %rd981, %rd736;
	mov.b32 	%r1927, 49;
	st.local.u32 	[%rd737], %r1927;
	add.s32 	%r2388, %r2388, 1;
$L__BB0_616:
	ld.global.u32 	%r1928, [%rd11+200];
	setp.ne.s32 	%p323, %r1928, 0;
	@%p323 bra 	$L__BB0_618;
	mul.wide.u32 	%rd738, %r2388, 4;
	add.s64 	%rd739, %rd981, %rd738;
	mov.b32 	%r1929, 50;
	st.local.u32 	[%rd739], %r1929;
	add.s32 	%r2388, %r2388, 1;
$L__BB0_618:
	ld.global.u32 	%r1930, [%rd11+204];
	setp.ne.s32 	%p324, %r1930, 0;
	@%p324 bra 	$L__BB0_620;
	mul.wide.u32 	%rd740, %r2388, 4;
	add.s64 	%rd741, %rd981, %rd740;
	mov.b32 	%r1931, 51;
	st.local.u32 	[%rd741], %r1931;
	add.s32 	%r2388, %r2388, 1;
$L__BB0_620:
	ld.global.u32 	%r1932, [%rd11+208];
	setp.ne.s32 	%p325, %r1932, 0;
	@%p325 bra 	$L__BB0_622;
	mul.wide.u32 	%rd742, %r2388, 4;
	add.s64 	%rd743, %rd981, %rd742;
	mov.b32 	%r1933, 52;
	st.local.u32 	[%rd743], %r1933;
	add.s32 	%r2388, %r2388, 1;
$L__BB0_622:
	ld.global.u32 	%r1934, [%rd11+212];
	setp.ne.s32 	%p326, %r1934, 0;
	@%p326 bra 	$L__BB0_624;
	mul.wide.u32 	%rd744, %r2388, 4;
	add.s64 	%rd745, %rd981, %rd744;
	mov.b32 	%r1935, 53;
	st.local.u32 	[%rd745], %r1935;
	add.s32 	%r2388, %r2388, 1;
$L__BB0_624:
	ld.global.u32 	%r1936, [%rd11+216];
	setp.ne.s32 	%p327, %r1936, 0;
	@%p327 bra 	$L__BB0_626;
	mul.wide.u32 	%rd746, %r2388, 4;
	add.s64 	%rd747, %rd981, %rd746;
	mov.b32 	%r1937, 54;
	st.local.u32 	[%rd747], %r1937;
	add.s32 	%r2388, %r2388, 1;
$L__BB0_626:
	ld.global.u32 	%r1938, [%rd11+220];
	setp.ne.s32 	%p328, %r1938, 0;
	@%p328 bra 	$L__BB0_628;
	mul.wide.u32 	%rd748, %r2388, 4;
	add.s64 	%rd749, %rd981, %rd748;
	mov.b32 	%r1939, 55;
	st.local.u32 	[%rd749], %r1939;
	add.s32 	%r2388, %r2388, 1;
$L__BB0_628:
	ld.global.u32 	%r1940, [%rd11+224];
	setp.ne.s32 	%p329, %r1940, 0;
	@%p329 bra 	$L__BB0_630;
	mul.wide.u32 	%rd750, %r2388, 4;
	add.s64 	%rd751, %rd981, %rd750;
	mov.b32 	%r1941, 56;
	st.local.u32 	[%rd751], %r1941;
	add.s32 	%r2388, %r2388, 1;
$L__BB0_630:
	ld.global.u32 	%r1942, [%rd11+228];
	setp.ne.s32 	%p330, %r1942, 0;
	@%p330 bra 	$L__BB0_632;
	mul.wide.u32 	%rd752, %r2388, 4;
	add.s64 	%rd753, %rd981, %rd752;
	mov.b32 	%r1943, 57;
	st.local.u32 	[%rd753], %r1943;
	add.s32 	%r2388, %r2388, 1;
$L__BB0_632:
	ld.global.u32 	%r1944, [%rd11+232];
	setp.ne.s32 	%p331, %r1944, 0;
	@%p331 bra 	$L__BB0_634;
	mul.wide.u32 	%rd754, %r2388, 4;
	add.s64 	%rd755, %rd981, %rd754;
	mov.b32 	%r1945, 58;
	st.local.u32 	[%rd755], %r1945;
	add.s32 	%r2388, %r2388, 1;
$L__BB0_634:
	ld.global.u32 	%r1946, [%rd11+236];
	setp.ne.s32 	%p332, %r1946, 0;
	@%p332 bra 	$L__BB0_636;
	mul.wide.u32 	%rd756, %r2388, 4;
	add.s64 	%rd757, %rd981, %rd756;
	mov.b32 	%r1947, 59;
	st.local.u32 	[%rd757], %r1947;
	add.s32 	%r2388, %r2388, 1;
$L__BB0_636:
	ld.global.u32 	%r1948, [%rd11+240];
	setp.ne.s32 	%p333, %r1948, 0;
	@%p333 bra 	$L__BB0_638;
	mul.wide.u32 	%rd758, %r2388, 4;
	add.s64 	%rd759, %rd981, %rd758;
	mov.b32 	%r1949, 60;
	st.local.u32 	[%rd759], %r1949;
	add.s32 	%r2388, %r2388, 1;
$L__BB0_638:
	ld.global.u32 	%r1950, [%rd11+244];
	setp.ne.s32 	%p334, %r1950, 0;
	@%p334 bra 	$L__BB0_640;
	mul.wide.u32 	%rd760, %r2388, 4;
	add.s64 	%rd761, %rd981, %rd760;
	mov.b32 	%r1951, 61;
	st.local.u32 	[%rd761], %r1951;
	add.s32 	%r2388, %r2388, 1;
$L__BB0_640:
	ld.global.u32 	%r1952, [%rd11+248];
	setp.ne.s32 	%p335, %r1952, 0;
	@%p335 bra 	$L__BB0_642;
	mul.wide.u32 	%rd762, %r2388, 4;
	add.s64 	%rd763, %rd981, %rd762;
	mov.b32 	%r1953, 62;
	st.local.u32 	[%rd763], %r1953;
	add.s32 	%r2388, %r2388, 1;
$L__BB0_642:
	ld.global.u32 	%r1954, [%rd11+252];
	setp.ne.s32 	%p336, %r1954, 0;
	@%p336 bra 	$L__BB0_644;
	mul.wide.u32 	%rd764, %r2388, 4;
	add.s64 	%rd765, %rd981, %rd764;
	mov.b32 	%r1955, 63;
	st.local.u32 	[%rd765], %r1955;
	add.s32 	%r2388, %r2388, 1;
$L__BB0_644:
	ld.global.u32 	%r1956, [%rd11+256];
	setp.ne.s32 	%p337, %r1956, 0;
	@%p337 bra 	$L__BB0_646;
	mul.wide.u32 	%rd766, %r2388, 4;
	add.s64 	%rd767, %rd981, %rd766;
	mov.b32 	%r1957, 64;
	st.local.u32 	[%rd767], %r1957;
	add.s32 	%r2388, %r2388, 1;
$L__BB0_646:
	ld.global.u32 	%r1958, [%rd11+260];
	setp.ne.s32 	%p338, %r1958, 0;
	@%p338 bra 	$L__BB0_648;
	mul.wide.u32 	%rd768, %r2388, 4;
	add.s64 	%rd769, %rd981, %rd768;
	mov.b32 	%r1959, 65;
	st.local.u32 	[%rd769], %r1959;
	add.s32 	%r2388, %r2388, 1;
$L__BB0_648:
	ld.global.u32 	%r1960, [%rd11+264];
	setp.ne.s32 	%p339, %r1960, 0;
	@%p339 bra 	$L__BB0_650;
	mul.wide.u32 	%rd770, %r2388, 4;
	add.s64 	%rd771, %rd981, %rd770;
	mov.b32 	%r1961, 66;
	st.local.u32 	[%rd771], %r1961;
	add.s32 	%r2388, %r2388, 1;
$L__BB0_650:
	ld.global.u32 	%r1962, [%rd11+268];
	setp.ne.s32 	%p340, %r1962, 0;
	@%p340 bra 	$L__BB0_652;
	mul.wide.u32 	%rd772, %r2388, 4;
	add.s64 	%rd773, %rd981, %rd772;
	mov.b32 	%r1963, 67;
	st.local.u32 	[%rd773], %r1963;
	add.s32 	%r2388, %r2388, 1;
$L__BB0_652:
	ld.global.u32 	%r1964, [%rd11+272];
	setp.ne.s32 	%p341, %r1964, 0;
	@%p341 bra 	$L__BB0_654;
	mul.wide.u32 	%rd774, %r2388, 4;
	add.s64 	%rd775, %rd981, %rd774;
	mov.b32 	%r1965, 68;
	st.local.u32 	[%rd775], %r1965;
	add.s32 	%r2388, %r2388, 1;
$L__BB0_654:
	ld.global.u32 	%r1966, [%rd11+276];
	setp.ne.s32 	%p342, %r1966, 0;
	@%p342 bra 	$L__BB0_656;
	mul.wide.u32 	%rd776, %r2388, 4;
	add.s64 	%rd777, %rd981, %rd776;
	mov.b32 	%r1967, 69;
	st.local.u32 	[%rd777], %r1967;
	add.s32 	%r2388, %r2388, 1;
$L__BB0_656:
	ld.global.u32 	%r1968, [%rd11+280];
	setp.ne.s32 	%p343, %r1968, 0;
	@%p343 bra 	$L__BB0_658;
	mul.wide.u32 	%rd778, %r2388, 4;
	add.s64 	%rd779, %rd981, %rd778;
	mov.b32 	%r1969, 70;
	st.local.u32 	[%rd779], %r1969;
	add.s32 	%r2388, %r2388, 1;
$L__BB0_658:
	ld.global.u32 	%r1970, [%rd11+284];
	setp.ne.s32 	%p344, %r1970, 0;
	@%p344 bra 	$L__BB0_660;
	mul.wide.u32 	%rd780, %r2388, 4;
	add.s64 	%rd781, %rd981, %rd780;
	mov.b32 	%r1971, 71;
	st.local.u32 	[%rd781], %r1971;
	add.s32 	%r2388, %r2388, 1;
$L__BB0_660:
	ld.global.u32 	%r1972, [%rd11+288];
	setp.ne.s32 	%p345, %r1972, 0;
	@%p345 bra 	$L__BB0_662;
	mul.wide.u32 	%rd782, %r2388, 4;
	add.s64 	%rd783, %rd981, %rd782;
	mov.b32 	%r1973, 72;
	st.local.u32 	[%rd783], %r1973;
	add.s32 	%r2388, %r2388, 1;
$L__BB0_662:
	ld.global.u32 	%r1974, [%rd11+292];
	setp.ne.s32 	%p346, %r1974, 0;
	@%p346 bra 	$L__BB0_664;
	mul.wide.u32 	%rd784, %r2388, 4;
	add.s64 	%rd785, %rd981, %rd784;
	mov.b32 	%r1975, 73;
	st.local.u32 	[%rd785], %r1975;
	add.s32 	%r2388, %r2388, 1;
$L__BB0_664:
	ld.global.u32 	%r1976, [%rd11+296];
	setp.ne.s32 	%p347, %r1976, 0;
	@%p347 bra 	$L__BB0_666;
	mul.wide.u32 	%rd786, %r2388, 4;
	add.s64 	%rd787, %rd981, %rd786;
	mov.b32 	%r1977, 74;
	st.local.u32 	[%rd787], %r1977;
	add.s32 	%r2388, %r2388, 1;
$L__BB0_666:
	ld.global.u32 	%r1978, [%rd11+300];
	setp.ne.s32 	%p348, %r1978, 0;
	@%p348 bra 	$L__BB0_668;
	mul.wide.u32 	%rd788, %r2388, 4;
	add.s64 	%rd789, %rd981, %rd788;
	mov.b32 	%r1979, 75;
	st.local.u32 	[%rd789], %r1979;
	add.s32 	%r2388, %r2388, 1;
$L__BB0_668:
	ld.global.u32 	%r1980, [%rd11+304];
	setp.ne.s32 	%p349, %r1980, 0;
	@%p349 bra 	$L__BB0_670;
	mul.wide.u32 	%rd790, %r2388, 4;
	add.s64 	%rd791, %rd981, %rd790;
	mov.b32 	%r1981, 76;
	st.local.u32 	[%rd791], %r1981;
	add.s32 	%r2388, %r2388, 1;
$L__BB0_670:
	ld.global.u32 	%r1982, [%rd11+308];
	setp.ne.s32 	%p350, %r1982, 0;
	@%p350 bra 	$L__BB0_672;
	mul.wide.u32 	%rd792, %r2388, 4;
	add.s64 	%rd793, %rd981, %rd792;
	mov.b32 	%r1983, 77;
	st.local.u32 	[%rd793], %r1983;
	add.s32 	%r2388, %r2388, 1;
$L__BB0_672:
	ld.global.u32 	%r1984, [%rd11+312];
	setp.ne.s32 	%p351, %r1984, 0;
	@%p351 bra 	$L__BB0_674;
	mul.wide.u32 	%rd794, %r2388, 4;
	add.s64 	%rd795, %rd981, %rd794;
	mov.b32 	%r1985, 78;
	st.local.u32 	[%rd795], %r1985;
	add.s32 	%r2388, %r2388, 1;
$L__BB0_674:
	ld.global.u32 	%r1986, [%rd11+316];
	setp.ne.s32 	%p352, %r1986, 0;
	@%p352 bra 	$L__BB0_676;
	mul.wide.u32 	%rd796, %r2388, 4;
	add.s64 	%rd797, %rd981, %rd796;
	mov.b32 	%r1987, 79;
	st.local.u32 	[%rd797], %r1987;
	add.s32 	%r2388, %r2388, 1;
$L__BB0_676:
	ld.global.u32 	%r1988, [%rd11+320];
	setp.ne.s32 	%p353, %r1988, 0;
	@%p353 bra 	$L__BB0_678;
	mul.wide.u32 	%rd798, %r2388, 4;
	add.s64 	%rd799, %rd981, %rd798;
	mov.b32 	%r1989, 80;
	st.local.u32 	[%rd799], %r1989;
	add.s32 	%r2388, %r2388, 1;
$L__BB0_678:
	ld.param.u64 	%rd960, [_Z9runSolverPKiP13possibleBoard_param_1];
	ld.param.u64 	%rd959, [_Z9runSolverPKiP13possibleBoard_param_0];
	mul.wide.u32 	%rd12, %r1826, 2952;
	cvta.to.global.u64 	%rd13, %rd960;
	add.s64 	%rd800, %rd12, %rd13;
	add.s64 	%rd963, %rd800, 8;
	mul.wide.u32 	%rd15, %r1826, 324;
	cvta.to.global.u64 	%rd16, %rd959;
	add.s64 	%rd801, %rd15, %rd16;
	add.s64 	%rd962, %rd801, 16;
	mov.b32 	%r2469, 0;
$L__BB0_679:
	st.global.u32 	[%rd963+-8], %r2468;
	setp.eq.s32 	%p354, %r2469, 80;
	@%p354 bra 	$L__BB0_681;
	ld.global.u32 	%r1991, [%rd962+-12];
	st.global.u32 	[%rd963+-4], %r1991;
	ld.global.u32 	%r1992, [%rd962+-8];
	st.global.u32 	[%rd963], %r1992;
	ld.global.u32 	%r1993, [%rd962+-4];
	st.global.u32 	[%rd963+4], %r1993;
	add.s32 	%r2469, %r2469, 4;
	ld.global.u32 	%r2468, [%rd962];
	add.s64 	%rd963, %rd963, 16;
	add.s64 	%rd962, %rd962, 16;
	bra.uni 	$L__BB0_679;
$L__BB0_681:
	mul.lo.s32 	%r1995, %r1826, 9;
	mul.wide.u32 	%rd802, %r1995, 328;
	add.s64 	%rd22, %rd13, %rd802;
	mov.b32 	%r2470, 0;
	st.global.u32 	[%rd22+324], %r2470;
	add.s64 	%rd979, %rd801, 8;
	add.s64 	%rd964, %rd800, 340;
	mov.u64 	%rd965, %rd979;
$L__BB0_682:
	ld.global.u32 	%r1996, [%rd965+-8];
	st.global.u32 	[%rd964+-12], %r1996;
	setp.ne.s32 	%p355, %r2470, 80;
	@%p355 bra 	$L__BB0_789;
	mov.b32 	%r2471, 0;
	st.global.u32 	[%rd22+652], %r2471;
	add.s64 	%rd966, %rd800, 668;
	mov.u64 	%rd967, %rd979;
$L__BB0_684:
	ld.global.u32 	%r2001, [%rd967+-8];
	st.global.u32 	[%rd966+-12], %r2001;
	setp.ne.s32 	%p356, %r2471, 80;
	@%p356 bra 	$L__BB0_790;
	mov.b32 	%r2472, 0;
	st.global.u32 	[%rd22+980], %r2472;
	add.s64 	%rd968, %rd800, 996;
	mov.u64 	%rd969, %rd979;
$L__BB0_686:
	ld.global.u32 	%r2006, [%rd969+-8];
	st.global.u32 	[%rd968+-12], %r2006;
	setp.ne.s32 	%p357, %r2472, 80;
	@%p357 bra 	$L__BB0_791;
	mov.b32 	%r2473, 0;
	st.global.u32 	[%rd22+1308], %r2473;
	add.s64 	%rd970, %rd800, 1324;
	mov.u64 	%rd971, %rd979;
$L__BB0_688:
	ld.global.u32 	%r2011, [%rd971+-8];
	st.global.u32 	[%rd970+-12], %r2011;
	setp.ne.s32 	%p358, %r2473, 80;
	@%p358 bra 	$L__BB0_792;
	mov.b32 	%r2474, 0;
	st.global.u32 	[%rd22+1636], %r2474;
	add.s64 	%rd972, %rd800, 1652;
	mov.u64 	%rd973, %rd979;
$L__BB0_690:
	ld.global.u32 	%r2016, [%rd973+-8];
	st.global.u32 	[%rd972+-12], %r2016;
	setp.ne.s32 	%p359, %r2474, 80;
	@%p359 bra 	$L__BB0_793;
	mov.b32 	%r2475, 0;
	st.global.u32 	[%rd22+1964], %r2475;
	add.s64 	%rd974, %rd800, 1980;
	mov.u64 	%rd975, %rd979;
$L__BB0_692:
	ld.global.u32 	%r2021, [%rd975+-8];
	st.global.u32 	[%rd974+-12], %r2021;
	setp.ne.s32 	%p360, %r2475, 80;
	@%p360 bra 	$L__BB0_794;
	mov.b32 	%r2476, 0;
	st.global.u32 	[%rd22+2292], %r2476;
	add.s64 	%rd976, %rd800, 2308;
	mov.u64 	%rd977, %rd979;
$L__BB0_694:
	ld.global.u32 	%r2026, [%rd977+-8];
	st.global.u32 	[%rd976+-12], %r2026;
	setp.ne.s32 	%p361, %r2476, 80;
	@%p361 bra 	$L__BB0_795;
	mov.b32 	%r2477, 0;
	st.global.u32 	[%rd22+2620], %r2477;
	add.s64 	%rd978, %rd800, 2636;
$L__BB0_696:
	ld.global.u32 	%r2031, [%rd979+-8];
	st.global.u32 	[%rd978+-12], %r2031;
	setp.ne.s32 	%p362, %r2477, 80;
	@%p362 bra 	$L__BB0_796;
	mov.b32 	%r2478, 0;
	st.global.u32 	[%rd22+2948], %r2478;
	add.s64 	%rd980, %rd636, 80;
$L__BB0_698:
	mov.b32 	%r2036, 0;
	st.u32 	[%rd980+-80], %r2036;
	st.u32 	[%rd980+-76], %r2036;
	st.u32 	[%rd980+-72], %r2036;
	st.u32 	[%rd980+-68], %r2036;
	st.u32 	[%rd980+-64], %r2036;
	st.u32 	[%rd980+-60], %r2036;
	st.u32 	[%rd980+-56], %r2036;
	st.u32 	[%rd980+-52], %r2036;
	st.u32 	[%rd980+-48], %r2036;
	st.u32 	[%rd980+-44], %r2036;
	setp.eq.s32 	%p363, %r2478, 80;
	@%p363 bra 	$L__BB0_700;
	mov.b32 	%r2037, 0;
	st.u32 	[%rd980+-40], %r2037;
	st.u32 	[%rd980+-36], %r2037;
	st.u32 	[%rd980+-32], %r2037;
	st.u32 	[%rd980+-28], %r2037;
	st.u32 	[%rd980+-24], %r2037;
	st.u32 	[%rd980+-20], %r2037;
	st.u32 	[%rd980+-16], %r2037;
	st.u32 	[%rd980+-12], %r2037;
	st.u32 	[%rd980+-8], %r2037;
	st.u32 	[%rd980+-4], %r2037;
	st.u32 	[%rd980], %r2037;
	st.u32 	[%rd980+4], %r2037;
	st.u32 	[%rd980+8], %r2037;
	st.u32 	[%rd980+12], %r2037;
	st.u32 	[%rd980+16], %r2037;
	st.u32 	[%rd980+20], %r2037;
	st.u32 	[%rd980+24], %r2037;
	st.u32 	[%rd980+28], %r2037;
	st.u32 	[%rd980+32], %r2037;
	st.u32 	[%rd980+36], %r2037;
	st.u32 	[%rd980+40], %r2037;
	st.u32 	[%rd980+44], %r2037;
	st.u32 	[%rd980+48], %r2037;
	st.u32 	[%rd980+52], %r2037;
	st.u32 	[%rd980+56], %r2037;
	st.u32 	[%rd980+60], %r2037;
	st.u32 	[%rd980+64], %r2037;
	st.u32 	[%rd980+68], %r2037;
	st.u32 	[%rd980+72], %r2037;
	st.u32 	[%rd980+76], %r2037;
	add.s32 	%r2478, %r2478, 4;
	add.s64 	%rd980, %rd980, 160;
	bra.uni 	$L__BB0_698;
$L__BB0_700:
	mov.b32 	%r2481, 0;
	st.local.u32 	[%rd1], %r2481;
	st.local.u32 	[%rd1+4], %r2481;
	st.local.u32 	[%rd1+8], %r2481;
	st.local.u32 	[%rd1+12], %r2481;
	st.local.u32 	[%rd1+16], %r2481;
	st.local.u32 	[%rd1+20], %r2481;
	st.local.u32 	[%rd1+24], %r2481;
	st.local.u32 	[%rd1+28], %r2481;
	st.local.u32 	[%rd1+32], %r2481;
	st.local.u32 	[%rd2], %r2481;
	st.local.u32 	[%rd2+4], %r2481;
	st.local.u32 	[%rd2+8], %r2481;
	st.local.u32 	[%rd2+12], %r2481;
	st.local.u32 	[%rd2+16], %r2481;
	st.local.u32 	[%rd2+20], %r2481;
	st.local.u32 	[%rd2+24], %r2481;
	st.local.u32 	[%rd2+28], %r2481;
	st.local.u32 	[%rd2+32], %r2481;
	st.local.u32 	[%rd3], %r2481;
	st.local.u32 	[%rd3+4], %r2481;
	st.local.u32 	[%rd3+8], %r2481;
	st.local.u32 	[%rd3+12], %r2481;
	st.local.u32 	[%rd3+16], %r2481;
	st.local.u32 	[%rd3+20], %r2481;
	st.local.u32 	[%rd3+24], %r2481;
	st.local.u32 	[%rd3+28], %r2481;
	st.local.u32 	[%rd3+32], %r2481;
	setp.lt.s32 	%p364, %r2388, 1;
	@%p364 bra 	$L__BB0_759;
	neg.s32 	%r2479, %r2388;
	mov.b32 	%r2481, 0;
$L__BB0_702:
	ld.local.u32 	%r2040, [%rd981];
	mul.hi.s32 	%r2041, %r2040, 954437177;
	shr.u32 	%r2042, %r2041, 31;
	shr.s32 	%r2043, %r2041, 1;
	add.s32 	%r2044, %r2043, %r2042;
	mul.lo.s32 	%r2045, %r2044, 9;
	sub.s32 	%r271, %r2040, %r2045;
	mul.wide.s32 	%rd812, %r2045, 4;
	add.s64 	%rd68, %rd11, %rd812;
	ld.global.u32 	%r272, [%rd68];
	setp.lt.s32 	%p365, %r272, 1;
	@%p365 bra 	$L__BB0_704;
	add.s32 	%r2046, %r272, -1;
	mul.wide.u32 	%rd813, %r2046, 4;
	add.s64 	%rd814, %rd1, %rd813;
	ld.local.u32 	%r2047, [%rd814];
	add.s32 	%r2048, %r2047, 1;
	st.local.u32 	[%rd814], %r2048;
$L__BB0_704:
	ld.global.u32 	%r273, [%rd68+4];
	setp.lt.s32 	%p366, %r273, 1;
	@%p366 bra 	$L__BB0_706;
	add.s32 	%r2049, %r273, -1;
	mul.wide.u32 	%rd815, %r2049, 4;
	add.s64 	%rd816, %rd1, %rd815;
	ld.local.u32 	%r2050, [%rd816];
	add.s32 	%r2051, %r2050, 1;
	st.local.u32 	[%rd816], %r2051;
$L__BB0_706:
	ld.global.u32 	%r274, [%rd68+8];
	setp.lt.s32 	%p367, %r274, 1;
	@%p367 bra 	$L__BB0_708;
	add.s32 	%r2052, %r274, -1;
	mul.wide.u32 	%rd817, %r2052, 4;
	add.s64 	%rd818, %rd1, %rd817;
	ld.local.u32 	%r2053, [%rd818];
	add.s32 	%r2054, %r2053, 1;
	st.local.u32 	[%rd818], %r2054;
$L__BB0_708:
	ld.global.u32 	%r275, [%rd68+12];
	setp.lt.s32 	%p368, %r275, 1;
	@%p368 bra 	$L__BB0_710;
	add.s32 	%r2055, %r275, -1;
	mul.wide.u32 	%rd819, %r2055, 4;
	add.s64 	%rd820, %rd1, %rd819;
	ld.local.u32 	%r2056, [%rd820];
	add.s32 	%r2057, %r2056, 1;
	st.local.u32 	[%rd820], %r2057;
$L__BB0_710:
	ld.global.u32 	%r276, [%rd68+16];
	setp.lt.s32 	%p369, %r276, 1;
	@%p369 bra 	$L__BB0_712;
	add.s32 	%r2058, %r276, -1;
	mul.wide.u32 	%rd821, %r2058, 4;
	add.s64 	%rd822, %rd1, %rd821;
	ld.local.u32 	%r2059, [%rd822];
	add.s32 	%r2060, %r2059, 1;
	st.local.u32 	[%rd822], %r2060;
$L__BB0_712:
	ld.global.u32 	%r277, [%rd68+20];
	setp.lt.s32 	%p370, %r277, 1;
	@%p370 bra 	$L__BB0_714;
	add.s32 	%r2061, %r277, -1;
	mul.wide.u32 	%rd823, %r2061, 4;
	add.s64 	%rd824, %rd1, %rd823;
	ld.local.u32 	%r2062, [%rd824];
	add.s32 	%r2063, %r2062, 1;
	st.local.u32 	[%rd824], %r2063;
$L__BB0_714:
	ld.global.u32 	%r278, [%rd68+24];
	setp.lt.s32 	%p371, %r278, 1;
	@%p371 bra 	$L__BB0_716;
	add.s32 	%r2064, %r278, -1;
	mul.wide.u32 	%rd825, %r2064, 4;
	add.s64 	%rd826, %rd1, %rd825;
	ld.local.u32 	%r2065, [%rd826];
	add.s32 	%r2066, %r2065, 1;
	st.local.u32 	[%rd826], %r2066;
$L__BB0_716:
	ld.global.u32 	%r279, [%rd68+28];
	setp.lt.s32 	%p372, %r279, 1;
	@%p372 bra 	$L__BB0_718;
	add.s32 	%r2067, %r279, -1;
	mul.wide.u32 	%rd827, %r2067, 4;
	add.s64 	%rd828, %rd1, %rd827;
	ld.local.u32 	%r2068, [%rd828];
	add.s32 	%r2069, %r2068, 1;
	st.local.u32 	[%rd828], %r2069;
$L__BB0_718:
	ld.global.u32 	%r280, [%rd68+32];
	setp.lt.s32 	%p373, %r280, 1;
	@%p373 bra 	$L__BB0_720;
	add.s32 	%r2070, %r280, -1;
	mul.wide.u32 	%rd829, %r2070, 4;
	add.s64 	%rd830, %rd1, %rd829;
	ld.local.u32 	%r2071, [%rd830];
	add.s32 	%r2072, %r2071, 1;
	st.local.u32 	[%rd830], %r2072;
$L__BB0_720:
	mul.wide.s32 	%rd831, %r271, 4;
	add.s64 	%rd832, %rd11, %rd831;
	ld.global.u32 	%r281, [%rd832];
	setp.lt.s32 	%p374, %r281, 1;
	@%p374 bra 	$L__BB0_722;
	add.s32 	%r2073, %r281, -1;
	mul.wide.u32 	%rd833, %r2073, 4;
	add.s64 	%rd834, %rd2, %rd833;
	ld.local.u32 	%r2074, [%rd834];
	add.s32 	%r2075, %r2074, 1;
	st.local.u32 	[%rd834], %r2075;
$L__BB0_722:
	add.s32 	%r2076, %r271, 9;
	mul.wide.u32 	%rd835, %r2076, 4;
	add.s64 	%rd836, %rd11, %rd835;
	ld.global.u32 	%r282, [%rd836];
	setp.lt.s32 	%p375, %r282, 1;
	@%p375 bra 	$L__BB0_724;
	add.s32 	%r2077, %r282, -1;
	mul.wide.u32 	%rd837, %r2077, 4;
	add.s64 	%rd838, %rd2, %rd837;
	ld.local.u32 	%r2078, [%rd838];
	add.s32 	%r2079, %r2078, 1;
	st.local.u32 	[%rd838], %r2079;
$L__BB0_724:
	add.s32 	%r2080, %r271, 18;
	mul.wide.u32 	%rd839, %r2080, 4;
	add.s64 	%rd840, %rd11, %rd839;
	ld.global.u32 	%r283, [%rd840];
	setp.lt.s32 	%p376, %r283, 1;
	@%p376 bra 	$L__BB0_726;
	add.s32 	%r2081, %r283, -1;
	mul.wide.u32 	%rd841, %r2081, 4;
	add.s64 	%rd842, %rd2, %rd841;
	ld.local.u32 	%r2082, [%rd842];
	add.s32 	%r2083, %r2082, 1;
	st.local.u32 	[%rd842], %r2083;
$L__BB0_726:
	add.s32 	%r2084, %r271, 27;
	mul.wide.u32 	%rd843, %r2084, 4;
	add.s64 	%rd844, %rd11, %rd843;
	ld.global.u32 	%r284, [%rd844];
	setp.lt.s32 	%p377, %r284, 1;
	@%p377 bra 	$L__BB0_728;
	add.s32 	%r2085, %r284, -1;
	mul.wide.u32 	%rd845, %r2085, 4;
	add.s64 	%rd846, %rd2, %rd845;
	ld.local.u32 	%r2086, [%rd846];
	add.s32 	%r2087, %r2086, 1;
	st.local.u32 	[%rd846], %r2087;
$L__BB0_728:
	add.s32 	%r2088, %r271, 36;
	mul.wide.u32 	%rd847, %r2088, 4;
	add.s64 	%rd848, %rd11, %rd847;
	ld.global.u32 	%r285, [%rd848];
	setp.lt.s32 	%p378, %r285, 1;
	@%p378 bra 	$L__BB0_730;
	add.s32 	%r2089, %r285, -1;
	mul.wide.u32 	%rd849, %r2089, 4;
	add.s64 	%rd850, %rd2, %rd849;
	ld.local.u32 	%r2090, [%rd850];
	add.s32 	%r2091, %r2090, 1;
	st.local.u32 	[%rd850], %r2091;
$L__BB0_730:
	add.s32 	%r2092, %r271, 45;
	mul.wide.u32 	%rd851, %r2092, 4;
	add.s64 	%rd852, %rd11, %rd851;
	ld.global.u32 	%r286, [%rd852];
	setp.lt.s32 	%p379, %r286, 1;
	@%p379 bra 	$L__BB0_732;
	add.s32 	%r2093, %r286, -1;
	mul.wide.u32 	%rd853, %r2093, 4;
	add.s64 	%rd854, %rd2, %rd853;
	ld.local.u32 	%r2094, [%rd854];
	add.s32 	%r2095, %r2094, 1;
	st.local.u32 	[%rd854], %r2095;
$L__BB0_732:
	add.s32 	%r2096, %r271, 54;
	mul.wide.u32 	%rd855, %r2096, 4;
	add.s64 	%rd856, %rd11, %rd855;
	ld.global.u32 	%r287, [%rd856];
	setp.lt.s32 	%p380, %r287, 1;
	@%p380 bra 	$L__BB0_734;
	add.s32 	%r2097, %r287, -1;
	mul.wide.u32 	%rd857, %r2097, 4;
	add.s64 	%rd858, %rd2, %rd857;
	ld.local.u32 	%r2098, [%rd858];
	add.s32 	%r2099, %r2098, 1;
	st.local.u32 	[%rd858], %r2099;
$L__BB0_734:
	add.s32 	%r2100, %r271, 63;
	mul.wide.u32 	%rd859, %r2100, 4;
	add.s64 	%rd860, %rd11, %rd859;
	ld.global.u32 	%r288, [%rd860];
	setp.lt.s32 	%p381, %r288, 1;
	@%p381 bra 	$L__BB0_736;
	add.s32 	%r2101, %r288, -1;
	mul.wide.u32 	%rd861, %r2101, 4;
	add.s64 	%rd862, %rd2, %rd861;
	ld.local.u32 	%r2102, [%rd862];
	add.s32 	%r2103, %r2102, 1;
	st.local.u32 	[%rd862], %r2103;
$L__BB0_736:
	add.s32 	%r2104, %r271, 72;
	mul.wide.u32 	%rd863, %r2104, 4;
	add.s64 	%rd864, %rd11, %rd863;
	ld.global.u32 	%r289, [%rd864];
	setp.lt.s32 	%p382, %r289, 1;
	@%p382 bra 	$L__BB0_738;
	add.s32 	%r2105, %r289, -1;
	mul.wide.u32 	%rd865, %r2105, 4;
	add.s64 	%rd866, %rd2, %rd865;
	ld.local.u32 	%r2106, [%rd866];
	add.s32 	%r2107, %r2106, 1;
	st.local.u32 	[%rd866], %r2107;
$L__BB0_738:
	mul.hi.s32 	%r2108, %r2040, 1272582903;
	shr.u32 	%r2109, %r2108, 31;
	shr.s32 	%r2110, %r2108, 3;
	add.s32 	%r2111, %r2110, %r2109;
	cvt.u16.u32 	%rs1, %r271;
	mul.lo.s16 	%rs2, %rs1, 86;
	shr.u16 	%rs3, %rs2, 15;
	shr.u16 	%rs4, %rs2, 8;
	add.s16 	%rs5, %rs4, %rs3;
	mul.lo.s16 	%rs6, %rs5, 3;
	sub.s16 	%rs7, %rs6, %rs1;
	cvt.u32.u16 	%r2112, %rs7;
	cvt.s32.s8 	%r2113, %r2112;
	mad.lo.s32 	%r2114, %r2111, 27, %r271;
	add.s32 	%r2115, %r2114, %r2113;
	mul.wide.s32 	%rd867, %r2115, 4;
	add.s64 	%rd69, %rd11, %rd867;
	ld.global.u32 	%r290, [%rd69];
	setp.lt.s32 	%p383, %r290, 1;
	@%p383 bra 	$L__BB0_740;
	add.s32 	%r2116, %r290, -1;
	mul.wide.u32 	%rd868, %r2116, 4;
	add.s64 	%rd869, %rd3, %rd868;
	ld.local.u32 	%r2117, [%rd869];
	add.s32 	%r2118, %r2117, 1;
	st.local.u32 	[%rd869], %r2118;
$L__BB0_740:
	ld.global.u32 	%r291, [%rd69+4];
	setp.lt.s32 	%p384, %r291, 1;
	@%p384 bra 	$L__BB0_742;
	add.s32 	%r2119, %r291, -1;
	mul.wide.u32 	%rd870, %r2119, 4;
	add.s64 	%rd871, %rd3, %rd870;
	ld.local.u32 	%r2120, [%rd871];
	add.s32 	%r2121, %r2120, 1;
	st.local.u32 	[%rd871], %r2121;
$L__BB0_742:
	ld.global.u32 	%r292, [%rd69+8];
	setp.lt.s32 	%p385, %r292, 1;
	@%p385 bra 	$L__BB0_744;
	add.s32 	%r2122, %r292, -1;
	mul.wide.u32 	%rd872, %r2122, 4;
	add.s64 	%rd873, %rd3, %rd872;
	ld.local.u32 	%r2123, [%rd873];
	add.s32 	%r2124, %r2123, 1;
	st.local.u32 	[%rd873], %r2124;
$L__BB0_744:
	ld.global.u32 	%r293, [%rd69+36];
	setp.lt.s32 	%p386, %r293, 1;
	@%p386 bra 	$L__BB0_746;
	add.s32 	%r2125, %r293, -1;
	mul.wide.u32 	%rd874, %r2125, 4;
	add.s64 	%rd875, %rd3, %rd874;
	ld.local.u32 	%r2126, [%rd875];
	add.s32 	%r2127, %r2126, 1;
	st.local.u32 	[%rd875], %r2127;
$L__BB0_746:
	ld.global.u32 	%r294, [%rd69+40];
	setp.lt.s32 	%p387, %r294, 1;
	@%p387 bra 	$L__BB0_748;
	add.s32 	%r2128, %r294, -1;
	mul.wide.u32 	%rd876, %r2128, 4;
	add.s64 	%rd877, %rd3, %rd876;
	ld.local.u32 	%r2129, [%rd877];
	add.s32 	%r2130, %r2129, 1;
	st.local.u32 	[%rd877], %r2130;
$L__BB0_748:
	ld.global.u32 	%r295, [%rd69+44];
	setp.lt.s32 	%p388, %r295, 1;
	@%p388 bra 	$L__BB0_750;
	add.s32 	%r2131, %r295, -1;
	mul.wide.u32 	%rd878, %r2131, 4;
	add.s64 	%rd879, %rd3, %rd878;
	ld.local.u32 	%r2132, [%rd879];
	add.s32 	%r2133, %r2132, 1;
	st.local.u32 	[%rd879], %r2133;
$L__BB0_750:
	ld.global.u32 	%r296, [%rd69+72];
	setp.lt.s32 	%p389, %r296, 1;
	@%p389 bra 	$L__BB0_752;
	add.s32 	%r2134, %r296, -1;
	mul.wide.u32 	%rd880, %r2134, 4;
	add.s64 	%rd881, %rd3, %rd880;
	ld.local.u32 	%r2135, [%rd881];
	add.s32 	%r2136, %r2135, 1;
	st.local.u32 	[%rd881], %r2136;
$L__BB0_752:
	ld.global.u32 	%r297, [%rd69+76];
	setp.lt.s32 	%p390, %r297, 1;
	@%p390 bra 	$L__BB0_754;
	add.s32 	%r2137, %r297, -1;
	mul.wide.u32 	%rd882, %r2137, 4;
	add.s64 	%rd883, %rd3, %rd882;
	ld.local.u32 	%r2138, [%rd883];
	add.s32 	%r2139, %r2138, 1;
	st.local.u32 	[%rd883], %r2139;
$L__BB0_754:
	ld.global.u32 	%r298, [%rd69+80];
	setp.lt.s32 	%p391, %r298, 1;
	@%p391 bra 	$L__BB0_756;
	add.s32 	%r2140, %r298, -1;
	mul.wide.u32 	%rd884, %r2140, 4;
	add.s64 	%rd885, %rd3, %rd884;
	ld.local.u32 	%r2141, [%rd885];
	add.s32 	%r2142, %r2141, 1;
	st.local.u32 	[%rd885], %r2142;
$L__BB0_756:
	ld.local.u32 	%r2143, [%rd3];
	ld.local.u32 	%r2144, [%rd2];
	or.b32  	%r2146, %r2143, %r2144;
	ld.local.u32 	%r2147, [%rd1];
	or.b32  	%r2149, %r2146, %r2147;
	setp.eq.s32 	%p392, %r2149, 0;
	selp.u32 	%r299, 1, 0, %p392;
	ld.local.u32 	%r2150, [%rd3+4];
	ld.local.u32 	%r2151, [%rd2+4];
	or.b32  	%r2153, %r2150, %r2151;
	ld.local.u32 	%r2154, [%rd1+4];
	or.b32  	%r2156, %r2153, %r2154;
	setp.eq.s32 	%p1, %r2156, 0;
	selp.b32 	%r2157, 2, 1, %p392;
	selp.b32 	%r2158, %r2157, %r299, %p1;
	ld.local.u32 	%r2159, [%rd3+8];
	ld.local.u32 	%r2160, [%rd2+8];
	or.b32  	%r2162, %r2159, %r2160;
	ld.local.u32 	%r2163, [%rd1+8];
	or.b32  	%r2165, %r2162, %r2163;
	setp.eq.s32 	%p393, %r2165, 0;
	selp.u32 	%r300, 1, 0, %p393;
	add.s32 	%r2166, %r2158, %r300;
	ld.local.u32 	%r2167, [%rd3+12];
	ld.local.u32 	%r2168, [%rd2+12];
	or.b32  	%r2170, %r2167, %r2168;
	ld.local.u32 	%r2171, [%rd1+12];
	or.b32  	%r2173, %r2170, %r2171;
	setp.eq.s32 	%p394, %r2173, 0;
	selp.u32 	%r301, 1, 0, %p394;
	add.s32 	%r2174, %r2166, %r301;
	ld.local.u32 	%r2175, [%rd3+16];
	ld.local.u32 	%r2176, [%rd2+16];
	or.b32  	%r2178, %r2175, %r2176;
	ld.local.u32 	%r2179, [%rd1+16];
	or.b32  	%r2181, %r2178, %r2179;
	setp.eq.s32 	%p395, %r2181, 0;
	selp.u32 	%r302, 1, 0, %p395;
	add.s32 	%r2182, %r2174, %r302;
	ld.local.u32 	%r2183, [%rd3+20];
	ld.local.u32 	%r2184, [%rd2+20];
	or.b32  	%r2186, %r2183, %r2184;
	ld.local.u32 	%r2187, [%rd1+20];
	or.b32  	%r2189, %r2186, %r2187;
	setp.eq.s32 	%p396, %r2189, 0;
	selp.u32 	%r303, 1, 0, %p396;
	add.s32 	%r2190, %r2182, %r303;
	ld.local.u32 	%r2191, [%rd3+24];
	ld.local.u32 	%r2192, [%rd2+24];
	or.b32  	%r2194, %r2191, %r2192;
	ld.local.u32 	%r2195, [%rd1+24];
	or.b32  	%r2197, %r2194, %r2195;
	setp.eq.s32 	%p397, %r2197, 0;
	selp.u32 	%r304, 1, 0, %p397;
	add.s32 	%r2198, %r2190, %r304;
	ld.local.u32 	%r2199, [%rd3+28];
	ld.local.u32 	%r2200, [%rd2+28];
	or.b32  	%r2202, %r2199, %r2200;
	ld.local.u32 	%r2203, [%rd1+28];
	or.b32  	%r2205, %r2202, %r2203;
	setp.eq.s32 	%p398, %r2205, 0;
	selp.u32 	%r305, 1, 0, %p398;
	add.s32 	%r2206, %r2198, %r305;
	ld.local.u32 	%r2207, [%rd3+32];
	ld.local.u32 	%r2208, [%rd2+32];
	or.b32  	%r2210, %r2207, %r2208;
	ld.local.u32 	%r2211, [%rd1+32];
	or.b32  	%r2213, %r2210, %r2211;
	setp.eq.s32 	%p399, %r2213, 0;
	selp.u32 	%r306, 1, 0, %p399;
	or.b32  	%r2214, %r2206, %r306;
	setp.eq.s32 	%p400, %r2214, 0;
	@%p400 bra 	$L__BB0_758;
	selp.u32 	%r2215, 1, 0, %p1;
	mul.wide.s32 	%rd886, %r2481, 40;
	add.s64 	%rd887, %rd636, %rd886;
	st.u32 	[%rd887+4], %r299;
	st.u32 	[%rd887+8], %r2215;
	st.u32 	[%rd887+12], %r300;
	st.u32 	[%rd887+16], %r301;
	st.u32 	[%rd887+20], %r302;
	st.u32 	[%rd887+24], %r303;
	st.u32 	[%rd887+28], %r304;
	st.u32 	[%rd887+32], %r305;
	st.u32 	[%rd887+36], %r306;
	st.u32 	[%rd887], %r2040;
	add.s32 	%r2481, %r2481, 1;
$L__BB0_758:
	mov.b32 	%r2216, 0;
	st.local.u32 	[%rd1], %r2216;
	st.local.u32 	[%rd2], %r2216;
	st.local.u32 	[%rd3], %r2216;
	st.local.u32 	[%rd1+4], %r2216;
	st.local.u32 	[%rd2+4], %r2216;
	st.local.u32 	[%rd3+4], %r2216;
	st.local.u32 	[%rd1+8], %r2216;
	st.local.u32 	[%rd2+8], %r2216;
	st.local.u32 	[%rd3+8], %r2216;
	st.local.u32 	[%rd1+12], %r2216;
	st.local.u32 	[%rd2+12], %r2216;
	st.local.u32 	[%rd3+12], %r2216;
	st.local.u32 	[%rd1+16], %r2216;
	st.local.u32 	[%rd2+16], %r2216;
	st.local.u32 	[%rd3+16], %r2216;
	st.local.u32 	[%rd1+20], %r2216;
	st.local.u32 	[%rd2+20], %r2216;
	st.local.u32 	[%rd3+20], %r2216;
	st.local.u32 	[%rd1+24], %r2216;
	st.local.u32 	[%rd2+24], %r2216;
	st.local.u32 	[%rd3+24], %r2216;
	st.local.u32 	[%rd1+28], %r2216;
	st.local.u32 	[%rd2+28], %r2216;
	st.local.u32 	[%rd3+28], %r2216;
	st.local.u32 	[%rd1+32], %r2216;
	st.local.u32 	[%rd2+32], %r2216;
	st.local.u32 	[%rd3+32], %r2216;
	add.s32 	%r2479, %r2479, 1;
	setp.ne.s32 	%p401, %r2479, 0;
	add.s64 	%rd981, %rd981, 4;
	@%p401 bra 	$L__BB0_702;
$L__BB0_759:
	setp.lt.s32 	%p402, %r2481, 1;
	mov.b32 	%r2497, 11;
	mov.b32 	%r2496, -1;
	@%p402 bra 	$L__BB0_768;
	and.b32  	%r311, %r2481, 3;
	setp.lt.u32 	%p403, %r2481, 4;
	mov.b32 	%r2496, -1;
	mov.b32 	%r2497, 11;
	mov.b32 	%r2493, 0;
	@%p403 bra 	$L__BB0_763;
	and.b32  	%r2493, %r2481, 2147483644;
	add.s64 	%rd982, %rd636, 84;
	mov.b32 	%r2496, -1;
	mov.b32 	%r2497, 11;
	mov.b32 	%r2483, 0;
$L__BB0_762:
	.pragma "nounroll";
	ld.u32 	%r2226, [%rd982+-80];
	ld.u32 	%r2227, [%rd982+-76];
	add.s32 	%r2228, %r2227, %r2226;
	ld.u32 	%r2229, [%rd982+-72];
	add.s32 	%r2230, %r2229, %r2228;
	ld.u32 	%r2231, [%rd982+-68];
	add.s32 	%r2232, %r2231, %r2230;
	ld.u32 	%r2233, [%rd982+-64];
	add.s32 	%r2234, %r2233, %r2232;
	ld.u32 	%r2235, [%rd982+-60];
	add.s32 	%r2236, %r2235, %r2234;
	ld.u32 	%r2237, [%rd982+-56];
	add.s32 	%r2238, %r2237, %r2236;
	ld.u32 	%r2239, [%rd982+-52];
	add.s32 	%r2240, %r2239, %r2238;
	ld.u32 	%r2241, [%rd982+-48];
	add.s32 	%r2242, %r2241, %r2240;
	setp.lt.s32 	%p404, %r2242, %r2497;
	setp.gt.s32 	%p405, %r2242, 0;
	and.pred  	%p406, %p404, %p405;
	selp.b32 	%r2243, %r2483, %r2496, %p406;
	selp.b32 	%r2244, %r2242, %r2497, %p406;
	ld.u32 	%r2245, [%rd982+-40];
	ld.u32 	%r2246, [%rd982+-36];
	add.s32 	%r2247, %r2246, %r2245;
	ld.u32 	%r2248, [%rd982+-32];
	add.s32 	%r2249, %r2248, %r2247;
	ld.u32 	%r2250, [%rd982+-28];
	add.s32 	%r2251, %r2250, %r2249;
	ld.u32 	%r2252, [%rd982+-24];
	add.s32 	%r2253, %r2252, %r2251;
	ld.u32 	%r2254, [%rd982+-20];
	add.s32 	%r2255, %r2254, %r2253;
	ld.u32 	%r2256, [%rd982+-16];
	add.s32 	%r2257, %r2256, %r2255;
	ld.u32 	%r2258, [%rd982+-12];
	add.s32 	%r2259, %r2258, %r2257;
	ld.u32 	%r2260, [%rd982+-8];
	add.s32 	%r2261, %r2260, %r2259;
	setp.lt.s32 	%p407, %r2261, %r2244;
	setp.gt.s32 	%p408, %r2261, 0;
	and.pred  	%p409, %p407, %p408;
	add.s32 	%r2262, %r2483, 1;
	selp.b32 	%r2263, %r2262, %r2243, %p409;
	selp.b32 	%r2264, %r2261, %r2244, %p409;
	ld.u32 	%r2265, [%rd982];
	ld.u32 	%r2266, [%rd982+4];
	add.s32 	%r2267, %r2266, %r2265;
	ld.u32 	%r2268, [%rd982+8];
	add.s32 	%r2269, %r2268, %r2267;
	ld.u32 	%r2270, [%rd982+12];
	add.s32 	%r2271, %r2270, %r2269;
	ld.u32 	%r2272, [%rd982+16];
	add.s32 	%r2273, %r2272, %r2271;
	ld.u32 	%r2274, [%rd982+20];
	add.s32 	%r2275, %r2274, %r2273;
	ld.u32 	%r2276, [%rd982+24];
	add.s32 	%r2277, %r2276, %r2275;
	ld.u32 	%r2278, [%rd982+28];
	add.s32 	%r2279, %r2278, %r2277;
	ld.u32 	%r2280, [%rd982+32];
	add.s32 	%r2281, %r2280, %r2279;
	setp.lt.s32 	%p410, %r2281, %r2264;
	setp.gt.s32 	%p411, %r2281, 0;
	and.pred  	%p412, %p410, %p411;
	add.s32 	%r2282, %r2483, 2;
	selp.b32 	%r2283, %r2282, %r2263, %p412;
	selp.b32 	%r2284, %r2281, %r2264, %p412;
	ld.u32 	%r2285, [%rd982+40];
	ld.u32 	%r2286, [%rd982+44];
	add.s32 	%r2287, %r2286, %r2285;
	ld.u32 	%r2288, [%rd982+48];
	add.s32 	%r2289, %r2288, %r2287;
	ld.u32 	%r2290, [%rd982+52];
	add.s32 	%r2291, %r2290, %r2289;
	ld.u32 	%r2292, [%rd982+56];
	add.s32 	%r2293, %r2292, %r2291;
	ld.u32 	%r2294, [%rd982+60];
	add.s32 	%r2295, %r2294, %r2293;
	ld.u32 	%r2296, [%rd982+64];
	add.s32 	%r2297, %r2296, %r2295;
	ld.u32 	%r2298, [%rd982+68];
	add.s32 	%r2299, %r2298, %r2297;
	ld.u32 	%r2300, [%rd982+72];
	add.s32 	%r2301, %r2300, %r2299;
	setp.lt.s32 	%p413, %r2301, %r2284;
	setp.gt.s32 	%p414, %r2301, 0;
	and.pred  	%p415, %p413, %p414;
	add.s32 	%r2302, %r2483, 3;
	selp.b32 	%r2496, %r2302, %r2283, %p415;
	selp.b32 	%r2497, %r2301, %r2284, %p415;
	add.s64 	%rd982, %rd982, 160;
	add.s32 	%r2483, %r2483, 4;
	setp.ne.s32 	%p416, %r2483, %r2493;
	@%p416 bra 	$L__BB0_762;
$L__BB0_763:
	setp.eq.s32 	%p417, %r311, 0;
	@%p417 bra 	$L__BB0_768;
	setp.eq.s32 	%p418, %r311, 1;
	@%p418 bra 	$L__BB0_766;
	mul.wide.u32 	%rd888, %r2493, 40;
	add.s64 	%rd889, %rd636, %rd888;
	ld.u32 	%r2304, [%rd889+4];
	ld.u32 	%r2305, [%rd889+8];
	add.s32 	%r2306, %r2305, %r2304;
	ld.u32 	%r2307, [%rd889+12];
	add.s32 	%r2308, %r2307, %r2306;
	ld.u32 	%r2309, [%rd889+16];
	add.s32 	%r2310, %r2309, %r2308;
	ld.u32 	%r2311, [%rd889+20];
	add.s32 	%r2312, %r2311, %r2310;
	ld.u32 	%r2313, [%rd889+24];
	add.s32 	%r2314, %r2313, %r2312;
	ld.u32 	%r2315, [%rd889+28];
	add.s32 	%r2316, %r2315, %r2314;
	ld.u32 	%r2317, [%rd889+32];
	add.s32 	%r2318, %r2317, %r2316;
	ld.u32 	%r2319, [%rd889+36];
	add.s32 	%r2320, %r2319, %r2318;
	setp.lt.s32 	%p419, %r2320, %r2497;
	setp.gt.s32 	%p420, %r2320, 0;
	and.pred  	%p421, %p419, %p420;
	selp.b32 	%r2321, %r2493, %r2496, %p421;
	selp.b32 	%r2322, %r2320, %r2497, %p421;
	add.s32 	%r2323, %r2493, 1;
	ld.u32 	%r2324, [%rd889+44];
	ld.u32 	%r2325, [%rd889+48];
	add.s32 	%r2326, %r2325, %r2324;
	ld.u32 	%r2327, [%rd889+52];
	add.s32 	%r2328, %r2327, %r2326;
	ld.u32 	%r2329, [%rd889+56];
	add.s32 	%r2330, %r2329, %r2328;
	ld.u32 	%r2331, [%rd889+60];
	add.s32 	%r2332, %r2331, %r2330;
	ld.u32 	%r2333, [%rd889+64];
	add.s32 	%r2334, %r2333, %r2332;
	ld.u32 	%r2335, [%rd889+68];
	add.s32 	%r2336, %r2335, %r2334;
	ld.u32 	%r2337, [%rd889+72];
	add.s32 	%r2338, %r2337, %r2336;
	ld.u32 	%r2339, [%rd889+76];
	add.s32 	%r2340, %r2339, %r2338;
	setp.lt.s32 	%p422, %r2340, %r2322;
	setp.gt.s32 	%p423, %r2340, 0;
	and.pred  	%p424, %p422, %p423;
	selp.b32 	%r2496, %r2323, %r2321, %p424;
	selp.b32 	%r2497, %r2340, %r2322, %p424;
	add.s32 	%r2493, %r2493, 2;
$L__BB0_766:
	and.b32  	%r2341, %r2481, 1;
	setp.eq.b32 	%p425, %r2341, 1;
	not.pred 	%p426, %p425;
	@%p426 bra 	$L__BB0_768;
	mul.wide.u32 	%rd890, %r2493, 40;
	add.s64 	%rd891, %rd636, %rd890;
	ld.u32 	%r2342, [%rd891+4];
	ld.u32 	%r2343, [%rd891+8];
	add.s32 	%r2344, %r2343, %r2342;
	ld.u32 	%r2345, [%rd891+12];
	add.s32 	%r2346, %r2345, %r2344;
	ld.u32 	%r2347, [%rd891+16];
	add.s32 	%r2348, %r2347, %r2346;
	ld.u32 	%r2349, [%rd891+20];
	add.s32 	%r2350, %r2349, %r2348;
	ld.u32 	%r2351, [%rd891+24];
	add.s32 	%r2352, %r2351, %r2350;
	ld.u32 	%r2353, [%rd891+28];
	add.s32 	%r2354, %r2353, %r2352;
	ld.u32 	%r2355, [%rd891+32];
	add.s32 	%r2356, %r2355, %r2354;
	ld.u32 	%r2357, [%rd891+36];
	add.s32 	%r2358, %r2357, %r2356;
	setp.lt.s32 	%p427, %r2358, %r2497;
	setp.gt.s32 	%p428, %r2358, 0;
	and.pred  	%p429, %p427, %p428;
	selp.b32 	%r2496, %r2493, %r2496, %p429;
	selp.b32 	%r2497, %r2358, %r2497, %p429;
$L__BB0_768:
	setp.lt.s32 	%p430, %r2496, 0;
	@%p430 bra 	$L__BB0_787;
	mul.wide.u32 	%rd892, %r2496, 40;
	add.s64 	%rd893, %rd636, %rd892;
	add.s64 	%rd74, %rd893, 4;
	ld.u32 	%r2360, [%rd893+4];
	setp.ne.s32 	%p431, %r2360, 1;
	mov.b32 	%r2499, 0;
	@%p431 bra 	$L__BB0_771;
	st.global.u32 	[%rd22+324], %r2497;
	ld.u32 	%r2362, [%rd74+-4];
	mul.wide.s32 	%rd894, %r2362, 4;
	add.s64 	%rd895, %rd22, %rd894;
	mov.b32 	%r2499, 1;
	st.global.u32 	[%rd895], %r2499;
$L__BB0_771:
	ld.u32 	%r2363, [%rd74+4];
	setp.ne.s32 	%p432, %r2363, 1;
	@%p432 bra 	$L__BB0_773;
	mul.wide.u32 	%rd896, %r2499, 328;
	add.s64 	%rd897, %rd22, %rd896;
	add.s64 	%rd898, %rd897, 324;
	st.global.u32 	[%rd897+324], %r2497;
	ld.u32 	%r2364, [%rd74+-4];
	mul.wide.s32 	%rd899, %r2364, 4;
	add.s64 	%rd900, %rd898, %rd899;
	mov.b32 	%r2365, 2;
	st.global.u32 	[%rd900+-324], %r2365;
	add.s32 	%r2499, %r2499, 1;
$L__BB0_773:
	ld.u32 	%r2366, [%rd74+8];
	setp.ne.s32 	%p433, %r2366, 1;
	@%p433 bra 	$L__BB0_775;
	mul.wide.u32 	%rd901, %r2499, 328;
	add.s64 	%rd902, %rd22, %rd901;
	add.s64 	%rd903, %rd902, 324;
	st.global.u32 	[%rd902+324], %r2497;
	ld.u32 	%r2367, [%rd74+-4];
	mul.wide.s32 	%rd904, %r2367, 4;
	add.s64 	%rd905, %rd903, %rd904;
	mov.b32 	%r2368, 3;
	st.global.u32 	[%rd905+-324], %r2368;
	add.s32 	%r2499, %r2499, 1;
$L__BB0_775:
	ld.u32 	%r2369, [%rd74+12];
	setp.ne.s32 	%p434, %r2369, 1;
	@%p434 bra 	$L__BB0_777;
	mul.wide.u32 	%rd906, %r2499, 328;
	add.s64 	%rd907, %rd22, %rd906;
	add.s64 	%rd908, %rd907, 324;
	st.global.u32 	[%rd907+324], %r2497;
	ld.u32 	%r2370, [%rd74+-4];
	mul.wide.s32 	%rd909, %r2370, 4;
	add.s64 	%rd910, %rd908, %rd909;
	mov.b32 	%r2371, 4;
	st.global.u32 	[%rd910+-324], %r2371;
	add.s32 	%r2499, %r2499, 1;
$L__BB0_777:
	ld.u32 	%r2372, [%rd74+16];
	setp.ne.s32 	%p435, %r2372, 1;
	@%p435 bra 	$L__BB0_779;
	mul.wide.u32 	%rd911, %r2499, 328;
	add.s64 	%rd912, %rd22, %rd911;
	add.s64 	%rd913, %rd912, 324;
	st.global.u32 	[%rd912+324], %r2497;
	ld.u32 	%r2373, [%rd74+-4];
	mul.wide.s32 	%rd914, %r2373, 4;
	add.s64 	%rd915, %rd913, %rd914;
	mov.b32 	%r2374, 5;
	st.global.u32 	[%rd915+-324], %r2374;
	add.s32 	%r2499, %r2499, 1;
$L__BB0_779:
	ld.u32 	%r2375, [%rd74+20];
	setp.ne.s32 	%p436, %r2375, 1;
	@%p436 bra 	$L__BB0_781;
	mul.wide.u32 	%rd916, %r2499, 328;
	add.s64 	%rd917, %rd22, %rd916;
	add.s64 	%rd918, %rd917, 324;
	st.global.u32 	[%rd917+324], %r2497;
	ld.u32 	%r2376, [%rd74+-4];
	mul.wide.s32 	%rd919, %r2376, 4;
	add.s64 	%rd920, %rd918, %rd919;
	mov.b32 	%r2377, 6;
	st.global.u32 	[%rd920+-324], %r2377;
	add.s32 	%r2499, %r2499, 1;
$L__BB0_781:
	ld.u32 	%r2378, [%rd74+24];
	setp.ne.s32 	%p437, %r2378, 1;
	@%p437 bra 	$L__BB0_783;
	mul.wide.u32 	%rd921, %r2499, 328;
	add.s64 	%rd922, %rd22, %rd921;
	add.s64 	%rd923, %rd922, 324;
	st.global.u32 	[%rd922+324], %r2497;
	ld.u32 	%r2379, [%rd74+-4];
	mul.wide.s32 	%rd924, %r2379, 4;
	add.s64 	%rd925, %rd923, %rd924;
	mov.b32 	%r2380, 7;
	st.global.u32 	[%rd925+-324], %r2380;
	add.s32 	%r2499, %r2499, 1;
$L__BB0_783:
	ld.u32 	%r2381, [%rd74+28];
	setp.ne.s32 	%p438, %r2381, 1;
	@%p438 bra 	$L__BB0_785;
	mul.wide.u32 	%rd926, %r2499, 328;
	add.s64 	%rd927, %rd22, %rd926;
	add.s64 	%rd928, %rd927, 324;
	st.global.u32 	[%rd927+324], %r2497;
	ld.u32 	%r2382, [%rd74+-4];
	mul.wide.s32 	%rd929, %r2382, 4;
	add.s64 	%rd930, %rd928, %rd929;
	mov.b32 	%r2383, 8;
	st.global.u32 	[%rd930+-324], %r2383;
	add.s32 	%r2499, %r2499, 1;
$L__BB0_785:
	ld.u32 	%r2384, [%rd74+32];
	setp.ne.s32 	%p439, %r2384, 1;
	@%p439 bra 	$L__BB0_787;
	mul.wide.u32 	%rd931, %r2499, 328;
	add.s64 	%rd932, %rd22, %rd931;
	add.s64 	%rd933, %rd932, 324;
	st.global.u32 	[%rd932+324], %r2497;
	ld.u32 	%r2385, [%rd74+-4];
	mul.wide.s32 	%rd934, %r2385, 4;
	add.s64 	%rd935, %rd933, %rd934;
	mov.b32 	%r2386, 9;
	st.global.u32 	[%rd935+-324], %r2386;
$L__BB0_787:
	{ // callseq 1, 0
	.param .b64 param0;
	st.param.b64 	[param0], %rd636;
	call.uni 
	free, 
	(
	param0
	);
	} // callseq 1
$L__BB0_788:
	ret;
$L__BB0_789:
	ld.global.u32 	%r1997, [%rd965+-4];
	st.global.u32 	[%rd964+-8], %r1997;
	ld.global.u32 	%r1998, [%rd965];
	st.global.u32 	[%rd964+-4], %r1998;
	ld.global.u32 	%r1999, [%rd965+4];
	st.global.u32 	[%rd964], %r1999;
	add.s32 	%r2470, %r2470, 4;
	add.s64 	%rd965, %rd965, 16;
	add.s64 	%rd964, %rd964, 16;
	bra.uni 	$L__BB0_682;
$L__BB0_790:
	ld.global.u32 	%r2002, [%rd967+-4];
	st.global.u32 	[%rd966+-8], %r2002;
	ld.global.u32 	%r2003, [%rd967];
	st.global.u32 	[%rd966+-4], %r2003;
	ld.global.u32 	%r2004, [%rd967+4];
	st.global.u32 	[%rd966], %r2004;
	add.s32 	%r2471, %r2471, 4;
	add.s64 	%rd967, %rd967, 16;
	add.s64 	%rd966, %rd966, 16;
	bra.uni 	$L__BB0_684;
$L__BB0_791:
	ld.global.u32 	%r2007, [%rd969+-4];
	st.global.u32 	[%rd968+-8], %r2007;
	ld.global.u32 	%r2008, [%rd969];
	st.global.u32 	[%rd968+-4], %r2008;
	ld.global.u32 	%r2009, [%rd969+4];
	st.global.u32 	[%rd968], %r2009;
	add.s32 	%r2472, %r2472, 4;
	add.s64 	%rd969, %rd969, 16;
	add.s64 	%rd968, %rd968, 16;
	bra.uni 	$L__BB0_686;
$L__BB0_792:
	ld.global.u32 	%r2012, [%rd971+-4];
	st.global.u32 	[%rd970+-8], %r2012;
	ld.global.u32 	%r2013, [%rd971];
	st.global.u32 	[%rd970+-4], %r2013;
	ld.global.u32 	%r2014, [%rd971+4];
	st.global.u32 	[%rd970], %r2014;
	add.s32 	%r2473, %r2473, 4;
	add.s64 	%rd971, %rd971, 16;
	add.s64 	%rd970, %rd970, 16;
	bra.uni 	$L__BB0_688;
$L__BB0_793:
	ld.global.u32 	%r2017, [%rd973+-4];
	st.global.u32 	[%rd972+-8], %r2017;
	ld.global.u32 	%r2018, [%rd973];
	st.global.u32 	[%rd972+-4], %r2018;
	ld.global.u32 	%r2019, [%rd973+4];
	st.global.u32 	[%rd972], %r2019;
	add.s32 	%r2474, %r2474, 4;
	add.s64 	%rd973, %rd973, 16;
	add.s64 	%rd972, %rd972, 16;
	bra.uni 	$L__BB0_690;
$L__BB0_794:
	ld.global.u32 	%r2022, [%rd975+-4];
	st.global.u32 	[%rd974+-8], %r2022;
	ld.global.u32 	%r2023, [%rd975];
	st.global.u32 	[%rd974+-4], %r2023;
	ld.global.u32 	%r2024, [%rd975+4];
	st.global.u32 	[%rd974], %r2024;
	add.s32 	%r2475, %r2475, 4;
	add.s64 	%rd975, %rd975, 16;
	add.s64 	%rd974, %rd974, 16;
	bra.uni 	$L__BB0_692;
$L__BB0_795:
	ld.global.u32 	%r2027, [%rd977+-4];
	st.global.u32 	[%rd976+-8], %r2027;
	ld.global.u32 	%r2028, [%rd977];
	st.global.u32 	[%rd976+-4], %r2028;
	ld.global.u32 	%r2029, [%rd977+4];
	st.global.u32 	[%rd976], %r2029;
	add.s32 	%r2476, %r2476, 4;
	add.s64 	%rd977, %rd977, 16;
	add.s64 	%rd976, %rd976, 16;
	bra.uni 	$L__BB0_694;
$L__BB0_796:
	ld.global.u32 	%r2032, [%rd979+-4];
	st.global.u32 	[%rd978+-8], %r2032;
	ld.global.u32 	%r2033, [%rd979];
	st.global.u32 	[%rd978+-4], %r2033;
	ld.global.u32 	%r2034, [%rd979+4];
	st.global.u32 	[%rd978], %r2034;
	add.s32 	%r2477, %r2477, 4;
	add.s64 	%rd979, %rd979, 16;
	add.s64 	%rd978, %rd978, 16;
	bra.uni 	$L__BB0_696;

}


// ===== COMPILED SASS (sm_100) =====

	.target	sm_100

	.elftype	@"ET_EXEC"


//--------------------- .note.nv.tkinfo           --------------------------
	.section	.note.nv.tkinfo,"",@"SHT_NOTE"
	.sectionflags	@"SHF_NOTE_NV_TKINFO"
	.tkinfo
        /*0018*/ 	.word	0x00000002
        /*0030*/ 	.string	""
        /*0030*/ 	.string	"ptxas"
        /*0030*/ 	.string	"Cuda compilation tools, release 13.0, V13.0.88"
        /*0030*/ 	.string	"Build cuda_13.0.r13.0/compiler.36424714_0"
        /*0030*/ 	.string	"-arch sm_100 -m 64 "



//--------------------- .note.nv.cuinfo           --------------------------
	.section	.note.nv.cuinfo,"",@"SHT_NOTE"
	.sectionflags	@"SHF_NOTE_NV_CUINFO"
        /*0018*/ 	.short	0x0002
        /*001a*/ 	.short	0x0064
        /*001c*/ 	.short	0x0082
	.zero		2


//--------------------- .nv.info                  --------------------------
	.section	.nv.info,"",@"SHT_CUDA_INFO"
	.align	4


	//----- nvinfo : EIATTR_REGCOUNT
	.align		4
        /*0000*/ 	.byte	0x04, 0x2f
        /*0002*/ 	.short	(.L_1 - .L_0)
	.align		4
.L_0:
        /*0004*/ 	.word	index@(_Z9runSolverPKiP13possibleBoard)
        /*0008*/ 	.word	0x00000060


	//----- nvinfo : EIATTR_FRAME_SIZE
	.align		4
.L_1:
        /*000c*/ 	.byte	0x04, 0x11
        /*000e*/ 	.short	(.L_3 - .L_2)
	.align		4
.L_2:
        /*0010*/ 	.word	index@(_Z9runSolverPKiP13possibleBoard)
        /*0014*/ 	.word	0x000001b0


	//----- nvinfo : EIATTR_MIN_STACK_SIZE
	.align		4
.L_3:
        /*0018*/ 	.byte	0x04, 0x12
        /*001a*/ 	.short	(.L_5 - .L_4)
	.align		4
.L_4:
        /*001c*/ 	.word	index@(_Z9runSolverPKiP13possibleBoard)
        /*0020*/ 	.word	0x000001b0
.L_5:


//--------------------- .nv.compat                --------------------------
	.section	.nv.compat,"",@"SHT_CUDA_COMPAT_INFO"
	.align	4
        /*0000*/ 	.byte	0x02, 0x09, 0x00, 0x00, 0x02, 0x02, 0x01, 0x00, 0x02, 0x05, 0x05, 0x00, 0x03, 0x07, 0x01, 0x01
        /*0010*/ 	.byte	0x02, 0x03, 0x00, 0x00, 0x02, 0x06, 0x01, 0x00, 0x04, 0x0b, 0x08, 0x00, 0x09, 0x00, 0x00, 0x00
        /*0020*/ 	.byte	0x00, 0x00, 0x00, 0x00


//--------------------- .nv.info._Z9runSolverPKiP13possibleBoard --------------------------
	.section	.nv.info._Z9runSolverPKiP13possibleBoard,"",@"SHT_CUDA_INFO"
	.sectionflags	@""
	.align	4


	//----- nvinfo : EIATTR_CUDA_API_VERSION
	.align		4
        /*0000*/ 	.byte	0x04, 0x37
        /*0002*/ 	.short	(.L_7 - .L_6)
.L_6:
        /*0004*/ 	.word	0x00000082


	//----- nvinfo : EIATTR_KPARAM_INFO
	.align		4
.L_7:
        /*0008*/ 	.byte	0x04, 0x17
        /*000a*/ 	.short	(.L_9 - .L_8)
.L_8:
        /*000c*/ 	.word	0x00000000
        /*0010*/ 	.short	0x0001
        /*0012*/ 	.short	0x0008
        /*0014*/ 	.byte	0x00, 0xf5, 0x21, 0x00


	//----- nvinfo : EIATTR_KPARAM_INFO
	.align		4
.L_9:
        /*0018*/ 	.byte	0x04, 0x17
        /*001a*/ 	.short	(.L_11 - .L_10)
.L_10:
        /*001c*/ 	.word	0x00000000
        /*0020*/ 	.short	0x0000
        /*0022*/ 	.short	0x0000
        /*0024*/ 	.byte	0x00, 0xf5, 0x21, 0x00


	//----- nvinfo : EIATTR_SPARSE_MMA_MASK
	.align		4
.L_11:
        /*0028*/ 	.byte	0x03, 0x50
        /*002a*/ 	.short	0x0000


	//----- nvinfo : EIATTR_MAXREG_COUNT
	.align		4
        /*002c*/ 	.byte	0x03, 0x1b
        /*002e*/ 	.short	0x00ff


	//----- nvinfo : EIATTR_EXTERNS
	.align		4
        /*0030*/ 	.byte	0x04, 0x0f
        /*0032*/ 	.short	(.L_13 - .L_12)


	//   ....[0]....
	.align		4
.L_12:
        /*0034*/ 	.word	index@(malloc)


	//   ....[1]....
	.align		4
        /*0038*/ 	.word	index@(free)


	//----- nvinfo : EIATTR_MERCURY_ISA_VERSION
	.align		4
.L_13:
        /*003c*/ 	.byte	0x03, 0x5f
        /*003e*/ 	.short	0x0101


	//----- nvinfo : EIATTR_VRC_CTA_INIT_COUNT
	.align		4
        /*0040*/ 	.byte	0x02, 0x4a
	.zero		1
	.zero		1


	//----- nvinfo : EIATTR_SYSCALL_OFFSETS
	.align		4
        /*0044*/ 	.byte	0x04, 0x46
        /*0046*/ 	.short	(.L_15 - .L_14)


	//   ....[0]....
.L_14:
        /*0048*/ 	.word	0x0000a530


	//   ....[1]....
        /*004c*/ 	.word	0x00016170


	//----- nvinfo : EIATTR_EXIT_INSTR_OFFSETS
	.align		4
.L_15:
        /*0050*/ 	.byte	0x04, 0x1c
        /*0052*/ 	.short	(.L_17 - .L_16)


	//   ....[0]....
.L_16:
        /*0054*/ 	.word	0x000008e0


	//   ....[1]....
        /*0058*/ 	.word	0x00000ef0


	//   ....[2]....
        /*005c*/ 	.word	0x00001500


	//   ....[3]....
        /*0060*/ 	.word	0x00001b10


	//   ....[4]....
        /*0064*/ 	.word	0x00002120


	//   ....[5]....
        /*0068*/ 	.word	0x00002730


	//   ....[6]....
        /*006c*/ 	.word	0x00002d40


	//   ....[7]....
        /*0070*/ 	.word	0x00003350


	//   ....[8]....
        /*0074*/ 	.word	0x000038a0


	//   ....[9]....
        /*0078*/ 	.word	0x00003ee0


	//   ....[10]....
        /*007c*/ 	.word	0x000044e0


	//   ....[11]....
        /*0080*/ 	.word	0x00004af0


	//   ....[12]....
        /*0084*/ 	.word	0x00005100


	//   ....[13]....
        /*0088*/ 	.word	0x00005710


	//   ....[14]....
        /*008c*/ 	.word	0x00005d10


	//   ....[15]....
        /*0090*/ 	.word	0x00006300


	//   ....[16]....
        /*0094*/ 	.word	0x000068e0


	//   ....[17]....
        /*0098*/ 	.word	0x00006eb0


	//   ....[18]....
        /*009c*/ 	.word	0x000074c0


	//   ....[19]....
        /*00a0*/ 	.word	0x00007ad0


	//   ....[20]....
        /*00a4*/ 	.word	0x000080e0


	//   ....[21]....
        /*00a8*/ 	.word	0x000086f0


	//   ....[22]....
        /*00ac*/ 	.word	0x00008d00


	//   ....[23]....
        /*00b0*/ 	.word	0x00009310


	//   ....[24]....
        /*00b4*/ 	.word	0x000098f0


	//   ....[25]....
        /*00b8*/ 	.word	0x00009ef0


	//   ....[26]....
        /*00bc*/ 	.word	0x0000a4d0


	//   ....[27]....
        /*00c0*/ 	.word	0x00016180


	//----- nvinfo : EIATTR_CRS_STACK_SIZE
	.align		4
.L_17:
        /*00c4*/ 	.byte	0x04, 0x1e
        /*00c6*/ 	.short	(.L_19 - .L_18)
.L_18:
        /*00c8*/ 	.word	0x00000000


	//----- nvinfo : EIATTR_CBANK_PARAM_SIZE
	.align		4
.L_19:
        /*00cc*/ 	.byte	0x03, 0x19
        /*00ce*/ 	.short	0x0010


	//----- nvinfo : EIATTR_PARAM_CBANK
	.align		4
        /*00d0*/ 	.byte	0x04, 0x0a
        /*00d2*/ 	.short	(.L_21 - .L_20)
	.align		4
.L_20:
        /*00d4*/ 	.word	index@(.nv.constant0._Z9runSolverPKiP13possibleBoard)
        /*00d8*/ 	.short	0x0380
        /*00da*/ 	.short	0x0010


	//----- nvinfo : EIATTR_SW_WAR
	.align		4
.L_21:
        /*00dc*/ 	.byte	0x04, 0x36
        /*00de*/ 	.short	(.L_23 - .L_22)
.L_22:
        /*00e0*/ 	.word	0x00000008
.L_23:


//--------------------- .nv.callgraph             --------------------------
	.section	.nv.callgraph,"",@"SHT_CUDA_CALLGRAPH"
	.align	4
	.sectionentsize	8
	.align		4
        /*0000*/ 	.word	0x00000000
	.align		4
        /*0004*/ 	.word	0xffffffff
	.align		4
        /*0008*/ 	.word	index@(_Z9runSolverPKiP13possibleBoard)
	.align		4
        /*000c*/ 	.word	index@(free)
	.align		4
        /*0010*/ 	.word	index@(_Z9runSolverPKiP13possibleBoard)
	.align		4
        /*0014*/ 	.word	index@(malloc)
	.align		4
        /*0018*/ 	.word	0x00000000
	.align		4
        /*001c*/ 	.word	0xfffffffe
	.align		4
        /*0020*/ 	.word	0x00000000
	.align		4
        /*0024*/ 	.word	0xfffffffd
	.align		4
        /*0028*/ 	.word	0x00000000
	.align		4
        /*002c*/ 	.word	0xfffffffc


//--------------------- .nv.constant4             --------------------------
	.section	.nv.constant4,"a",@progbits
	.align	8
	.align		8
.nv.constant4:
        /*0000*/ 	.dword	malloc
	.align		8
        /*0008*/ 	.dword	free


//--------------------- .text._Z9runSolverPKiP13possibleBoard --------------------------
	.section	.text._Z9runSolverPKiP13possibleBoard,"ax",@progbits
	.align	128
        .global         _Z9runSolverPKiP13possibleBoard
        .type           _Z9runSolverPKiP13possibleBoard,@function
        .size           _Z9runSolverPKiP13possibleBoard,(.L_x_341 - _Z9runSolverPKiP13possibleBoard)
        .other          _Z9runSolverPKiP13possibleBoard,@"STO_CUDA_ENTRY STV_DEFAULT"
_Z9runSolverPKiP13possibleBoard:
.text._Z9runSolverPKiP13possibleBoard:
[----:B------:R-:W0:Y:S01]  /*0000*/  LDC R1, c[0x0][0x37c] ;  /* 0x0000df00ff017b82 */ /* 0x000e220000000800 */
[----:B------:R-:W1:Y:S07]  /*0010*/  S2R R3, SR_TID.X ;  /* 0x0000000000037919 */ /* 0x000e6e0000002100 */
[----:B------:R-:W2:Y:S01]  /*0020*/  LDC.64 R92, c[0x0][0x380] ;  /* 0x0000e000ff5c7b82 */ /* 0x000ea20000000a00 */
[----:B------:R-:W3:Y:S01]  /*0030*/  LDCU.64 UR36, c[0x0][0x358] ;  /* 0x00006b00ff2477ac */ /* 0x000ee20008000a00 */
[----:B0-----:R-:W-:-:S02]  /*0040*/  VIADD R1, R1, 0xfffffe50 ;  /* 0xfffffe5001017836 */ /* 0x001fc40000000000 */
[----:B-1----:R-:W-:-:S04]  /*0050*/  IMAD R3, R3, 0x51, RZ ;  /* 0x0000005103037824 */ /* 0x002fc800078e02ff */
[----:B--2---:R-:W-:-:S05]  /*0060*/  IMAD.WIDE.U32 R92, R3, 0x4, R92 ;  /* 0x00000004035c7825 */ /* 0x004fca00078e005c */
[----:B---3--:R-:W2:Y:S04]  /*0070*/  LDG.E R90, desc[UR36][R92.64] ;  /* 0x000000245c5a7981 */ /* 0x008ea8000c1e1900 */
[----:B------:R-:W3:Y:S01]  /*0080*/  LDG.E R89, desc[UR36][R92.64+0x4] ;  /* 0x000004245c597981 */ /* 0x000ee2000c1e1900 */
[----:B------:R-:W-:-:S03]  /*0090*/  VIADD R2, R1, 0x144 ;  /* 0x0000014401027836 */ /* 0x000fc60000000000 */
[----:B------:R-:W-:Y:S04]  /*00a0*/  STL.64 [R1], RZ ;  /* 0x000000ff01007387 */ /* 0x000fe80000100a00 */
[----:B------:R-:W-:Y:S04]  /*00b0*/  STL.64 [R1+0x8], RZ ;  /* 0x000008ff01007387 */ /* 0x000fe80000100a00 */
        /* <DEDUP_REMOVED lines=43> */
[----:B------:R-:W4:Y:S04]  /*0370*/  LDG.E R88, desc[UR36][R92.64+0x8] ;  /* 0x000008245c587981 */ /* 0x000f28000c1e1900 */
[----:B------:R-:W5:Y:S01]  /*0380*/  LDG.E R81, desc[UR36][R92.64+0xc] ;  /* 0x00000c245c517981 */ /* 0x000f62000c1e1900 */
[----:B------:R-:W-:-:S03]  /*0390*/  LOP3.LUT R12, R12, 0xfffffffe, RZ, 0xc0, !PT ;  /* 0xfffffffe0c0c7812 */ /* 0x000fc600078ec0ff */
[----:B------:R-:W5:Y:S04]  /*03a0*/  LDG.E R80, desc[UR36][R92.64+0x10] ;  /* 0x000010245c507981 */ /* 0x000f68000c1e1900 */
[----:B------:R-:W5:Y:S04]  /*03b0*/  LDG.E R79, desc[UR36][R92.64+0x14] ;  /* 0x000014245c4f7981 */ /* 0x000f68000c1e1900 */
[----:B------:R-:W5:Y:S04]  /*03c0*/  LDG.E R75, desc[UR36][R92.64+0x18] ;  /* 0x000018245c4b7981 */ /* 0x000f68000c1e1900 */
[----:B------:R-:W5:Y:S04]  /*03d0*/  LDG.E R73, desc[UR36][R92.64+0x1c] ;  /* 0x00001c245c497981 */ /* 0x000f68000c1e1900 */
[----:B------:R-:W5:Y:S01]  /*03e0*/  LDG.E R71, desc[UR36][R92.64+0x20] ;  /* 0x000020245c477981 */ /* 0x000f62000c1e1900 */
[----:B--2---:R-:W-:-:S13]  /*03f0*/  ISETP.GE.AND P0, PT, R90, 0x1, PT ;  /* 0x000000015a00780c */ /* 0x004fda0003f06270 */
[----:B------:R-:W-:-:S04]  /*0400*/  @P0 VIADD R3, R90, 0xffffffff ;  /* 0xffffffff5a030836 */ /* 0x000fc80000000000 */
[----:B------:R-:W-:-:S05]  /*0410*/  @P0 IMAD R3, R3, 0x4, R2 ;  /* 0x0000000403030824 */ /* 0x000fca00078e0202 */
[----:B------:R-:W2:Y:S01]  /*0420*/  @P0 LDL R0, [R3] ;  /* 0x0000000003000983 */ /* 0x000ea20000100800 */
[----:B---3--:R-:W-:-:S13]  /*0430*/  ISETP.GE.AND P1, PT, R89, 0x1, PT ;  /* 0x000000015900780c */ /* 0x008fda0003f26270 */
[----:B------:R-:W-:-:S04]  /*0440*/  @P1 VIADD R5, R89, 0xffffffff ;  /* 0xffffffff59051836 */ /* 0x000fc80000000000 */
[----:B------:R-:W-:Y:S01]  /*0450*/  @P1 IMAD R5, R5, 0x4, R2 ;  /* 0x0000000405051824 */ /* 0x000fe200078e0202 */
[----:B--2---:R-:W-:-:S05]  /*0460*/  @P0 IADD3 R0, PT, PT, R0, 0x1, RZ ;  /* 0x0000000100000810 */ /* 0x004fca0007ffe0ff */
[----:B------:R0:W-:Y:S04]  /*0470*/  @P0 STL [R3], R0 ;  /* 0x0000000003000387 */ /* 0x0001e80000100800 */
[----:B------:R-:W2:Y:S01]  /*0480*/  @P1 LDL R4, [R5] ;  /* 0x0000000005041983 */ /* 0x000ea20000100800 */
[----:B----4-:R-:W-:-:S13]  /*0490*/  ISETP.GE.AND P2, PT, R88, 0x1, PT ;  /* 0x000000015800780c */ /* 0x010fda0003f46270 */
[----:B------:R-:W-:-:S04]  /*04a0*/  @P2 VIADD R7, R88, 0xffffffff ;  /* 0xffffffff58072836 */ /* 0x000fc80000000000 */
[----:B------:R-:W-:Y:S02]  /*04b0*/  @P2 IMAD R7, R7, 0x4, R2 ;  /* 0x0000000407072824 */ /* 0x000fe400078e0202 */
[----:B--2---:R-:W-:-:S05]  /*04c0*/  @P1 VIADD R4, R4, 0x1 ;  /* 0x0000000104041836 */ /* 0x004fca0000000000 */
[----:B------:R1:W-:Y:S04]  /*04d0*/  @P1 STL [R5], R4 ;  /* 0x0000000405001387 */ /* 0x0003e80000100800 */
[----:B------:R-:W2:Y:S01]  /*04e0*/  @P2 LDL R6, [R7] ;  /* 0x0000000007062983 */ /* 0x000ea20000100800 */
[----:B------:R-:W-:Y:S02]  /*04f0*/  @P1 LOP3.LUT R12, R12, 0x1, RZ, 0xfc, !PT ;  /* 0x000000010c0c1812 */ /* 0x000fe400078efcff */
[----:B-----5:R-:W-:-:S13]  /*0500*/  ISETP.GE.AND P1, PT, R81, 0x1, PT ;  /* 0x000000015100780c */ /* 0x020fda0003f26270 */
[----:B0-----:R-:W-:-:S04]  /*0510*/  @P1 VIADD R3, R81, 0xffffffff ;  /* 0xffffffff51031836 */ /* 0x001fc80000000000 */
[----:B------:R-:W-:Y:S01]  /*0520*/  @P1 IMAD R3, R3, 0x4, R2 ;  /* 0x0000000403031824 */ /* 0x000fe200078e0202 */
[----:B--2---:R-:W-:-:S05]  /*0530*/  @P2 IADD3 R6, PT, PT, R6, 0x1, RZ ;  /* 0x0000000106062810 */ /* 0x004fca0007ffe0ff */
[----:B------:R0:W-:Y:S04]  /*0540*/  @P2 STL [R7], R6 ;  /* 0x0000000607002387 */ /* 0x0001e80000100800 */
[----:B------:R-:W2:Y:S01]  /*0550*/  @P1 LDL R0, [R3] ;  /* 0x0000000003001983 */ /* 0x000ea20000100800 */
[----:B------:R-:W-:-:S13]  /*0560*/  ISETP.GE.AND P0, PT, R80, 0x1, PT ;  /* 0x000000015000780c */ /* 0x000fda0003f06270 */
[----:B-1----:R-:W-:-:S04]  /*0570*/  @P0 VIADD R5, R80, 0xffffffff ;  /* 0xffffffff50050836 */ /* 0x002fc80000000000 */
[----:B------:R-:W-:Y:S01]  /*0580*/  @P0 IMAD R5, R5, 0x4, R2 ;  /* 0x0000000405050824 */ /* 0x000fe200078e0202 */
[----:B------:R-:W-:Y:S01]  /*0590*/  LOP3.LUT R12, R12, 0xfffffffd, RZ, 0xc0, !PT ;  /* 0xfffffffd0c0c7812 */ /* 0x000fe200078ec0ff */
[----:B--2---:R-:W-:-:S05]  /*05a0*/  @P1 VIADD R0, R0, 0x1 ;  /* 0x0000000100001836 */ /* 0x004fca0000000000 */
[----:B------:R1:W-:Y:S04]  /*05b0*/  @P1 STL [R3], R0 ;  /* 0x0000000003001387 */ /* 0x0003e80000100800 */
[----:B------:R-:W2:Y:S01]  /*05c0*/  @P0 LDL R4, [R5] ;  /* 0x0000000005040983 */ /* 0x000ea20000100800 */
[----:B------:R-:W-:-:S04]  /*05d0*/  @P2 LOP3.LUT R12, R12, 0x2, RZ, 0xfc, !PT ;  /* 0x000000020c0c2812 */ /* 0x000fc800078efcff */
[----:B------:R-:W-:-:S04]  /*05e0*/  LOP3.LUT R12, R12, 0xfffffeff, RZ, 0xc0, !PT ;  /* 0xfffffeff0c0c7812 */ /* 0x000fc800078ec0ff */
[----:B------:R-:W-:Y:S02]  /*05f0*/  @P1 LOP3.LUT R12, R12, 0x100, RZ, 0xfc, !PT ;  /* 0x000001000c0c1812 */ /* 0x000fe400078efcff */
[----:B------:R-:W-:-:S13]  /*0600*/  ISETP.GE.AND P1, PT, R79, 0x1, PT ;  /* 0x000000014f00780c */ /* 0x000fda0003f26270 */
[----:B0-----:R-:W-:-:S04]  /*0610*/  @P1 VIADD R7, R79, 0xffffffff ;  /* 0xffffffff4f071836 */ /* 0x001fc80000000000 */
[----:B------:R-:W-:Y:S01]  /*0620*/  @P1 IMAD R7, R7, 0x4, R2 ;  /* 0x0000000407071824 */ /* 0x000fe200078e0202 */
[----:B--2---:R-:W-:-:S05]  /*0630*/  @P0 IADD3 R4, PT, PT, R4, 0x1, RZ ;  /* 0x0000000104040810 */ /* 0x004fca0007ffe0ff */
[----:B------:R0:W-:Y:S04]  /*0640*/  @P0 STL [R5], R4 ;  /* 0x0000000405000387 */ /* 0x0001e80000100800 */
[----:B------:R-:W2:Y:S01]  /*0650*/  @P1 LDL R6, [R7] ;  /* 0x0000000007061983 */ /* 0x000ea20000100800 */
[----:B------:R-:W-:-:S04]  /*0660*/  LOP3.LUT R12, R12, 0xfffffdff, RZ, 0xc0, !PT ;  /* 0xfffffdff0c0c7812 */ /* 0x000fc800078ec0ff */
[----:B------:R-:W-:Y:S02]  /*0670*/  @P0 LOP3.LUT R12, R12, 0x200, RZ, 0xfc, !PT ;  /* 0x000002000c0c0812 */ /* 0x000fe400078efcff */
[----:B------:R-:W-:-:S13]  /*0680*/  ISETP.GE.AND P0, PT, R75, 0x1, PT ;  /* 0x000000014b00780c */ /* 0x000fda0003f06270 */
[----:B-1----:R-:W-:-:S04]  /*0690*/  @P0 VIADD R3, R75, 0xffffffff ;  /* 0xffffffff4b030836 */ /* 0x002fc80000000000 */
[----:B------:R-:W-:Y:S02]  /*06a0*/  @P0 IMAD R3, R3, 0x4, R2 ;  /* 0x0000000403030824 */ /* 0x000fe400078e0202 */
[----:B--2---:R-:W-:-:S05]  /*06b0*/  @P1 VIADD R6, R6, 0x1 ;  /* 0x0000000106061836 */ /* 0x004fca0000000000 */
[----:B------:R1:W-:Y:S04]  /*06c0*/  @P1 STL [R7], R6 ;  /* 0x0000000607001387 */ /* 0x0003e80000100800 */
[----:B------:R-:W2:Y:S01]  /*06d0*/  @P0 LDL R0, [R3] ;  /* 0x0000000003000983 */ /* 0x000ea20000100800 */
        /* <DEDUP_REMOVED lines=11> */
[----:B------:R-:W-:-:S04]  /*0790*/  @P0 VIADD R5, R71, 0xffffffff ;  /* 0xffffffff47050836 */ /* 0x000fc80000000000 */
[----:B------:R-:W-:Y:S02]  /*07a0*/  @P0 IMAD R15, R5, 0x4, R2 ;  /* 0x00000004050f0824 */ /* 0x000fe400078e0202 */
[----:B--2---:R-:W-:-:S05]  /*07b0*/  @P1 VIADD R14, R4, 0x1 ;  /* 0x00000001040e1836 */ /* 0x004fca0000000000 */
[----:B------:R0:W-:Y:S04]  /*07c0*/  @P1 STL [R13], R14 ;  /* 0x0000000e0d001387 */ /* 0x0001e80000100800 */
[----:B------:R-:W2:Y:S02]  /*07d0*/  @P0 LDL R4, [R15] ;  /* 0x000000000f040983 */ /* 0x000ea40000100800 */
[----:B--2---:R-:W-:-:S05]  /*07e0*/  @P0 VIADD R16, R4, 0x1 ;  /* 0x0000000104100836 */ /* 0x004fca0000000000 */
[----:B------:R0:W-:Y:S04]  /*07f0*/  @P0 STL [R15], R16 ;  /* 0x000000100f000387 */ /* 0x0001e80000100800 */
[----:B------:R-:W2:Y:S04]  /*0800*/  LDL R17, [R1+0x144] ;  /* 0x0001440001117983 */ /* 0x000ea80000100800 */
[----:B------:R-:W2:Y:S04]  /*0810*/  LDL.64 R4, [R1+0x148] ;  /* 0x0001480001047983 */ /* 0x000ea80000100a00 */
[----:B-1----:R-:W3:Y:S04]  /*0820*/  LDL.64 R6, [R1+0x150] ;  /* 0x0001500001067983 */ /* 0x002ee80000100a00 */
[----:B------:R-:W4:Y:S04]  /*0830*/  LDL.64 R8, [R1+0x158] ;  /* 0x0001580001087983 */ /* 0x000f280000100a00 */
[----:B------:R-:W5:Y:S01]  /*0840*/  LDL.64 R10, [R1+0x160] ;  /* 0x00016000010a7983 */ /* 0x000f620000100a00 */
[----:B------:R-:W-:-:S04]  /*0850*/  LOP3.LUT R12, R12, 0xfff7ffff, RZ, 0xc0, !PT ;  /* 0xfff7ffff0c0c7812 */ /* 0x000fc800078ec0ff */
[----:B------:R-:W-:-:S04]  /*0860*/  @P1 LOP3.LUT R12, R12, 0x80000, RZ, 0xfc, !PT ;  /* 0x000800000c0c1812 */ /* 0x000fc800078efcff */
[----:B------:R-:W-:-:S04]  /*0870*/  LOP3.LUT R12, R12, 0xffbfffff, RZ, 0xc0, !PT ;  /* 0xffbfffff0c0c7812 */ /* 0x000fc800078ec0ff */
[----:B------:R-:W-:Y:S02]  /*0880*/  @P0 LOP3.LUT R12, R12, 0x400000, RZ, 0xfc, !PT ;  /* 0x004000000c0c0812 */ /* 0x000fe400078efcff */
[----:B--2---:R-:W-:-:S04]  /*0890*/  VIMNMX3 R4, R17, R4, R5, !PT ;  /* 0x000000041104720f */ /* 0x004fc80007800105 */
[----:B---3--:R-:W-:-:S04]  /*08a0*/  VIMNMX3 R4, R4, R6, R7, !PT ;  /* 0x000000060404720f */ /* 0x008fc80007800107 */
[----:B----4-:R-:W-:-:S04]  /*08b0*/  VIMNMX3 R4, R4, R8, R9, !PT ;  /* 0x000000080404720f */ /* 0x010fc80007800109 */
[----:B-----5:R-:W-:-:S04]  /*08c0*/  VIMNMX3 R4, R4, R10, R11, !PT ;  /* 0x0000000a0404720f */ /* 0x020fc8000780010b */
[----:B------:R-:W-:-:S13]  /*08d0*/  ISETP.GT.AND P0, PT, R4, 0x1, PT ;  /* 0x000000010400780c */ /* 0x000fda0003f04270 */
[----:B0-----:R-:W-:Y:S05]  /*08e0*/  @P0 EXIT ;  /* 0x000000000000094d */ /* 0x001fea0003800000 */
[----:B------:R-:W2:Y:S04]  /*08f0*/  LDG.E R87, desc[UR36][R92.64+0x24] ;  /* 0x000024245c577981 */ /* 0x000ea8000c1e1900 */
[----:B------:R-:W3:Y:S01]  /*0900*/  LDG.E R86, desc[UR36][R92.64+0x28] ;  /* 0x000028245c567981 */ /* 0x000ee2000c1e1900 */
[----:B------:R-:W-:-:S03]  /*0910*/  LOP3.LUT R12, R12, 0xfffffffb, RZ, 0xc0, !PT ;  /* 0xfffffffb0c0c7812 */ /* 0x000fc600078ec0ff */
[----:B------:R-:W-:Y:S04]  /*0920*/  STL.64 [R1+0x148], RZ ;  /* 0x000148ff01007387 */ /* 0x000fe80000100a00 */
[----:B------:R-:W-:Y:S04]  /*0930*/  STL.64 [R1+0x150], RZ ;  /* 0x000150ff01007387 */ /* 0x000fe80000100a00 */
[----:B------:R-:W-:Y:S04]  /*0940*/  STL.64 [R1+0x158], RZ ;  /* 0x000158ff01007387 */ /* 0x000fe80000100a00 */
[----:B------:R-:W-:Y:S04]  /*0950*/  STL.64 [R1+0x160], RZ ;  /* 0x000160ff01007387 */ /* 0x000fe80000100a00 */
[----:B------:R-:W-:Y:S04]  /*0960*/  STL [R1+0x144], RZ ;  /* 0x000144ff01007387 */ /* 0x000fe80000100800 */
[----:B------:R-:W4:Y:S04]  /*0970*/  LDG.E R85, desc[UR36][R92.64+0x2c] ;  /* 0x00002c245c557981 */ /* 0x000f28000c1e1900 */
[----:B------:R-:W5:Y:S04]  /*0980*/  LDG.E R78, desc[UR36][R92.64+0x30] ;  /* 0x000030245c4e7981 */ /* 0x000f68000c1e1900 */
[----:B------:R-:W5:Y:S04]  /*0990*/  LDG.E R77, desc[UR36][R92.64+0x34] ;  /* 0x000034245c4d7981 */ /* 0x000f68000c1e1900 */
[----:B------:R-:W5:Y:S04]  /*09a0*/  LDG.E R76, desc[UR36][R92.64+0x38] ;  /* 0x000038245c4c7981 */ /* 0x000f68000c1e1900 */
[----:B------:R-:W5:Y:S04]  /*09b0*/  LDG.E R68, desc[UR36][R92.64+0x3c] ;  /* 0x00003c245c447981 */ /* 0x000f68000c1e1900 */
[----:B------:R-:W5:Y:S04]  /*09c0*/  LDG.E R69, desc[UR36][R92.64+0x40] ;  /* 0x000040245c457981 */ /* 0x000f68000c1e1900 */
[----:B------:R-:W5:Y:S01]  /*09d0*/  LDG.E R67, desc[UR36][R92.64+0x44] ;  /* 0x000044245c437981 */ /* 0x000f62000c1e1900 */
[----:B--2---:R-:W-:-:S13]  /*09e0*/  ISETP.GE.AND P0, PT, R87, 0x1, PT ;  /* 0x000000015700780c */ /* 0x004fda0003f06270 */
[----:B------:R-:W-:Y:S02]  /*09f0*/  @P0 IADD3 R3, PT, PT, R87, -0x1, RZ ;  /* 0xffffffff57030810 */ /* 0x000fe40007ffe0ff */
[----:B---3--:R-:W-:Y:S02]  /*0a00*/  ISETP.GE.AND P1, PT, R86, 0x1, PT ;  /* 0x000000015600780c */ /* 0x008fe40003f26270 */
[----:B------:R-:W-:Y:S01]  /*0a10*/  @P0 LOP3.LUT R12, R12, 0x4, RZ, 0xfc, !PT ;  /* 0x000000040c0c0812 */ /* 0x000fe200078efcff */
[----:B------:R-:W-:-:S05]  /*0a20*/  @P0 IMAD R0, R3, 0x4, R2 ;  /* 0x0000000403000824 */ /* 0x000fca00078e0202 */
[----:B------:R-:W2:Y:S05]  /*0a30*/  @P0 LDL R3, [R0] ;  /* 0x0000000000030983 */ /* 0x000eaa0000100800 */
[----:B------:R-:W-:-:S04]  /*0a40*/  @P1 VIADD R5, R86, 0xffffffff ;  /* 0xffffffff56051836 */ /* 0x000fc80000000000 */
[----:B------:R-:W-:Y:S02]  /*0a50*/  @P1 IMAD R5, R5, 0x4, R2 ;  /* 0x0000000405051824 */ /* 0x000fe400078e0202 */
[----:B--2---:R-:W-:-:S05]  /*0a60*/  @P0 VIADD R3, R3, 0x1 ;  /* 0x0000000103030836 */ /* 0x004fca0000000000 */
[----:B------:R0:W-:Y:S04]  /*0a70*/  @P0 STL [R0], R3 ;  /* 0x0000000300000387 */ /* 0x0001e80000100800 */
[----:B------:R-:W2:Y:S01]  /*0a80*/  @P1 LDL R4, [R5] ;  /* 0x0000000005041983 */ /* 0x000ea20000100800 */
[----:B----4-:R-:W-:-:S13]  /*0a90*/  ISETP.GE.AND P0, PT, R85, 0x1, PT ;  /* 0x000000015500780c */ /* 0x010fda0003f06270 */
[----:B------:R-:W-:-:S04]  /*0aa0*/  @P0 VIADD R7, R85, 0xffffffff ;  /* 0xffffffff55070836 */ /* 0x000fc80000000000 */
[----:B------:R-:W-:Y:S01]  /*0ab0*/  @P0 IMAD R7, R7, 0x4, R2 ;  /* 0x0000000407070824 */ /* 0x000fe200078e0202 */
[----:B--2---:R-:W-:-:S05]  /*0ac0*/  @P1 IADD3 R4, PT, PT, R4, 0x1, RZ ;  /* 0x0000000104041810 */ /* 0x004fca0007ffe0ff */
[----:B------:R1:W-:Y:S04]  /*0ad0*/  @P1 STL [R5], R4 ;  /* 0x0000000405001387 */ /* 0x0003e80000100800 */
[----:B------:R-:W2:Y:S01]  /*0ae0*/  @P0 LDL R6, [R7] ;  /* 0x0000000007060983 */ /* 0x000ea20000100800 */
[----:B------:R-:W-:-:S04]  /*0af0*/  LOP3.LUT R12, R12, 0xfffffff7, RZ, 0xc0, !PT ;  /* 0xfffffff70c0c7812 */ /* 0x000fc800078ec0ff */
[----:B------:R-:W-:Y:S02]  /*0b00*/  @P1 LOP3.LUT R12, R12, 0x8, RZ, 0xfc, !PT ;  /* 0x000000080c0c1812 */ /* 0x000fe400078efcff */
[----:B-----5:R-:W-:-:S13]  /*0b10*/  ISETP.GE.AND P1, PT, R78, 0x1, PT ;  /* 0x000000014e00780c */ /* 0x020fda0003f26270 */
[----:B0-----:R-:W-:-:S04]  /*0b20*/  @P1 VIADD R3, R78, 0xffffffff ;  /* 0xffffffff4e031836 */ /* 0x001fc80000000000 */
[----:B------:R-:W-:Y:S02]  /*0b30*/  @P1 IMAD R3, R3, 0x4, R2 ;  /* 0x0000000403031824 */ /* 0x000fe400078e0202 */
[----:B--2---:R-:W-:-:S05]  /*0b40*/  @P0 VIADD R6, R6, 0x1 ;  /* 0x0000000106060836 */ /* 0x004fca0000000000 */
[----:B------:R0:W-:Y:S04]  /*0b50*/  @P0 STL [R7], R6 ;  /* 0x0000000607000387 */ /* 0x0001e80000100800 */
[----:B------:R-:W2:Y:S01]  /*0b60*/  @P1 LDL R0, [R3] ;  /* 0x0000000003001983 */ /* 0x000ea20000100800 */
[----:B------:R-:W-:-:S04]  /*0b70*/  LOP3.LUT R12, R12, 0xffffffef, RZ, 0xc0, !PT ;  /* 0xffffffef0c0c7812 */ /* 0x000fc800078ec0ff */
[----:B------:R-:W-:Y:S02]  /*0b80*/  @P0 LOP3.LUT R12, R12, 0x10, RZ, 0xfc, !PT ;  /* 0x000000100c0c0812 */ /* 0x000fe400078efcff */
[----:B------:R-:W-:-:S13]  /*0b90*/  ISETP.GE.AND P0, PT, R77, 0x1, PT ;  /* 0x000000014d00780c */ /* 0x000fda0003f06270 */
[----:B-1----:R-:W-:-:S04]  /*0ba0*/  @P0 VIADD R5, R77, 0xffffffff ;  /* 0xffffffff4d050836 */ /* 0x002fc80000000000 */
[----:B------:R-:W-:Y:S01]  /*0bb0*/  @P0 IMAD R5, R5, 0x4, R2 ;  /* 0x0000000405050824 */ /* 0x000fe200078e0202 */
[----:B--2---:R-:W-:-:S05]  /*0bc0*/  @P1 IADD3 R0, PT, PT, R0, 0x1, RZ ;  /* 0x0000000100001810 */ /* 0x004fca0007ffe0ff */
[----:B------:R1:W-:Y:S04]  /*0bd0*/  @P1 STL [R3], R0 ;  /* 0x0000000003001387 */ /* 0x0003e80000100800 */
[----:B------:R-:W2:Y:S01]  /*0be0*/  @P0 LDL R4, [R5] ;  /* 0x0000000005040983 */ /* 0x000ea20000100800 */
[----:B------:R-:W-:-:S04]  /*0bf0*/  LOP3.LUT R12, R12, 0xfffff7ff, RZ, 0xc0, !PT ;  /* 0xfffff7ff0c0c7812 */ /* 0x000fc800078ec0ff */
[----:B------:R-:W-:Y:S02]  /*0c00*/  @P1 LOP3.LUT R12, R12, 0x800, RZ, 0xfc, !PT ;  /* 0x000008000c0c1812 */ /* 0x000fe400078efcff */
[----:B------:R-:W-:-:S13]  /*0c10*/  ISETP.GE.AND P1, PT, R76, 0x1, PT ;  /* 0x000000014c00780c */ /* 0x000fda0003f26270 */
        /* <DEDUP_REMOVED lines=24> */
[----:B------:R-:W-:-:S04]  /*0da0*/  @P0 VIADD R5, R67, 0xffffffff ;  /* 0xffffffff43050836 */ /* 0x000fc80000000000 */
[----:B------:R-:W-:Y:S01]  /*0db0*/  @P0 IMAD R15, R5, 0x4, R2 ;  /* 0x00000004050f0824 */ /* 0x000fe200078e0202 */
[----:B--2---:R-:W-:-:S05]  /*0dc0*/  @P1 IADD3 R14, PT, PT, R4, 0x1, RZ ;  /* 0x00000001040e1810 */ /* 0x004fca0007ffe0ff */
        /* <DEDUP_REMOVED lines=35> */
[----:B------:R-:W-:Y:S01]  /*1000*/  @P0 VIADD R3, R84, 0xffffffff ;  /* 0xffffffff54030836 */ /* 0x000fe20000000000 */
[----:B---3--:R-:W-:Y:S02]  /*1010*/  ISETP.GE.AND P1, PT, R83, 0x1, PT ;  /* 0x000000015300780c */ /* 0x008fe40003f26270 */
[----:B------:R-:W-:Y:S01]  /*1020*/  @P0 LOP3.LUT R12, R12, 0x20, RZ, 0xfc, !PT ;  /* 0x000000200c0c0812 */ /* 0x000fe200078efcff */
[----:B------:R-:W-:-:S05]  /*1030*/  @P0 IMAD R0, R3, 0x4, R2 ;  /* 0x0000000403000824 */ /* 0x000fca00078e0202 */
[----:B------:R-:W2:Y:S05]  /*1040*/  @P0 LDL R3, [R0] ;  /* 0x0000000000030983 */ /* 0x000eaa0000100800 */
        /* <DEDUP_REMOVED lines=11> */
[----:B------:R-:W-:-:S04]  /*1100*/  LOP3.LUT R12, R12, 0xffffffbf, RZ, 0xc0, !PT ;  /* 0xffffffbf0c0c7812 */ /* 0x000fc800078ec0ff */
[----:B------:R-:W-:Y:S02]  /*1110*/  @P1 LOP3.LUT R12, R12, 0x40, RZ, 0xfc, !PT ;  /* 0x000000400c0c1812 */ /* 0x000fe400078efcff */
[----:B-----5:R-:W-:-:S13]  /*1120*/  ISETP.GE.AND P1, PT, R74, 0x1, PT ;  /* 0x000000014a00780c */ /* 0x020fda0003f26270 */
        /* <DEDUP_REMOVED lines=73> */
[----:B------:R-:W5:Y:S01]  /*15c0*/  LDG.E R52, desc[UR36][R92.64+0x80] ;  /* 0x000080245c347981 */ /* 0x000f62000c1e1900 */
[----:B------:R-:W-:-:S03]  /*15d0*/  LOP3.LUT R49, R49, 0xfffffff7, RZ, 0xc0, !PT ;  /* 0xfffffff731317812 */ /* 0x000fc600078ec0ff */
        /* <DEDUP_REMOVED lines=71> */
[----:B------:R-:W3:Y:S04]  /*1a50*/  LDL.64 R10, [R1+0x150] ;  /* 0x00015000010a7983 */ /* 0x000ee80000100a00 */
[----:B-1----:R-:W4:Y:S04]  /*1a60*/  LDL.64 R6, [R1+0x158] ;  /* 0x0001580001067983 */ /* 0x002f280000100a00 */
        /* <DEDUP_REMOVED lines=20> */
[----:B------:R-:W5:Y:S01]  /*1bb0*/  LDG.E R21, desc[UR36][R92.64+0xa0] ;  /* 0x0000a0245c157981 */ /* 0x000f62000c1e1900 */
[----:B------:R-:W-:-:S03]  /*1bc0*/  LOP3.LUT R49, R49, 0xfffffffd, RZ, 0xc0, !PT ;  /* 0xfffffffd31317812 */ /* 0x000fc600078ec0ff */
        /* <DEDUP_REMOVED lines=12> */
[----:B--2---:R-:W-:Y:S02]  /*1c90*/  @P0 IADD3 R4, PT, PT, R0, 0x1, RZ ;  /* 0x0000000100040810 */ /* 0x004fe40007ffe0ff */
[----:B------:R-:W2:Y:S04]  /*1ca0*/  LDG.E R0, desc[UR36][R92.64+0x9c] ;  /* 0x00009c245c007981 */ /* 0x000ea8000c1e1900 */
[----:B------:R0:W-:Y:S04]  /*1cb0*/  @P0 STL [R3], R4 ;  /* 0x0000000403000387 */ /* 0x0001e80000100800 */
[----:B------:R-:W3:Y:S01]  /*1cc0*/  @P1 LDL R6, [R5] ;  /* 0x0000000005061983 */ /* 0x000ee20000100800 */
[----:B----4-:R-:W-:-:S13]  /*1cd0*/  ISETP.GE.AND P0, PT, R58, 0x1, PT ;  /* 0x000000013a00780c */ /* 0x010fda0003f06270 */
[----:B------:R-:W-:-:S04]  /*1ce0*/  @P0 VIADD R7, R58, 0xffffffff ;  /* 0xffffffff3a070836 */ /* 0x000fc80000000000 */
[----:B------:R-:W-:Y:S02]  /*1cf0*/  @P0 IMAD R7, R7, 0x4, R2 ;  /* 0x0000000407070824 */ /* 0x000fe400078e0202 */
[----:B---3--:R-:W-:-:S05]  /*1d00*/  @P1 VIADD R6, R6, 0x1 ;  /* 0x0000000106061836 */ /* 0x008fca0000000000 */
[----:B------:R1:W-:Y:S04]  /*1d10*/  @P1 STL [R5], R6 ;  /* 0x0000000605001387 */ /* 0x0003e80000100800 */
[----:B------:R-:W3:Y:S01]  /*1d20*/  @P0 LDL R8, [R7] ;  /* 0x0000000007080983 */ /* 0x000ee20000100800 */
[----:B------:R-:W-:-:S04]  /*1d30*/  LOP3.LUT R12, R12, 0xbfffffff, RZ, 0xc0, !PT ;  /* 0xbfffffff0c0c7812 */ /* 0x000fc800078ec0ff */
[----:B------:R-:W-:Y:S02]  /*1d40*/  @P1 LOP3.LUT R12, R12, 0x40000000, RZ, 0xfc, !PT ;  /* 0x400000000c0c1812 */ /* 0x000fe400078efcff */
[----:B--2---:R-:W-:-:S13]  /*1d50*/  ISETP.GE.AND P1, PT, R0, 0x1, PT ;  /* 0x000000010000780c */ /* 0x004fda0003f26270 */
[----:B0-----:R-:W-:-:S04]  /*1d60*/  @P1 VIADD R3, R0, 0xffffffff ;  /* 0xffffffff00031836 */ /* 0x001fc80000000000 */
[----:B------:R-:W-:Y:S01]  /*1d70*/  @P1 IMAD R3, R3, 0x4, R2 ;  /* 0x0000000403031824 */ /* 0x000fe200078e0202 */
[----:B---3--:R-:W-:-:S05]  /*1d80*/  @P0 IADD3 R8, PT, PT, R8, 0x1, RZ ;  /* 0x0000000108080810 */ /* 0x008fca0007ffe0ff */
[----:B------:R0:W-:Y:S04]  /*1d90*/  @P0 STL [R7], R8 ;  /* 0x0000000807000387 */ /* 0x0001e80000100800 */
[----:B------:R-:W2:Y:S01]  /*1da0*/  @P1 LDL R4, [R3] ;  /* 0x0000000003041983 */ /* 0x000ea20000100800 */
[----:B------:R-:W-:Y:S02]  /*1db0*/  @P0 LOP3.LUT R49, R49, 0x2, RZ, 0xfc, !PT ;  /* 0x0000000231310812 */ /* 0x000fe400078efcff */
[----:B-----5:R-:W-:-:S13]  /*1dc0*/  ISETP.GE.AND P0, PT, R21, 0x1, PT ;  /* 0x000000011500780c */ /* 0x020fda0003f06270 */
        /* <DEDUP_REMOVED lines=19> */
[----:B------:R-:W-:Y:S04]  /*1f00*/  @P1 STL [R7], R8 ;  /* 0x0000000807001387 */ /* 0x000fe80000100800 */
        /* <DEDUP_REMOVED lines=20> */
[----:B0-----:R-:W2:Y:S04]  /*2050*/  LDL.64 R4, [R1+0x148] ;  /* 0x0001480001047983 */ /* 0x001ea80000100a00 */
[----:B------:R-:W3:Y:S04]  /*2060*/  LDL.64 R6, [R1+0x150] ;  /* 0x0001500001067983 */ /* 0x000ee80000100a00 */
        /* <DEDUP_REMOVED lines=11> */
[----:B-1----:R-:W-:Y:S05]  /*2120*/  @P0 EXIT ;  /* 0x000000000000094d */ /* 0x002fea0003800000 */
        /* <DEDUP_REMOVED lines=8> */
[----:B------:R-:W4:Y:S01]  /*21b0*/  LDG.E R55, desc[UR36][R92.64+0xbc] ;  /* 0x0000bc245c377981 */ /* 0x000f22000c1e1900 */
[----:B------:R-:W-:-:S03]  /*21c0*/  LOP3.LUT R49, R49, 0xfffffffe, RZ, 0xc0, !PT ;  /* 0xfffffffe31317812 */ /* 0x000fc600078ec0ff */
        /* <DEDUP_REMOVED lines=13> */
[----:B--2---:R-:W-:Y:S02]  /*22a0*/  @P0 VIADD R5, R3, 0x1 ;  /* 0x0000000103050836 */ /* 0x004fe40000000000 */
[----:B------:R-:W2:Y:S04]  /*22b0*/  LDG.E R3, desc[UR36][R92.64+0xc0] ;  /* 0x0000c0245c037981 */ /* 0x000ea8000c1e1900 */
[----:B------:R0:W-:Y:S04]  /*22c0*/  @P0 STL [R4], R5 ;  /* 0x0000000504000387 */ /* 0x0001e80000100800 */
[----:B------:R-:W3:Y:S01]  /*22d0*/  @P1 LDL R6, [R7] ;  /* 0x0000000007061983 */ /* 0x000ee20000100800 */
[----:B----4-:R-:W-:-:S13]  /*22e0*/  ISETP.GE.AND P0, PT, R55, 0x1, PT ;  /* 0x000000013700780c */ /* 0x010fda0003f06270 */
[----:B------:R-:W-:-:S04]  /*22f0*/  @P0 VIADD R9, R55, 0xffffffff ;  /* 0xffffffff37090836 */ /* 0x000fc80000000000 */
[----:B------:R-:W-:Y:S01]  /*2300*/  @P0 IMAD R9, R9, 0x4, R2 ;  /* 0x0000000409090824 */ /* 0x000fe200078e0202 */
[----:B---3--:R-:W-:-:S05]  /*2310*/  @P1 IADD3 R6, PT, PT, R6, 0x1, RZ ;  /* 0x0000000106061810 */ /* 0x008fca0007ffe0ff */
[----:B------:R1:W-:Y:S04]  /*2320*/  @P1 STL [R7], R6 ;  /* 0x0000000607001387 */ /* 0x0003e80000100800 */
[----:B------:R-:W3:Y:S01]  /*2330*/  @P0 LDL R8, [R9] ;  /* 0x0000000009080983 */ /* 0x000ee20000100800 */
[----:B------:R-:W-:Y:S02]  /*2340*/  @P1 LOP3.LUT R49, R49, 0x1, RZ, 0xfc, !PT ;  /* 0x0000000131311812 */ /* 0x000fe400078efcff */
[----:B--2---:R-:W-:-:S13]  /*2350*/  ISETP.GE.AND P1, PT, R3, 0x1, PT ;  /* 0x000000010300780c */ /* 0x004fda0003f26270 */
[----:B0-----:R-:W-:-:S04]  /*2360*/  @P1 VIADD R5, R3, 0xffffffff ;  /* 0xffffffff03051836 */ /* 0x001fc80000000000 */
[----:B------:R-:W-:Y:S02]  /*2370*/  @P1 IMAD R5, R5, 0x4, R2 ;  /* 0x0000000405051824 */ /* 0x000fe400078e0202 */
[----:B---3--:R-:W-:-:S05]  /*2380*/  @P0 VIADD R8, R8, 0x1 ;  /* 0x0000000108080836 */ /* 0x008fca0000000000 */
[----:B------:R0:W-:Y:S04]  /*2390*/  @P0 STL [R9], R8 ;  /* 0x0000000809000387 */ /* 0x0001e80000100800 */
[----:B------:R-:W2:Y:S01]  /*23a0*/  @P1 LDL R4, [R5] ;  /* 0x0000000005041983 */ /* 0x000ea20000100800 */
[----:B------:R-:W-:-:S04]  /*23b0*/  LOP3.LUT R49, R49, 0xfffffffb, RZ, 0xc0, !PT ;  /* 0xfffffffb31317812 */ /* 0x000fc800078ec0ff */
[----:B------:R-:W-:Y:S02]  /*23c0*/  @P0 LOP3.LUT R49, R49, 0x4, RZ, 0xfc, !PT ;  /* 0x0000000431310812 */ /* 0x000fe400078efcff */
[----:B-----5:R-:W-:-:S13]  /*23d0*/  ISETP.GE.AND P0, PT, R26, 0x1, PT ;  /* 0x000000011a00780c */ /* 0x020fda0003f06270 */
        /* <DEDUP_REMOVED lines=19> */
[----:B------:R-:W-:Y:S04]  /*2510*/  @P1 STL [R9], R8 ;  /* 0x0000000809001387 */ /* 0x000fe80000100800 */
        /* <DEDUP_REMOVED lines=46> */
[----:B------:R-:W5:Y:S01]  /*2800*/  LDG.E R35, desc[UR36][R92.64+0xf0] ;  /* 0x0000f0245c237981 */ /* 0x000f62000c1e1900 */
[----:B------:R-:W-:-:S03]  /*2810*/  LOP3.LUT R91, R91, 0xfffffffe, RZ, 0xc0, !PT ;  /* 0xfffffffe5b5b7812 */ /* 0x000fc600078ec0ff */
        /* <DEDUP_REMOVED lines=181> */
[----:B------:R-:W3:Y:S04]  /*3370*/  LDG.E R46, desc[UR36][R92.64+0x124] ;  /* 0x000124245c2e7981 */ /* 0x000ee8000c1e1900 */
[----:B------:R-:W-:Y:S04]  /*3380*/  STL.64 [R1+0x148], RZ ;  /* 0x000148ff01007387 */ /* 0x000fe80000100a00 */
[----:B------:R-:W-:Y:S04]  /*3390*/  STL.64 [R1+0x150], RZ ;  /* 0x000150ff01007387 */ /* 0x000fe80000100a00 */
[----:B------:R-:W-:Y:S04]  /*33a0*/  STL.64 [R1+0x158], RZ ;  /* 0x000158ff01007387 */ /* 0x000fe80000100a00 */
[----:B------:R-:W-:Y:S04]  /*33b0*/  STL.64 [R1+0x160], RZ ;  /* 0x000160ff01007387 */ /* 0x000fe80000100a00 */
[----:B------:R-:W-:Y:S04]  /*33c0*/  STL [R1+0x144], RZ ;  /* 0x000144ff01007387 */ /* 0x000fe80000100800 */
[----:B------:R-:W4:Y:S04]  /*33d0*/  LDG.E R16, desc[UR36][R92.64+0x128] ;  /* 0x000128245c107981 */ /* 0x000f28000c1e1900 */
[----:B------:R-:W5:Y:S04]  /*33e0*/  LDG.E R17, desc[UR36][R92.64+0x12c] ;  /* 0x00012c245c117981 */ /* 0x000f68000c1e1900 */
[----:B------:R-:W5:Y:S01]  /*33f0*/  LDG.E R47, desc[UR36][R92.64+0x130] ;  /* 0x000130245c2f7981 */ /* 0x000f62000c1e1900 */
[----:B------:R-:W-:-:S03]  /*3400*/  LOP3.LUT R49, R49, 0xdfffffff, RZ, 0xc0, !PT ;  /* 0xdfffffff31317812 */ /* 0x000fc600078ec0ff */
        /* <DEDUP_REMOVED lines=19> */
[----:B-----5:R-:W-:-:S13]  /*3540*/  ISETP.GE.AND P2, PT, R17, 0x1, PT ;  /* 0x000000011100780c */ /* 0x020fda0003f46270 */
[----:B0-----:R-:W-:-:S05]  /*3550*/  @P2 IADD3 R5, PT, PT, R17, -0x1, RZ ;  /* 0xffffffff11052810 */ /* 0x001fca0007ffe0ff */
[----:B------:R-:W-:Y:S02]  /*3560*/  @P2 IMAD R5, R5, 0x4, R2 ;  /* 0x0000000405052824 */ /* 0x000fe400078e0202 */
[----:B--2---:R-:W-:-:S05]  /*3570*/  @P3 VIADD R8, R8, 0x1 ;  /* 0x0000000108083836 */ /* 0x004fca0000000000 */
[----:B------:R0:W-:Y:S04]  /*3580*/  @P3 STL [R9], R8 ;  /* 0x0000000809003387 */ /* 0x0001e80000100800 */
[----:B------:R-:W2:Y:S01]  /*3590*/  @P2 LDL R4, [R5] ;  /* 0x0000000005042983 */ /* 0x000ea20000100800 */
[----:B------:R-:W-:Y:S02]  /*35a0*/  @P3 LOP3.LUT R49, R49, 0x20000000, RZ, 0xfc, !PT ;  /* 0x2000000031313812 */ /* 0x000fe400078efcff */
[----:B------:R-:W-:-:S13]  /*35b0*/  ISETP.GE.AND P3, PT, R47, 0x1, PT ;  /* 0x000000012f00780c */ /* 0x000fda0003f66270 */
[----:B-1----:R-:W-:-:S05]  /*35c0*/  @P3 VIADD R7, R47, 0xffffffff ;  /* 0xffffffff2f073836 */ /* 0x002fca0000000000 */
[----:B------:R-:W-:Y:S02]  /*35d0*/  @P3 LEA R7, R7, R2, 0x2 ;  /* 0x0000000207073211 */ /* 0x000fe400078e10ff */
[----:B------:R-:W-:Y:S01]  /*35e0*/  LOP3.LUT R49, R49, 0xf7ffffff, RZ, 0xc0, !PT ;  /* 0xf7ffffff31317812 */ /* 0x000fe200078ec0ff */
[----:B--2---:R-:W-:-:S05]  /*35f0*/  @P2 VIADD R4, R4, 0x1 ;  /* 0x0000000104042836 */ /* 0x004fca0000000000 */
[----:B------:R1:W-:Y:S04]  /*3600*/  @P2 STL [R5], R4 ;  /* 0x0000000405002387 */ /* 0x0003e80000100800 */
[----:B------:R-:W2:Y:S01]  /*3610*/  @P3 LDL R6, [R7] ;  /* 0x0000000007063983 */ /* 0x000ea20000100800 */
[----:B------:R-:W-:-:S04]  /*3620*/  @P2 LOP3.LUT R49, R49, 0x8000000, RZ, 0xfc, !PT ;  /* 0x0800000031312812 */ /* 0x000fc800078efcff */
[----:B------:R-:W-:Y:S02]  /*3630*/  LOP3.LUT R49, R49, 0xfdffffff, RZ, 0xc0, !PT ;  /* 0xfdffffff31317812 */ /* 0x000fe400078ec0ff */
[----:B------:R-:W-:Y:S02]  /*3640*/  ISETP.GE.AND P2, PT, R48, 0x1, PT ;  /* 0x000000013000780c */ /* 0x000fe40003f46270 */
[----:B------:R-:W-:-:S06]  /*3650*/  @P3 LOP3.LUT R49, R49, 0x2000000, RZ, 0xfc, !PT ;  /* 0x0200000031313812 */ /* 0x000fcc00078efcff */
[----:B------:R-:W3:Y:S05]  /*3660*/  LDG.E R49, desc[UR36][R92.64+0x138] ;  /* 0x000138245c317981 */ /* 0x000eea000c1e1900 */
[----:B------:R-:W-:-:S04]  /*3670*/  @P2 VIADD R11, R48, 0xffffffff ;  /* 0xffffffff300b2836 */ /* 0x000fc80000000000 */
[----:B------:R-:W-:Y:S02]  /*3680*/  @P2 IMAD R11, R11, 0x4, R2 ;  /* 0x000000040b0b2824 */ /* 0x000fe400078e0202 */
[----:B--2---:R-:W-:-:S05]  /*3690*/  @P3 VIADD R6, R6, 0x1 ;  /* 0x0000000106063836 */ /* 0x004fca0000000000 */
[----:B------:R2:W-:Y:S04]  /*36a0*/  @P3 STL [R7], R6 ;  /* 0x0000000607003387 */ /* 0x0005e80000100800 */
[----:B0-----:R-:W4:Y:S01]  /*36b0*/  @P2 LDL R8, [R11] ;  /* 0x000000000b082983 */ /* 0x001f220000100800 */
[----:B---3--:R-:W-:-:S13]  /*36c0*/  ISETP.GE.AND P3, PT, R49, 0x1, PT ;  /* 0x000000013100780c */ /* 0x008fda0003f66270 */
[----:B-1----:R-:W-:-:S05]  /*36d0*/  @P3 IADD3 R5, PT, PT, R49, -0x1, RZ ;  /* 0xffffffff31053810 */ /* 0x002fca0007ffe0ff */
[----:B------:R-:W-:Y:S02]  /*36e0*/  @P3 IMAD R5, R5, 0x4, R2 ;  /* 0x0000000405053824 */ /* 0x000fe400078e0202 */
[----:B----4-:R-:W-:-:S05]  /*36f0*/  @P2 VIADD R8, R8, 0x1 ;  /* 0x0000000108082836 */ /* 0x010fca0000000000 */
[----:B------:R-:W-:Y:S04]  /*3700*/  @P2 STL [R11], R8 ;  /* 0x000000080b002387 */ /* 0x000fe80000100800 */
[----:B------:R-:W3:Y:S01]  /*3710*/  @P3 LDL R4, [R5] ;  /* 0x0000000005043983 */ /* 0x000ee20000100800 */
[----:B------:R-:W-:-:S13]  /*3720*/  ISETP.GE.AND P4, PT, R50, 0x1, PT ;  /* 0x000000013200780c */ /* 0x000fda0003f86270 */
[----:B--2---:R-:W-:-:S04]  /*3730*/  @P4 VIADD R7, R50, 0xffffffff ;  /* 0xffffffff32074836 */ /* 0x004fc80000000000 */
[----:B------:R-:W-:Y:S02]  /*3740*/  @P4 IMAD R7, R7, 0x4, R2 ;  /* 0x0000000407074824 */ /* 0x000fe400078e0202 */
[----:B---3--:R-:W-:-:S05]  /*3750*/  @P3 VIADD R4, R4, 0x1 ;  /* 0x0000000104043836 */ /* 0x008fca0000000000 */
[----:B------:R-:W-:Y:S04]  /*3760*/  @P3 STL [R5], R4 ;  /* 0x0000000405003387 */ /* 0x000fe80000100800 */
[----:B------:R-:W2:Y:S01]  /*3770*/  @P4 LDL R6, [R7] ;  /* 0x0000000007064983 */ /* 0x000ea20000100800 */
[----:B------:R-:W-:-:S13]  /*3780*/  ISETP.GE.AND P5, PT, R51, 0x1, PT ;  /* 0x000000013300780c */ /* 0x000fda0003fa6270 */
[----:B------:R-:W-:-:S05]  /*3790*/  @P5 IADD3 R9, PT, PT, R51, -0x1, RZ ;  /* 0xffffffff33095810 */ /* 0x000fca0007ffe0ff */
[----:B------:R-:W-:Y:S02]  /*37a0*/  @P5 IMAD R93, R9, 0x4, R2 ;  /* 0x00000004095d5824 */ /* 0x000fe400078e0202 */
[----:B--2---:R-:W-:-:S05]  /*37b0*/  @P4 VIADD R92, R6, 0x1 ;  /* 0x00000001065c4836 */ /* 0x004fca0000000000 */
[----:B------:R0:W-:Y:S04]  /*37c0*/  @P4 STL [R7], R92 ;  /* 0x0000005c07004387 */ /* 0x0001e80000100800 */
[----:B------:R-:W2:Y:S02]  /*37d0*/  @P5 LDL R6, [R93] ;  /* 0x000000005d065983 */ /* 0x000ea40000100800 */
[----:B--2---:R-:W-:-:S05]  /*37e0*/  @P5 VIADD R6, R6, 0x1 ;  /* 0x0000000106065836 */ /* 0x004fca0000000000 */
[----:B------:R1:W-:Y:S04]  /*37f0*/  @P5 STL [R93], R6 ;  /* 0x000000065d005387 */ /* 0x0003e80000100800 */
[----:B0-----:R-:W2:Y:S04]  /*3800*/  LDL R92, [R1+0x144] ;  /* 0x00014400015c7983 */ /* 0x001ea80000100800 */
[----:B------:R-:W2:Y:S04]  /*3810*/  LDL.64 R4, [R1+0x148] ;  /* 0x0001480001047983 */ /* 0x000ea80000100a00 */
[----:B-1----:R-:W3:Y:S04]  /*3820*/  LDL.64 R6, [R1+0x150] ;  /* 0x0001500001067983 */ /* 0x002ee80000100a00 */
[----:B------:R-:W4:Y:S04]  /*3830*/  LDL.64 R8, [R1+0x158] ;  /* 0x0001580001087983 */ /* 0x000f280000100a00 */
[----:B------:R-:W5:Y:S01]  /*3840*/  LDL.64 R10, [R1+0x160] ;  /* 0x00016000010a7983 */ /* 0x000f620000100a00 */
[----:B--2---:R-:W-:-:S04]  /*3850*/  VIMNMX3 R4, R92, R4, R5, !PT ;  /* 0x000000045c04720f */ /* 0x004fc80007800105 */
[----:B---3--:R-:W-:-:S04]  /*3860*/  VIMNMX3 R4, R4, R6, R7, !PT ;  /* 0x000000060404720f */ /* 0x008fc80007800107 */
[----:B----4-:R-:W-:-:S04]  /*3870*/  VIMNMX3 R4, R4, R8, R9, !PT ;  /* 0x000000080404720f */ /* 0x010fc80007800109 */
[----:B-----5:R-:W-:-:S04]  /*3880*/  VIMNMX3 R4, R4, R10, R11, !PT ;  /* 0x0000000a0404720f */ /* 0x020fc8000780010b */
[----:B------:R-:W-:-:S13]  /*3890*/  ISETP.GT.AND P6, PT, R4, 0x1, PT ;  /* 0x000000010400780c */ /* 0x000fda0003fc4270 */
[----:B------:R-:W-:Y:S05]  /*38a0*/  @P6 EXIT ;  /* 0x000000000000694d */ /* 0x000fea0003800000 */
[----:B------:R0:W-:Y:S01]  /*38b0*/  STL [R1+0x144], RZ ;  /* 0x000144ff01007387 */ /* 0x0001e20000100800 */
[----:B------:R-:W-:Y:S01]  /*38c0*/  ISETP.GT.AND P6, PT, R90, RZ, PT ;  /* 0x000000ff5a00720c */ /* 0x000fe20003fc4270 */
[----:B------:R-:W-:Y:S01]  /*38d0*/  BSSY.RECONVERGENT B0, `(.L_x_0) ;  /* 0x000000d000007945 */ /* 0x000fe20003800200 */
[----:B------:R-:W-:Y:S01]  /*38e0*/  LOP3.LUT R91, R91, 0xfffffbff, RZ, 0xc0, !PT ;  /* 0xfffffbff5b5b7812 */ /* 0x000fe200078ec0ff */
[----:B------:R0:W-:Y:S04]  /*38f0*/  STL.64 [R1+0x148], RZ ;  /* 0x000148ff01007387 */ /* 0x0001e80000100a00 */
[----:B------:R0:W-:Y:S04]  /*3900*/  STL.64 [R1+0x150], RZ ;  /* 0x000150ff01007387 */ /* 0x0001e80000100a00 */
[----:B------:R0:W-:Y:S02]  /*3910*/  STL.64 [R1+0x158], RZ ;  /* 0x000158ff01007387 */ /* 0x0001e40000100a00 */
[----:B------:R-:W-:-:S02]  /*3920*/  @P6 LOP3.LUT R91, R91, 0x400, RZ, 0xfc, !PT ;  /* 0x000004005b5b6812 */ /* 0x000fc400078efcff */
[----:B------:R0:W-:Y:S01]  /*3930*/  STL.64 [R1+0x160], RZ ;  /* 0x000160ff01007387 */ /* 0x0001e20000100a00 */
[----:B------:R-:W-:Y:S05]  /*3940*/  @!P6 BRA `(.L_x_1) ;  /* 0x000000000014e947 */ /* 0x000fea0003800000 */
[----:B------:R-:W-:-:S05]  /*3950*/  VIADD R5, R90, 0xffffffff ;  /* 0xffffffff5a057836 */ /* 0x000fca0000000000 */
[----:B------:R-:W-:-:S05]  /*3960*/  LEA R5, R5, R2, 0x2 ;  /* 0x0000000205057211 */ /* 0x000fca00078e10ff */
[----:B------:R-:W2:Y:S02]  /*3970*/  LDL R4, [R5] ;  /* 0x0000000005047983 */ /* 0x000ea40000100800 */
[----:B--2---:R-:W-:-:S05]  /*3980*/  VIADD R4, R4, 0x1 ;  /* 0x0000000104047836 */ /* 0x004fca0000000000 */
[----:B------:R1:W-:Y:S02]  /*3990*/  STL [R5], R4 ;  /* 0x0000000405007387 */ /* 0x0003e40000100800 */
.L_x_1:
[----:B------:R-:W-:Y:S05]  /*39a0*/  BSYNC.RECONVERGENT B0 ;  /* 0x0000000000007941 */ /* 0x000fea0003800200 */
.L_x_0:
[----:B------:R-:W-:Y:S01]  /*39b0*/  ISETP.GE.AND P6, PT, R87, 0x1, PT ;  /* 0x000000015700780c */ /* 0x000fe20003fc6270 */
[----:B------:R-:W-:-:S12]  /*39c0*/  BSSY.RECONVERGENT B0, `(.L_x_2) ;  /* 0x0000007000007945 */ /* 0x000fd80003800200 */
[----:B------:R-:W-:Y:S05]  /*39d0*/  @!P6 BRA `(.L_x_3) ;  /* 0x000000000014e947 */ /* 0x000fea0003800000 */
[----:B-1----:R-:W-:-:S04]  /*39e0*/  VIADD R5, R87, 0xffffffff ;  /* 0xffffffff57057836 */ /* 0x002fc80000000000 */
[----:B------:R-:W-:-:S05]  /*39f0*/  IMAD R5, R5, 0x4, R2 ;  /* 0x0000000405057824 */ /* 0x000fca00078e0202 */
[----:B------:R-:W2:Y:S02]  /*3a00*/  LDL R4, [R5] ;  /* 0x0000000005047983 */ /* 0x000ea40000100800 */
[----:B--2---:R-:W-:-:S05]  /*3a10*/  VIADD R4, R4, 0x1 ;  /* 0x0000000104047836 */ /* 0x004fca0000000000 */
[----:B------:R2:W-:Y:S02]  /*3a20*/  STL [R5], R4 ;  /* 0x0000000405007387 */ /* 0x0005e40000100800 */
.L_x_3:
[----:B------:R-:W-:Y:S05]  /*3a30*/  BSYNC.RECONVERGENT B0 ;  /* 0x0000000000007941 */ /* 0x000fea0003800200 */
.L_x_2:
[----:B------:R-:W-:Y:S01]  /*3a40*/  ISETP.GE.AND P6, PT, R84, 0x1, PT ;  /* 0x000000015400780c */ /* 0x000fe20003fc6270 */
[----:B------:R-:W-:-:S12]  /*3a50*/  BSSY.RECONVERGENT B0, `(.L_x_4) ;  /* 0x0000007000007945 */ /* 0x000fd80003800200 */
[----:B------:R-:W-:Y:S05]  /*3a60*/  @!P6 BRA `(.L_x_5) ;  /* 0x000000000014e947 */ /* 0x000fea0003800000 */
[----:B-12---:R-:W-:-:S05]  /*3a70*/  IADD3 R5, PT, PT, R84, -0x1, RZ ;  /* 0xffffffff54057810 */ /* 0x006fca0007ffe0ff */
[----:B------:R-:W-:-:S05]  /*3a80*/  IMAD R5, R5, 0x4, R2 ;  /* 0x0000000405057824 */ /* 0x000fca00078e0202 */
[----:B------:R-:W2:Y:S02]  /*3a90*/  LDL R4, [R5] ;  /* 0x0000000005047983 */ /* 0x000ea40000100800 */
[----:B--2---:R-:W-:-:S05]  /*3aa0*/  VIADD R4, R4, 0x1 ;  /* 0x0000000104047836 */ /* 0x004fca0000000000 */
[----:B------:R3:W-:Y:S02]  /*3ab0*/  STL [R5], R4 ;  /* 0x0000000405007387 */ /* 0x0007e40000100800 */
.L_x_5:
[----:B------:R-:W-:Y:S05]  /*3ac0*/  BSYNC.RECONVERGENT B0 ;  /* 0x0000000000007941 */ /* 0x000fea0003800200 */
.L_x_4:
[----:B------:R-:W-:Y:S01]  /*3ad0*/  ISETP.GE.AND P6, PT, R63, 0x1, PT ;  /* 0x000000013f00780c */ /* 0x000fe20003fc6270 */
[----:B------:R-:W-:-:S12]  /*3ae0*/  BSSY.RECONVERGENT B0, `(.L_x_6) ;  /* 0x0000007000007945 */ /* 0x000fd80003800200 */
[----:B------:R-:W-:Y:S05]  /*3af0*/  @!P6 BRA `(.L_x_7) ;  /* 0x000000000014e947 */ /* 0x000fea0003800000 */
[----:B-123--:R-:W-:-:S04]  /*3b00*/  VIADD R5, R63, 0xffffffff ;  /* 0xffffffff3f057836 */ /* 0x00efc80000000000 */
[----:B------:R-:W-:-:S05]  /*3b10*/  IMAD R5, R5, 0x4, R2 ;  /* 0x0000000405057824 */ /* 0x000fca00078e0202 */
[----:B------:R-:W2:Y:S02]  /*3b20*/  LDL R4, [R5] ;  /* 0x0000000005047983 */ /* 0x000ea40000100800 */
[----:B--2---:R-:W-:-:S05]  /*3b30*/  IADD3 R4, PT, PT, R4, 0x1, RZ ;  /* 0x0000000104047810 */ /* 0x004fca0007ffe0ff */
[----:B------:R4:W-:Y:S02]  /*3b40*/  STL [R5], R4 ;  /* 0x0000000405007387 */ /* 0x0009e40000100800 */
.L_x_7:
[----:B------:R-:W-:Y:S05]  /*3b50*/  BSYNC.RECONVERGENT B0 ;  /* 0x0000000000007941 */ /* 0x000fea0003800200 */
.L_x_6:
[----:B------:R-:W-:Y:S01]  /*3b60*/  ISETP.GE.AND P6, PT, R60, 0x1, PT ;  /* 0x000000013c00780c */ /* 0x000fe20003fc6270 */
[----:B------:R-:W-:-:S12]  /*3b70*/  BSSY.RECONVERGENT B0, `(.L_x_8) ;  /* 0x0000007000007945 */ /* 0x000fd80003800200 */
[----:B------:R-:W-:Y:S05]  /*3b80*/  @!P6 BRA `(.L_x_9) ;  /* 0x000000000014e947 */ /* 0x000fea0003800000 */
[----:B-1234-:R-:W-:-:S04]  /*3b90*/  VIADD R5, R60, 0xffffffff ;  /* 0xffffffff3c057836 */ /* 0x01efc80000000000 */
[----:B------:R-:W-:-:S05]  /*3ba0*/  IMAD R5, R5, 0x4, R2 ;  /* 0x0000000405057824 */ /* 0x000fca00078e0202 */
[----:B------:R-:W2:Y:S02]  /*3bb0*/  LDL R4, [R5] ;  /* 0x0000000005047983 */ /* 0x000ea40000100800 */
[----:B--2---:R-:W-:-:S05]  /*3bc0*/  VIADD R4, R4, 0x1 ;  /* 0x0000000104047836 */ /* 0x004fca0000000000 */
[----:B------:R1:W-:Y:S02]  /*3bd0*/  STL [R5], R4 ;  /* 0x0000000405007387 */ /* 0x0003e40000100800 */
.L_x_9:
[----:B------:R-:W-:Y:S05]  /*3be0*/  BSYNC.RECONVERGENT B0 ;  /* 0x0000000000007941 */ /* 0x000fea0003800200 */
.L_x_8:
[----:B------:R-:W-:Y:S01]  /*3bf0*/  ISETP.GE.AND P6, PT, R57, 0x1, PT ;  /* 0x000000013900780c */ /* 0x000fe20003fc6270 */
[----:B------:R-:W-:-:S12]  /*3c00*/  BSSY.RECONVERGENT B0, `(.L_x_10) ;  /* 0x0000007000007945 */ /* 0x000fd80003800200 */
[----:B------:R-:W-:Y:S05]  /*3c10*/  @!P6 BRA `(.L_x_11) ;  /* 0x000000000014e947 */ /* 0x000fea0003800000 */
[----:B-1234-:R-:W-:-:S05]  /*3c20*/  VIADD R5, R57, 0xffffffff ;  /* 0xffffffff39057836 */ /* 0x01efca0000000000 */
[----:B------:R-:W-:-:S05]  /*3c30*/  LEA R5, R5, R2, 0x2 ;  /* 0x0000000205057211 */ /* 0x000fca00078e10ff */
[----:B------:R-:W2:Y:S02]  /*3c40*/  LDL R4, [R5] ;  /* 0x0000000005047983 */ /* 0x000ea40000100800 */
[----:B--2---:R-:W-:-:S05]  /*3c50*/  VIADD R4, R4, 0x1 ;  /* 0x0000000104047836 */ /* 0x004fca0000000000 */
[----:B------:R1:W-:Y:S02]  /*3c60*/  STL [R5], R4 ;  /* 0x0000000405007387 */ /* 0x0003e40000100800 */
.L_x_11:
[----:B------:R-:W-:Y:S05]  /*3c70*/  BSYNC.RECONVERGENT B0 ;  /* 0x0000000000007941 */ /* 0x000fea0003800200 */
.L_x_10:
        /* <DEDUP_REMOVED lines=8> */
.L_x_13:
[----:B------:R-:W-:Y:S05]  /*3d00*/  BSYNC.RECONVERGENT B0 ;  /* 0x0000000000007941 */ /* 0x000fea0003800200 */
.L_x_12:
[----:B------:R-:W-:Y:S01]  /*3d10*/  ISETP.GE.AND P6, PT, R38, 0x1, PT ;  /* 0x000000012600780c */ /* 0x000fe20003fc6270 */
[----:B------:R-:W-:-:S12]  /*3d20*/  BSSY.RECONVERGENT B0, `(.L_x_14) ;  /* 0x0000007000007945 */ /* 0x000fd80003800200 */
[----:B------:R-:W-:Y:S05]  /*3d30*/  @!P6 BRA `(.L_x_15) ;  /* 0x000000000014e947 */ /* 0x000fea0003800000 */
[----:B-1234-:R-:W-:-:S05]  /*3d40*/  IADD3 R5, PT, PT, R38, -0x1, RZ ;  /* 0xffffffff26057810 */ /* 0x01efca0007ffe0ff */
[----:B------:R-:W-:-:S05]  /*3d50*/  IMAD R5, R5, 0x4, R2 ;  /* 0x0000000405057824 */ /* 0x000fca00078e0202 */
[----:B------:R-:W2:Y:S02]  /*3d60*/  LDL R4, [R5] ;  /* 0x0000000005047983 */ /* 0x000ea40000100800 */
[----:B--2---:R-:W-:-:S05]  /*3d70*/  VIADD R4, R4, 0x1 ;  /* 0x0000000104047836 */ /* 0x004fca0000000000 */
[----:B------:R1:W-:Y:S02]  /*3d80*/  STL [R5], R4 ;  /* 0x0000000405007387 */ /* 0x0003e40000100800 */
.L_x_15:
[----:B------:R-:W-:Y:S05]  /*3d90*/  BSYNC.RECONVERGENT B0 ;  /* 0x0000000000007941 */ /* 0x000fea0003800200 */
.L_x_14:
[----:B------:R-:W-:Y:S04]  /*3da0*/  BSSY.RECONVERGENT B0, `(.L_x_16) ;  /* 0x0000007000007945 */ /* 0x000fe80003800200 */
[----:B------:R-:W-:Y:S05]  /*3db0*/  @!P0 BRA `(.L_x_17) ;  /* 0x0000000000148947 */ /* 0x000fea0003800000 */
[----:B-1234-:R-:W-:-:S04]  /*3dc0*/  VIADD R5, R45, 0xffffffff ;  /* 0xffffffff2d057836 */ /* 0x01efc80000000000 */
[----:B------:R-:W-:-:S05]  /*3dd0*/  IMAD R5, R5, 0x4, R2 ;  /* 0x0000000405057824 */ /* 0x000fca00078e0202 */
[----:B------:R-:W2:Y:S02]  /*3de0*/  LDL R4, [R5] ;  /* 0x0000000005047983 */ /* 0x000ea40000100800 */
[----:B--2---:R-:W-:-:S05]  /*3df0*/  IADD3 R4, PT, PT, R4, 0x1, RZ ;  /* 0x0000000104047810 */ /* 0x004fca0007ffe0ff */
[----:B------:R1:W-:Y:S02]  /*3e00*/  STL [R5], R4 ;  /* 0x0000000405007387 */ /* 0x0003e40000100800 */
.L_x_17:
[----:B------:R-:W-:Y:S05]  /*3e10*/  BSYNC.RECONVERGENT B0 ;  /* 0x0000000000007941 */ /* 0x000fea0003800200 */
.L_x_16:
[----:B------:R-:W5:Y:S04]  /*3e20*/  LDL R91, [R1+0x144] ;  /* 0x00014400015b7983 */ /* 0x000f680000100800 */
[----:B-1234-:R-:W5:Y:S04]  /*3e30*/  LDL.64 R4, [R1+0x148] ;  /* 0x0001480001047983 */ /* 0x01ef680000100a00 */
[----:B------:R-:W2:Y:S04]  /*3e40*/  LDL.64 R6, [R1+0x150] ;  /* 0x0001500001067983 */ /* 0x000ea80000100a00 */
[----:B------:R-:W3:Y:S04]  /*3e50*/  LDL.64 R8, [R1+0x158] ;  /* 0x0001580001087983 */ /* 0x000ee80000100a00 */
[----:B------:R-:W4:Y:S01]  /*3e60*/  LDL.64 R10, [R1+0x160] ;  /* 0x00016000010a7983 */ /* 0x000f220000100a00 */
[----:B------:R-:W-:-:S02]  /*3e70*/  IMAD.MOV.U32 R92, RZ, RZ, R1 ;  /* 0x000000ffff5c7224 */ /* 0x000fc400078e0001 */
[----:B------:R-:W-:Y:S01]  /*3e80*/  IMAD.MOV.U32 R93, RZ, RZ, RZ ;  /* 0x000000ffff5d7224 */ /* 0x000fe200078e00ff */
[----:B-----5:R-:W-:-:S04]  /*3e90*/  VIMNMX3 R4, R91, R4, R5, !PT ;  /* 0x000000045b04720f */ /* 0x020fc80007800105 */
[----:B--2---:R-:W-:-:S04]  /*3ea0*/  VIMNMX3 R4, R4, R6, R7, !PT ;  /* 0x000000060404720f */ /* 0x004fc80007800107 */
[----:B---3--:R-:W-:-:S04]  /*3eb0*/  VIMNMX3 R4, R4, R8, R9, !PT ;  /* 0x000000080404720f */ /* 0x008fc80007800109 */
[----:B----4-:R-:W-:-:S04]  /*3ec0*/  VIMNMX3 R4, R4, R10, R11, !PT ;  /* 0x0000000a0404720f */ /* 0x010fc8000780010b */
[----:B------:R-:W-:-:S13]  /*3ed0*/  ISETP.GT.AND P6, PT, R4, 0x1, PT ;  /* 0x000000010400780c */ /* 0x000fda0003fc4270 */
[----:B------:R-:W-:Y:S05]  /*3ee0*/  @P6 EXIT ;  /* 0x000000000000694d */ /* 0x000fea0003800000 */
[----:B------:R1:W-:Y:S01]  /*3ef0*/  STL [R1+0x144], RZ ;  /* 0x000144ff01007387 */ /* 0x0003e20000100800 */
[----:B------:R-:W-:Y:S01]  /*3f00*/  ISETP.GE.AND P6, PT, R89, 0x1, PT ;  /* 0x000000015900780c */ /* 0x000fe20003fc6270 */
[----:B------:R-:W-:Y:S02]  /*3f10*/  BSSY.RECONVERGENT B0, `(.L_x_18) ;  /* 0x000000b000007945 */ /* 0x000fe40003800200 */
[----:B------:R1:W-:Y:S04]  /*3f20*/  STL.64 [R1+0x148], RZ ;  /* 0x000148ff01007387 */ /* 0x0003e80000100a00 */
[----:B------:R1:W-:Y:S04]  /*3f30*/  STL.64 [R1+0x150], RZ ;  /* 0x000150ff01007387 */ /* 0x0003e80000100a00 */
[----:B------:R1:W-:Y:S04]  /*3f40*/  STL.64 [R1+0x158], RZ ;  /* 0x000158ff01007387 */ /* 0x0003e80000100a00 */
[----:B------:R1:W-:Y:S01]  /*3f50*/  STL.64 [R1+0x160], RZ ;  /* 0x000160ff01007387 */ /* 0x0003e20000100a00 */
[----:B------:R-:W-:Y:S05]  /*3f60*/  @!P6 BRA `(.L_x_19) ;  /* 0x000000000014e947 */ /* 0x000fea0003800000 */
[----:B------:R-:W-:-:S04]  /*3f70*/  VIADD R5, R89, 0xffffffff ;  /* 0xffffffff59057836 */ /* 0x000fc80000000000 */
[----:B------:R-:W-:-:S05]  /*3f80*/  IMAD R5, R5, 0x4, R2 ;  /* 0x0000000405057824 */ /* 0x000fca00078e0202 */
[----:B------:R-:W2:Y:S02]  /*3f90*/  LDL R4, [R5] ;  /* 0x0000000005047983 */ /* 0x000ea40000100800 */
[----:B--2---:R-:W-:-:S05]  /*3fa0*/  IADD3 R4, PT, PT, R4, 0x1, RZ ;  /* 0x0000000104047810 */ /* 0x004fca0007ffe0ff */
[----:B------:R2:W-:Y:S02]  /*3fb0*/  STL [R5], R4 ;  /* 0x0000000405007387 */ /* 0x0005e40000100800 */
.L_x_19:
[----:B------:R-:W-:Y:S05]  /*3fc0*/  BSYNC.RECONVERGENT B0 ;  /* 0x0000000000007941 */ /* 0x000fea0003800200 */
.L_x_18:
[----:B------:R-:W-:Y:S01]  /*3fd0*/  ISETP.GE.AND P6, PT, R86, 0x1, PT ;  /* 0x000000015600780c */ /* 0x000fe20003fc6270 */
[----:B------:R-:W-:-:S12]  /*3fe0*/  BSSY.RECONVERGENT B0, `(.L_x_20) ;  /* 0x0000007000007945 */ /* 0x000fd80003800200 */
[----:B------:R-:W-:Y:S05]  /*3ff0*/  @!P6 BRA `(.L_x_21) ;  /* 0x000000000014e947 */ /* 0x000fea0003800000 */
[----:B--2---:R-:W-:-:S04]  /*4000*/  VIADD R5, R86, 0xffffffff ;  /* 0xffffffff56057836 */ /* 0x004fc80000000000 */
[----:B------:R-:W-:-:S05]  /*4010*/  IMAD R5, R5, 0x4, R2 ;  /* 0x0000000405057824 */ /* 0x000fca00078e0202 */
[----:B------:R-:W2:Y:S02]  /*4020*/  LDL R4, [R5] ;  /* 0x0000000005047983 */ /* 0x000ea40000100800 */
[----:B--2---:R-:W-:-:S05]  /*4030*/  VIADD R4, R4, 0x1 ;  /* 0x0000000104047836 */ /* 0x004fca0000000000 */
[----:B------:R3:W-:Y:S02]  /*4040*/  STL [R5], R4 ;  /* 0x0000000405007387 */ /* 0x0007e40000100800 */
.L_x_21:
[----:B------:R-:W-:Y:S05]  /*4050*/  BSYNC.RECONVERGENT B0 ;  /* 0x0000000000007941 */ /* 0x000fea0003800200 */
.L_x_20:
[----:B------:R-:W-:Y:S01]  /*4060*/  ISETP.GE.AND P6, PT, R83, 0x1, PT ;  /* 0x000000015300780c */ /* 0x000fe20003fc6270 */
[----:B------:R-:W-:-:S12]  /*4070*/  BSSY.RECONVERGENT B0, `(.L_x_22) ;  /* 0x0000007000007945 */ /* 0x000fd80003800200 */
[----:B------:R-:W-:Y:S05]  /*4080*/  @!P6 BRA `(.L_x_23) ;  /* 0x000000000014e947 */ /* 0x000fea0003800000 */
[----:B--23--:R-:W-:-:S05]  /*4090*/  VIADD R5, R83, 0xffffffff ;  /* 0xffffffff53057836 */ /* 0x00cfca0000000000 */
[----:B------:R-:W-:-:S05]  /*40a0*/  LEA R5, R5, R2, 0x2 ;  /* 0x0000000205057211 */ /* 0x000fca00078e10ff */
[----:B------:R-:W2:Y:S02]  /*40b0*/  LDL R4, [R5] ;  /* 0x0000000005047983 */ /* 0x000ea40000100800 */
[----:B--2---:R-:W-:-:S05]  /*40c0*/  VIADD R4, R4, 0x1 ;  /* 0x0000000104047836 */ /* 0x004fca0000000000 */
[----:B------:R4:W-:Y:S02]  /*40d0*/  STL [R5], R4 ;  /* 0x0000000405007387 */ /* 0x0009e40000100800 */
.L_x_23:
[----:B------:R-:W-:Y:S05]  /*40e0*/  BSYNC.RECONVERGENT B0 ;  /* 0x0000000000007941 */ /* 0x000fea0003800200 */
.L_x_22:
[----:B------:R-:W-:Y:S01]  /*40f0*/  ISETP.GE.AND P6, PT, R62, 0x1, PT ;  /* 0x000000013e00780c */ /* 0x000fe20003fc6270 */
[----:B------:R-:W-:-:S12]  /*4100*/  BSSY.RECONVERGENT B0, `(.L_x_24) ;  /* 0x0000007000007945 */ /* 0x000fd80003800200 */
[----:B------:R-:W-:Y:S05]  /*4110*/  @!P6 BRA `(.L_x_25) ;  /* 0x000000000014e947 */ /* 0x000fea0003800000 */
[----:B--234-:R-:W-:-:S04]  /*4120*/  VIADD R5, R62, 0xffffffff ;  /* 0xffffffff3e057836 */ /* 0x01cfc80000000000 */
[----:B------:R-:W-:-:S05]  /*4130*/  IMAD R5, R5, 0x4, R2 ;  /* 0x0000000405057824 */ /* 0x000fca00078e0202 */
[----:B------:R-:W2:Y:S02]  /*4140*/  LDL R4, [R5] ;  /* 0x0000000005047983 */ /* 0x000ea40000100800 */
[----:B--2---:R-:W-:-:S05]  /*4150*/  VIADD R4, R4, 0x1 ;  /* 0x0000000104047836 */ /* 0x004fca0000000000 */
[----:B------:R2:W-:Y:S02]  /*4160*/  STL [R5], R4 ;  /* 0x0000000405007387 */ /* 0x0005e40000100800 */
.L_x_25:
[----:B------:R-:W-:Y:S05]  /*4170*/  BSYNC.RECONVERGENT B0 ;  /* 0x0000000000007941 */ /* 0x000fea0003800200 */
.L_x_24:
[----:B------:R-:W-:Y:S01]  /*4180*/  ISETP.GE.AND P6, PT, R59, 0x1, PT ;  /* 0x000000013b00780c */ /* 0x000fe20003fc6270 */
[----:B------:R-:W-:-:S12]  /*4190*/  BSSY.RECONVERGENT B0, `(.L_x_26) ;  /* 0x0000007000007945 */ /* 0x000fd80003800200 */
[----:B------:R-:W-:Y:S05]  /*41a0*/  @!P6 BRA `(.L_x_27) ;  /* 0x000000000014e947 */ /* 0x000fea0003800000 */
[----:B--234-:R-:W-:-:S05]  /*41b0*/  IADD3 R5, PT, PT, R59, -0x1, RZ ;  /* 0xffffffff3b057810 */ /* 0x01cfca0007ffe0ff */
[----:B------:R-:W-:-:S05]  /*41c0*/  IMAD R5, R5, 0x4, R2 ;  /* 0x0000000405057824 */ /* 0x000fca00078e0202 */
[----:B------:R-:W2:Y:S02]  /*41d0*/  LDL R4, [R5] ;  /* 0x0000000005047983 */ /* 0x000ea40000100800 */
[----:B--2---:R-:W-:-:S05]  /*41e0*/  VIADD R4, R4, 0x1 ;  /* 0x0000000104047836 */ /* 0x004fca0000000000 */
[----:B------:R2:W-:Y:S02]  /*41f0*/  STL [R5], R4 ;  /* 0x0000000405007387 */ /* 0x0005e40000100800 */
.L_x_27:
[----:B------:R-:W-:Y:S05]  /*4200*/  BSYNC.RECONVERGENT B0 ;  /* 0x0000000000007941 */ /* 0x000fea0003800200 */
.L_x_26:
[----:B------:R-:W-:Y:S01]  /*4210*/  ISETP.GE.AND P6, PT, R56, 0x1, PT ;  /* 0x000000013800780c */ /* 0x000fe20003fc6270 */
[----:B------:R-:W-:-:S12]  /*4220*/  BSSY.RECONVERGENT B0, `(.L_x_28) ;  /* 0x0000007000007945 */ /* 0x000fd80003800200 */
[----:B------:R-:W-:Y:S05]  /*4230*/  @!P6 BRA `(.L_x_29) ;  /* 0x000000000014e947 */ /* 0x000fea0003800000 */
[----:B--234-:R-:W-:-:S04]  /*4240*/  VIADD R5, R56, 0xffffffff ;  /* 0xffffffff38057836 */ /* 0x01cfc80000000000 */
[----:B------:R-:W-:-:S05]  /*4250*/  IMAD R5, R5, 0x4, R2 ;  /* 0x0000000405057824 */ /* 0x000fca00078e0202 */
[----:B------:R-:W2:Y:S02]  /*4260*/  LDL R4, [R5] ;  /* 0x0000000005047983 */ /* 0x000ea40000100800 */
[----:B--2---:R-:W-:-:S05]  /*4270*/  IADD3 R4, PT, PT, R4, 0x1, RZ ;  /* 0x0000000104047810 */ /* 0x004fca0007ffe0ff */
[----:B------:R2:W-:Y:S02]  /*4280*/  STL [R5], R4 ;  /* 0x0000000405007387 */ /* 0x0005e40000100800 */
.L_x_29:
[----:B------:R-:W-:Y:S05]  /*4290*/  BSYNC.RECONVERGENT B0 ;  /* 0x0000000000007941 */ /* 0x000fea0003800200 */
.L_x_28:
        /* <DEDUP_REMOVED lines=8> */
.L_x_31:
[----:B------:R-:W-:Y:S05]  /*4320*/  BSYNC.RECONVERGENT B0 ;  /* 0x0000000000007941 */ /* 0x000fea0003800200 */
.L_x_30:
[----:B------:R-:W-:Y:S01]  /*4330*/  ISETP.GE.AND P6, PT, R39, 0x1, PT ;  /* 0x000000012700780c */ /* 0x000fe20003fc6270 */
[----:B------:R-:W-:-:S12]  /*4340*/  BSSY.RECONVERGENT B0, `(.L_x_32) ;  /* 0x0000007000007945 */ /* 0x000fd80003800200 */
[----:B------:R-:W-:Y:S05]  /*4350*/  @!P6 BRA `(.L_x_33) ;  /* 0x000000000014e947 */ /* 0x000fea0003800000 */
[----:B--234-:R-:W-:-:S05]  /*4360*/  VIADD R5, R39, 0xffffffff ;  /* 0xffffffff27057836 */ /* 0x01cfca0000000000 */
[----:B------:R-:W-:-:S05]  /*4370*/  LEA R5, R5, R2, 0x2 ;  /* 0x0000000205057211 */ /* 0x000fca00078e10ff */
[----:B------:R-:W2:Y:S02]  /*4380*/  LDL R4, [R5] ;  /* 0x0000000005047983 */ /* 0x000ea40000100800 */
[----:B--2---:R-:W-:-:S05]  /*4390*/  VIADD R4, R4, 0x1 ;  /* 0x0000000104047836 */ /* 0x004fca0000000000 */
[----:B------:R2:W-:Y:S02]  /*43a0*/  STL [R5], R4 ;  /* 0x0000000405007387 */ /* 0x0005e40000100800 */
.L_x_33:
[----:B------:R-:W-:Y:S05]  /*43b0*/  BSYNC.RECONVERGENT B0 ;  /* 0x0000000000007941 */ /* 0x000fea0003800200 */
.L_x_32:
[----:B------:R-:W-:Y:S04]  /*43c0*/  BSSY.RECONVERGENT B0, `(.L_x_34) ;  /* 0x0000007000007945 */ /* 0x000fe80003800200 */
[----:B------:R-:W-:Y:S05]  /*43d0*/  @!P1 BRA `(.L_x_35) ;  /* 0x0000000000149947 */ /* 0x000fea0003800000 */
[----:B--234-:R-:W-:-:S04]  /*43e0*/  VIADD R5, R46, 0xffffffff ;  /* 0xffffffff2e057836 */ /* 0x01cfc80000000000 */
[----:B------:R-:W-:-:S05]  /*43f0*/  IMAD R5, R5, 0x4, R2 ;  /* 0x0000000405057824 */ /* 0x000fca00078e0202 */
[----:B------:R-:W2:Y:S02]  /*4400*/  LDL R4, [R5] ;  /* 0x0000000005047983 */ /* 0x000ea40000100800 */
[----:B--2---:R-:W-:-:S05]  /*4410*/  VIADD R4, R4, 0x1 ;  /* 0x0000000104047836 */ /* 0x004fca0000000000 */
[----:B------:R2:W-:Y:S02]  /*4420*/  STL [R5], R4 ;  /* 0x0000000405007387 */ /* 0x0005e40000100800 */
.L_x_35:
[----:B------:R-:W-:Y:S05]  /*4430*/  BSYNC.RECONVERGENT B0 ;  /* 0x0000000000007941 */ /* 0x000fea0003800200 */
.L_x_34:
[----:B------:R-:W5:Y:S04]  /*4440*/  LDL R10, [R1+0x144] ;  /* 0x00014400010a7983 */ /* 0x000f680000100800 */
[----:B--234-:R-:W5:Y:S04]  /*4450*/  LDL.64 R4, [R1+0x148] ;  /* 0x0001480001047983 */ /* 0x01cf680000100a00 */
[----:B------:R-:W2:Y:S04]  /*4460*/  LDL.64 R6, [R1+0x158] ;  /* 0x0001580001067983 */ /* 0x000ea80000100a00 */
[----:B------:R-:W3:Y:S01]  /*4470*/  LDL.64 R8, [R1+0x160] ;  /* 0x0001600001087983 */ /* 0x000ee20000100a00 */
[----:B-----5:R-:W-:-:S03]  /*4480*/  VIMNMX3 R10, R10, R4, R5, !PT ;  /* 0x000000040a0a720f */ /* 0x020fc60007800105 */
[----:B------:R-:W4:Y:S02]  /*4490*/  LDL.64 R4, [R1+0x150] ;  /* 0x0001500001047983 */ /* 0x000f240000100a00 */
[----:B----4-:R-:W-:-:S04]  /*44a0*/  VIMNMX3 R4, R10, R4, R5, !PT ;  /* 0x000000040a04720f */ /* 0x010fc80007800105 */
[----:B--2---:R-:W-:-:S04]  /*44b0*/  VIMNMX3 R4, R4, R6, R7, !PT ;  /* 0x000000060404720f */ /* 0x004fc80007800107 */
[----:B---3--:R-:W-:-:S04]  /*44c0*/  VIMNMX3 R4, R4, R8, R9, !PT ;  /* 0x000000080404720f */ /* 0x008fc80007800109 */
        /* <DEDUP_REMOVED lines=10> */
[----:B------:R-:W-:-:S05]  /*4570*/  IADD3 R5, PT, PT, R88, -0x1, RZ ;  /* 0xffffffff58057810 */ /* 0x000fca0007ffe0ff */
[----:B------:R-:W-:-:S05]  /*4580*/  IMAD R5, R5, 0x4, R2 ;  /* 0x0000000405057824 */ /* 0x000fca00078e0202 */
[----:B------:R-:W3:Y:S02]  /*4590*/  LDL R4, [R5] ;  /* 0x0000000005047983 */ /* 0x000ee40000100800 */
[----:B---3--:R-:W-:-:S05]  /*45a0*/  VIADD R4, R4, 0x1 ;  /* 0x0000000104047836 */ /* 0x008fca0000000000 */
[----:B------:R3:W-:Y:S02]  /*45b0*/  STL [R5], R4 ;  /* 0x0000000405007387 */ /* 0x0007e40000100800 */
.L_x_37:
[----:B------:R-:W-:Y:S05]  /*45c0*/  BSYNC.RECONVERGENT B0 ;  /* 0x0000000000007941 */ /* 0x000fea0003800200 */
.L_x_36:
[----:B------:R-:W-:Y:S01]  /*45d0*/  ISETP.GE.AND P6, PT, R85, 0x1, PT ;  /* 0x000000015500780c */ /* 0x000fe20003fc6270 */
[----:B------:R-:W-:-:S12]  /*45e0*/  BSSY.RECONVERGENT B0, `(.L_x_38) ;  /* 0x0000007000007945 */ /* 0x000fd80003800200 */
[----:B------:R-:W-:Y:S05]  /*45f0*/  @!P6 BRA `(.L_x_39) ;  /* 0x000000000014e947 */ /* 0x000fea0003800000 */
[----:B---3--:R-:W-:-:S04]  /*4600*/  VIADD R5, R85, 0xffffffff ;  /* 0xffffffff55057836 */ /* 0x008fc80000000000 */
[----:B------:R-:W-:-:S05]  /*4610*/  IMAD R5, R5, 0x4, R2 ;  /* 0x0000000405057824 */ /* 0x000fca00078e0202 */
[----:B------:R-:W3:Y:S02]  /*4620*/  LDL R4, [R5] ;  /* 0x0000000005047983 */ /* 0x000ee40000100800 */
[----:B---3--:R-:W-:-:S05]  /*4630*/  IADD3 R4, PT, PT, R4, 0x1, RZ ;  /* 0x0000000104047810 */ /* 0x008fca0007ffe0ff */
[----:B------:R4:W-:Y:S02]  /*4640*/  STL [R5], R4 ;  /* 0x0000000405007387 */ /* 0x0009e40000100800 */
.L_x_39:
[----:B------:R-:W-:Y:S05]  /*4650*/  BSYNC.RECONVERGENT B0 ;  /* 0x0000000000007941 */ /* 0x000fea0003800200 */
.L_x_38:
[----:B------:R-:W-:Y:S01]  /*4660*/  ISETP.GE.AND P6, PT, R82, 0x1, PT ;  /* 0x000000015200780c */ /* 0x000fe20003fc6270 */
[----:B------:R-:W-:-:S12]  /*4670*/  BSSY.RECONVERGENT B0, `(.L_x_40) ;  /* 0x0000007000007945 */ /* 0x000fd80003800200 */
[----:B------:R-:W-:Y:S05]  /*4680*/  @!P6 BRA `(.L_x_41) ;  /* 0x000000000014e947 */ /* 0x000fea0003800000 */
[----:B---34-:R-:W-:-:S04]  /*4690*/  VIADD R5, R82, 0xffffffff ;  /* 0xffffffff52057836 */ /* 0x018fc80000000000 */
[----:B------:R-:W-:-:S05]  /*46a0*/  IMAD R5, R5, 0x4, R2 ;  /* 0x0000000405057824 */ /* 0x000fca00078e0202 */
[----:B------:R-:W3:Y:S02]  /*46b0*/  LDL R4, [R5] ;  /* 0x0000000005047983 */ /* 0x000ee40000100800 */
[----:B---3--:R-:W-:-:S05]  /*46c0*/  VIADD R4, R4, 0x1 ;  /* 0x0000000104047836 */ /* 0x008fca0000000000 */
[----:B------:R3:W-:Y:S02]  /*46d0*/  STL [R5], R4 ;  /* 0x0000000405007387 */ /* 0x0007e40000100800 */
.L_x_41:
[----:B------:R-:W-:Y:S05]  /*46e0*/  BSYNC.RECONVERGENT B0 ;  /* 0x0000000000007941 */ /* 0x000fea0003800200 */
.L_x_40:
[----:B------:R-:W-:Y:S01]  /*46f0*/  ISETP.GE.AND P6, PT, R61, 0x1, PT ;  /* 0x000000013d00780c */ /* 0x000fe20003fc6270 */
[----:B------:R-:W-:-:S12]  /*4700*/  BSSY.RECONVERGENT B0, `(.L_x_42) ;  /* 0x0000007000007945 */ /* 0x000fd80003800200 */
[----:B------:R-:W-:Y:S05]  /*4710*/  @!P6 BRA `(.L_x_43) ;  /* 0x000000000014e947 */ /* 0x000fea0003800000 */
[----:B---34-:R-:W-:-:S05]  /*4720*/  VIADD R5, R61, 0xffffffff ;  /* 0xffffffff3d057836 */ /* 0x018fca0000000000 */
[----:B------:R-:W-:-:S05]  /*4730*/  LEA R5, R5, R2, 0x2 ;  /* 0x0000000205057211 */ /* 0x000fca00078e10ff */
[----:B------:R-:W3:Y:S02]  /*4740*/  LDL R4, [R5] ;  /* 0x0000000005047983 */ /* 0x000ee40000100800 */
[----:B---3--:R-:W-:-:S05]  /*4750*/  VIADD R4, R4, 0x1 ;  /* 0x0000000104047836 */ /* 0x008fca0000000000 */
[----:B------:R3:W-:Y:S02]  /*4760*/  STL [R5], R4 ;  /* 0x0000000405007387 */ /* 0x0007e40000100800 */
.L_x_43:
[----:B------:R-:W-:Y:S05]  /*4770*/  BSYNC.RECONVERGENT B0 ;  /* 0x0000000000007941 */ /* 0x000fea0003800200 */
.L_x_42:
        /* <DEDUP_REMOVED lines=8> */
.L_x_45:
[----:B------:R-:W-:Y:S05]  /*4800*/  BSYNC.RECONVERGENT B0 ;  /* 0x0000000000007941 */ /* 0x000fea0003800200 */
.L_x_44:
[----:B------:R-:W-:Y:S01]  /*4810*/  ISETP.GE.AND P6, PT, R55, 0x1, PT ;  /* 0x000000013700780c */ /* 0x000fe20003fc6270 */
[----:B------:R-:W-:-:S12]  /*4820*/  BSSY.RECONVERGENT B0, `(.L_x_46) ;  /* 0x0000007000007945 */ /* 0x000fd80003800200 */
[----:B------:R-:W-:Y:S05]  /*4830*/  @!P6 BRA `(.L_x_47) ;  /* 0x000000000014e947 */ /* 0x000fea0003800000 */
[----:B---34-:R-:W-:-:S05]  /*4840*/  IADD3 R5, PT, PT, R55, -0x1, RZ ;  /* 0xffffffff37057810 */ /* 0x018fca0007ffe0ff */
[----:B------:R-:W-:-:S05]  /*4850*/  IMAD R5, R5, 0x4, R2 ;  /* 0x0000000405057824 */ /* 0x000fca00078e0202 */
[----:B------:R-:W3:Y:S02]  /*4860*/  LDL R4, [R5] ;  /* 0x0000000005047983 */ /* 0x000ee40000100800 */
[----:B---3--:R-:W-:-:S05]  /*4870*/  VIADD R4, R4, 0x1 ;  /* 0x0000000104047836 */ /* 0x008fca0000000000 */
[----:B------:R3:W-:Y:S02]  /*4880*/  STL [R5], R4 ;  /* 0x0000000405007387 */ /* 0x0007e40000100800 */
.L_x_47:
[----:B------:R-:W-:Y:S05]  /*4890*/  BSYNC.RECONVERGENT B0 ;  /* 0x0000000000007941 */ /* 0x000fea0003800200 */
.L_x_46:
[----:B------:R-:W-:Y:S01]  /*48a0*/  ISETP.GE.AND P6, PT, R12, 0x1, PT ;  /* 0x000000010c00780c */ /* 0x000fe20003fc6270 */
[----:B------:R-:W-:-:S12]  /*48b0*/  BSSY.RECONVERGENT B0, `(.L_x_48) ;  /* 0x0000007000007945 */ /* 0x000fd80003800200 */
[----:B------:R-:W-:Y:S05]  /*48c0*/  @!P6 BRA `(.L_x_49) ;  /* 0x000000000014e947 */ /* 0x000fea0003800000 */
[----:B---34-:R-:W-:-:S04]  /*48d0*/  VIADD R5, R12, 0xffffffff ;  /* 0xffffffff0c057836 */ /* 0x018fc80000000000 */
[----:B------:R-:W-:-:S05]  /*48e0*/  IMAD R5, R5, 0x4, R2 ;  /* 0x0000000405057824 */ /* 0x000fca00078e0202 */
[----:B------:R-:W3:Y:S02]  /*48f0*/  LDL R4, [R5] ;  /* 0x0000000005047983 */ /* 0x000ee40000100800 */
[----:B---3--:R-:W-:-:S05]  /*4900*/  IADD3 R4, PT, PT, R4, 0x1, RZ ;  /* 0x0000000104047810 */ /* 0x008fca0007ffe0ff */
[----:B------:R3:W-:Y:S02]  /*4910*/  STL [R5], R4 ;  /* 0x0000000405007387 */ /* 0x0007e40000100800 */
.L_x_49:
[----:B------:R-:W-:Y:S05]  /*4920*/  BSYNC.RECONVERGENT B0 ;  /* 0x0000000000007941 */ /* 0x000fea0003800200 */
.L_x_48:
        /* <DEDUP_REMOVED lines=8> */
.L_x_51:
[----:B------:R-:W-:Y:S05]  /*49b0*/  BSYNC.RECONVERGENT B0 ;  /* 0x0000000000007941 */ /* 0x000fea0003800200 */
.L_x_50:
        /* <DEDUP_REMOVED lines=8> */
.L_x_53:
[----:B------:R-:W-:Y:S05]  /*4a40*/  BSYNC.RECONVERGENT B0 ;  /* 0x0000000000007941 */ /* 0x000fea0003800200 */
.L_x_52:
[----:B------:R-:W5:Y:S04]  /*4a50*/  LDL R10, [R1+0x144] ;  /* 0x00014400010a7983 */ /* 0x000f680000100800 */
[----:B---34-:R-:W5:Y:S04]  /*4a60*/  LDL.64 R4, [R1+0x148] ;  /* 0x0001480001047983 */ /* 0x018f680000100a00 */
[----:B------:R-:W3:Y:S04]  /*4a70*/  LDL.64 R6, [R1+0x158] ;  /* 0x0001580001067983 */ /* 0x000ee80000100a00 */
[----:B------:R-:W4:Y:S01]  /*4a80*/  LDL.64 R8, [R1+0x160] ;  /* 0x0001600001087983 */ /* 0x000f220000100a00 */
[----:B-----5:R-:W-:-:S03]  /*4a90*/  VIMNMX3 R10, R10, R4, R5, !PT ;  /* 0x000000040a0a720f */ /* 0x020fc60007800105 */
[----:B------:R-:W5:Y:S02]  /*4aa0*/  LDL.64 R4, [R1+0x150] ;  /* 0x0001500001047983 */ /* 0x000f640000100a00 */
[----:B-----5:R-:W-:-:S04]  /*4ab0*/  VIMNMX3 R4, R10, R4, R5, !PT ;  /* 0x000000040a04720f */ /* 0x020fc80007800105 */
        /* <DEDUP_REMOVED lines=14> */
[----:B------:R-:W4:Y:S02]  /*4ba0*/  LDL R4, [R5] ;  /* 0x0000000005047983 */ /* 0x000f240000100800 */
[----:B----4-:R-:W-:-:S05]  /*4bb0*/  VIADD R4, R4, 0x1 ;  /* 0x0000000104047836 */ /* 0x010fca0000000000 */
[----:B------:R4:W-:Y:S02]  /*4bc0*/  STL [R5], R4 ;  /* 0x0000000405007387 */ /* 0x0009e40000100800 */
.L_x_55:
[----:B------:R-:W-:Y:S05]  /*4bd0*/  BSYNC.RECONVERGENT B0 ;  /* 0x0000000000007941 */ /* 0x000fea0003800200 */
.L_x_54:
[----:B------:R-:W-:Y:S01]  /*4be0*/  ISETP.GE.AND P6, PT, R78, 0x1, PT ;  /* 0x000000014e00780c */ /* 0x000fe20003fc6270 */
[----:B------:R-:W-:-:S12]  /*4bf0*/  BSSY.RECONVERGENT B0, `(.L_x_56) ;  /* 0x0000007000007945 */ /* 0x000fd80003800200 */
[----:B------:R-:W-:Y:S05]  /*4c00*/  @!P6 BRA `(.L_x_57) ;  /* 0x000000000014e947 */ /* 0x000fea0003800000 */
[----:B----4-:R-:W-:-:S05]  /*4c10*/  IADD3 R5, PT, PT, R78, -0x1, RZ ;  /* 0xffffffff4e057810 */ /* 0x010fca0007ffe0ff */
[----:B------:R-:W-:-:S05]  /*4c20*/  IMAD R5, R5, 0x4, R2 ;  /* 0x0000000405057824 */ /* 0x000fca00078e0202 */
[----:B------:R-:W4:Y:S02]  /*4c30*/  LDL R4, [R5] ;  /* 0x0000000005047983 */ /* 0x000f240000100800 */
[----:B----4-:R-:W-:-:S05]  /*4c40*/  VIADD R4, R4, 0x1 ;  /* 0x0000000104047836 */ /* 0x010fca0000000000 */
[----:B------:R4:W-:Y:S02]  /*4c50*/  STL [R5], R4 ;  /* 0x0000000405007387 */ /* 0x0009e40000100800 */
.L_x_57:
[----:B------:R-:W-:Y:S05]  /*4c60*/  BSYNC.RECONVERGENT B0 ;  /* 0x0000000000007941 */ /* 0x000fea0003800200 */
.L_x_56:
[----:B------:R-:W-:Y:S01]  /*4c70*/  ISETP.GE.AND P6, PT, R74, 0x1, PT ;  /* 0x000000014a00780c */ /* 0x000fe20003fc6270 */
[----:B------:R-:W-:-:S12]  /*4c80*/  BSSY.RECONVERGENT B0, `(.L_x_58) ;  /* 0x0000007000007945 */ /* 0x000fd80003800200 */
[----:B------:R-:W-:Y:S05]  /*4c90*/  @!P6 BRA `(.L_x_59) ;  /* 0x000000000014e947 */ /* 0x000fea0003800000 */
[----:B----4-:R-:W-:-:S04]  /*4ca0*/  VIADD R5, R74, 0xffffffff ;  /* 0xffffffff4a057836 */ /* 0x010fc80000000000 */
[----:B------:R-:W-:-:S05]  /*4cb0*/  IMAD R5, R5, 0x4, R2 ;  /* 0x0000000405057824 */ /* 0x000fca00078e0202 */
[----:B------:R-:W4:Y:S02]  /*4cc0*/  LDL R4, [R5] ;  /* 0x0000000005047983 */ /* 0x000f240000100800 */
[----:B----4-:R-:W-:-:S05]  /*4cd0*/  IADD3 R4, PT, PT, R4, 0x1, RZ ;  /* 0x0000000104047810 */ /* 0x010fca0007ffe0ff */
[----:B------:R4:W-:Y:S02]  /*4ce0*/  STL [R5], R4 ;  /* 0x0000000405007387 */ /* 0x0009e40000100800 */
.L_x_59:
[----:B------:R-:W-:Y:S05]  /*4cf0*/  BSYNC.RECONVERGENT B0 ;  /* 0x0000000000007941 */ /* 0x000fea0003800200 */
.L_x_58:
[----:B------:R-:W-:Y:S01]  /*4d00*/  ISETP.GE.AND P6, PT, R54, 0x1, PT ;  /* 0x000000013600780c */ /* 0x000fe20003fc6270 */
[----:B------:R-:W-:-:S12]  /*4d10*/  BSSY.RECONVERGENT B0, `(.L_x_60) ;  /* 0x0000007000007945 */ /* 0x000fd80003800200 */
[----:B------:R-:W-:Y:S05]  /*4d20*/  @!P6 BRA `(.L_x_61) ;  /* 0x000000000014e947 */ /* 0x000fea0003800000 */
[----:B----4-:R-:W-:-:S04]  /*4d30*/  VIADD R5, R54, 0xffffffff ;  /* 0xffffffff36057836 */ /* 0x010fc80000000000 */
[----:B------:R-:W-:-:S05]  /*4d40*/  IMAD R5, R5, 0x4, R2 ;  /* 0x0000000405057824 */ /* 0x000fca00078e0202 */
[----:B------:R-:W4:Y:S02]  /*4d50*/  LDL R4, [R5] ;  /* 0x0000000005047983 */ /* 0x000f240000100800 */
[----:B----4-:R-:W-:-:S05]  /*4d60*/  VIADD R4, R4, 0x1 ;  /* 0x0000000104047836 */ /* 0x010fca0000000000 */
[----:B------:R4:W-:Y:S02]  /*4d70*/  STL [R5], R4 ;  /* 0x0000000405007387 */ /* 0x0009e40000100800 */
.L_x_61:
[----:B------:R-:W-:Y:S05]  /*4d80*/  BSYNC.RECONVERGENT B0 ;  /* 0x0000000000007941 */ /* 0x000fea0003800200 */
.L_x_60:
[----:B------:R-:W-:Y:S01]  /*4d90*/  ISETP.GE.AND P6, PT, R0, 0x1, PT ;  /* 0x000000010000780c */ /* 0x000fe20003fc6270 */
[----:B------:R-:W-:-:S12]  /*4da0*/  BSSY.RECONVERGENT B0, `(.L_x_62) ;  /* 0x0000007000007945 */ /* 0x000fd80003800200 */
[----:B------:R-:W-:Y:S05]  /*4db0*/  @!P6 BRA `(.L_x_63) ;  /* 0x000000000014e947 */ /* 0x000fea0003800000 */
[----:B----4-:R-:W-:-:S05]  /*4dc0*/  VIADD R5, R0, 0xffffffff ;  /* 0xffffffff00057836 */ /* 0x010fca0000000000 */
[----:B------:R-:W-:-:S05]  /*4dd0*/  LEA R5, R5, R2, 0x2 ;  /* 0x0000000205057211 */ /* 0x000fca00078e10ff */
[----:B------:R-:W4:Y:S02]  /*4de0*/  LDL R4, [R5] ;  /* 0x0000000005047983 */ /* 0x000f240000100800 */
[----:B----4-:R-:W-:-:S05]  /*4df0*/  VIADD R4, R4, 0x1 ;  /* 0x0000000104047836 */ /* 0x010fca0000000000 */
[----:B------:R4:W-:Y:S02]  /*4e00*/  STL [R5], R4 ;  /* 0x0000000405007387 */ /* 0x0009e40000100800 */
.L_x_63:
[----:B------:R-:W-:Y:S05]  /*4e10*/  BSYNC.RECONVERGENT B0 ;  /* 0x0000000000007941 */ /* 0x000fea0003800200 */
.L_x_62:
        /* <DEDUP_REMOVED lines=8> */
.L_x_65:
[----:B------:R-:W-:Y:S05]  /*4ea0*/  BSYNC.RECONVERGENT B0 ;  /* 0x0000000000007941 */ /* 0x000fea0003800200 */
.L_x_64:
        /* <DEDUP_REMOVED lines=8> */
.L_x_67:
[----:B------:R-:W-:Y:S05]  /*4f30*/  BSYNC.RECONVERGENT B0 ;  /* 0x0000000000007941 */ /* 0x000fea0003800200 */
.L_x_66:
        /* <DEDUP_REMOVED lines=8> */
.L_x_69:
[----:B------:R-:W-:Y:S05]  /*4fc0*/  BSYNC.RECONVERGENT B0 ;  /* 0x0000000000007941 */ /* 0x000fea0003800200 */
.L_x_68:
        /* <DEDUP_REMOVED lines=8> */
.L_x_71:
[----:B------:R-:W-:Y:S05]  /*5050*/  BSYNC.RECONVERGENT B0 ;  /* 0x0000000000007941 */ /* 0x000fea0003800200 */
.L_x_70:
[----:B------:R-:W5:Y:S04]  /*5060*/  LDL R10, [R1+0x144] ;  /* 0x00014400010a7983 */ /* 0x000f680000100800 */
[----:B----4-:R-:W5:Y:S04]  /*5070*/  LDL.64 R4, [R1+0x148] ;  /* 0x0001480001047983 */ /* 0x010f680000100a00 */
[----:B------:R-:W4:Y:S04]  /*5080*/  LDL.64 R6, [R1+0x158] ;  /* 0x0001580001067983 */ /* 0x000f280000100a00 */
[----:B------:R-:W2:Y:S01]  /*5090*/  LDL.64 R8, [R1+0x160] ;  /* 0x0001600001087983 */ /* 0x000ea20000100a00 */
[----:B-----5:R-:W-:-:S03]  /*50a0*/  VIMNMX3 R10, R10, R4, R5, !PT ;  /* 0x000000040a0a720f */ /* 0x020fc60007800105 */
[----:B------:R-:W5:Y:S02]  /*50b0*/  LDL.64 R4, [R1+0x150] ;  /* 0x0001500001047983 */ /* 0x000f640000100a00 */
[----:B-----5:R-:W-:-:S04]  /*50c0*/  VIMNMX3 R4, R10, R4, R5, !PT ;  /* 0x000000040a04720f */ /* 0x020fc80007800105 */
[----:B----4-:R-:W-:-:S04]  /*50d0*/  VIMNMX3 R4, R4, R6, R7, !PT ;  /* 0x000000060404720f */ /* 0x010fc80007800107 */
[----:B--2---:R-:W-:-:S04]  /*50e0*/  VIMNMX3 R4, R4, R8, R9, !PT ;  /* 0x000000080404720f */ /* 0x004fc80007800109 */
        /* <DEDUP_REMOVED lines=10> */
[----:B------:R-:W-:-:S05]  /*5190*/  VIADD R5, R80, 0xffffffff ;  /* 0xffffffff50057836 */ /* 0x000fca0000000000 */
[----:B------:R-:W-:-:S05]  /*51a0*/  LEA R5, R5, R2, 0x2 ;  /* 0x0000000205057211 */ /* 0x000fca00078e10ff */
[----:B------:R-:W4:Y:S02]  /*51b0*/  LDL R4, [R5] ;  /* 0x0000000005047983 */ /* 0x000f240000100800 */
[----:B----4-:R-:W-:-:S05]  /*51c0*/  VIADD R4, R4, 0x1 ;  /* 0x0000000104047836 */ /* 0x010fca0000000000 */
[----:B------:R4:W-:Y:S02]  /*51d0*/  STL [R5], R4 ;  /* 0x0000000405007387 */ /* 0x0009e40000100800 */
.L_x_73:
[----:B------:R-:W-:Y:S05]  /*51e0*/  BSYNC.RECONVERGENT B0 ;  /* 0x0000000000007941 */ /* 0x000fea0003800200 */
.L_x_72:
        /* <DEDUP_REMOVED lines=8> */
.L_x_75:
[----:B------:R-:W-:Y:S05]  /*5270*/  BSYNC.RECONVERGENT B0 ;  /* 0x0000000000007941 */ /* 0x000fea0003800200 */
.L_x_74:
        /* <DEDUP_REMOVED lines=8> */
.L_x_77:
[----:B------:R-:W-:Y:S05]  /*5300*/  BSYNC.RECONVERGENT B0 ;  /* 0x0000000000007941 */ /* 0x000fea0003800200 */
.L_x_76:
        /* <DEDUP_REMOVED lines=8> */
.L_x_79:
[----:B------:R-:W-:Y:S05]  /*5390*/  BSYNC.RECONVERGENT B0 ;  /* 0x0000000000007941 */ /* 0x000fea0003800200 */
.L_x_78:
        /* <DEDUP_REMOVED lines=8> */
.L_x_81:
[----:B------:R-:W-:Y:S05]  /*5420*/  BSYNC.RECONVERGENT B0 ;  /* 0x0000000000007941 */ /* 0x000fea0003800200 */
.L_x_80:
        /* <DEDUP_REMOVED lines=8> */
.L_x_83:
[----:B------:R-:W-:Y:S05]  /*54b0*/  BSYNC.RECONVERGENT B0 ;  /* 0x0000000000007941 */ /* 0x000fea0003800200 */
.L_x_82:
        /* <DEDUP_REMOVED lines=8> */
.L_x_85:
[----:B------:R-:W-:Y:S05]  /*5540*/  BSYNC.RECONVERGENT B0 ;  /* 0x0000000000007941 */ /* 0x000fea0003800200 */
.L_x_84:
        /* <DEDUP_REMOVED lines=8> */
.L_x_87:
[----:B------:R-:W-:Y:S05]  /*55d0*/  BSYNC.RECONVERGENT B0 ;  /* 0x0000000000007941 */ /* 0x000fea0003800200 */
.L_x_86:
        /* <DEDUP_REMOVED lines=8> */
.L_x_89:
[----:B------:R-:W-:Y:S05]  /*5660*/  BSYNC.RECONVERGENT B0 ;  /* 0x0000000000007941 */ /* 0x000fea0003800200 */
.L_x_88:
        /* <DEDUP_REMOVED lines=24> */
.L_x_91:
[----:B------:R-:W-:Y:S05]  /*57f0*/  BSYNC.RECONVERGENT B0 ;  /* 0x0000000000007941 */ /* 0x000fea0003800200 */
.L_x_90:
        /* <DEDUP_REMOVED lines=8> */
.L_x_93:
[----:B------:R-:W-:Y:S05]  /*5880*/  BSYNC.RECONVERGENT B0 ;  /* 0x0000000000007941 */ /* 0x000fea0003800200 */
.L_x_92:
        /* <DEDUP_REMOVED lines=8> */
.L_x_95:
[----:B------:R-:W-:Y:S05]  /*5910*/  BSYNC.RECONVERGENT B0 ;  /* 0x0000000000007941 */ /* 0x000fea0003800200 */
.L_x_94:
        /* <DEDUP_REMOVED lines=8> */
.L_x_97:
[----:B------:R-:W-:Y:S05]  /*59a0*/  BSYNC.RECONVERGENT B0 ;  /* 0x0000000000007941 */ /* 0x000fea0003800200 */
.L_x_96:
        /* <DEDUP_REMOVED lines=8> */
.L_x_99:
[----:B------:R-:W-:Y:S05]  /*5a30*/  BSYNC.RECONVERGENT B0 ;  /* 0x0000000000007941 */ /* 0x000fea0003800200 */
.L_x_98:
        /* <DEDUP_REMOVED lines=8> */
.L_x_101:
[----:B------:R-:W-:Y:S05]  /*5ac0*/  BSYNC.RECONVERGENT B0 ;  /* 0x0000000000007941 */ /* 0x000fea0003800200 */
.L_x_100:
        /* <DEDUP_REMOVED lines=8> */
.L_x_103:
[----:B------:R-:W-:Y:S05]  /*5b50*/  BSYNC.RECONVERGENT B0 ;  /* 0x0000000000007941 */ /* 0x000fea0003800200 */
.L_x_102:
        /* <DEDUP_REMOVED lines=8> */
.L_x_105:
[----:B------:R-:W-:Y:S05]  /*5be0*/  BSYNC.RECONVERGENT B0 ;  /* 0x0000000000007941 */ /* 0x000fea0003800200 */
.L_x_104:
[----:B------:R-:W-:Y:S04]  /*5bf0*/  BSSY.RECONVERGENT B0, `(.L_x_106) ;  /* 0x0000007000007945 */ /* 0x000fe80003800200 */
[----:B------:R-:W-:Y:S05]  /*5c00*/  @!P2 BRA `(.L_x_107) ;  /* 0x000000000014a947 */ /* 0x000fea0003800000 */
[----:B----4-:R-:W-:-:S05]  /*5c10*/  IADD3 R5, PT, PT, R48, -0x1, RZ ;  /* 0xffffffff30057810 */ /* 0x010fca0007ffe0ff */
[----:B------:R-:W-:-:S05]  /*5c20*/  IMAD R5, R5, 0x4, R2 ;  /* 0x0000000405057824 */ /* 0x000fca00078e0202 */
[----:B------:R-:W4:Y:S02]  /*5c30*/  LDL R4, [R5] ;  /* 0x0000000005047983 */ /* 0x000f240000100800 */
[----:B----4-:R-:W-:-:S05]  /*5c40*/  VIADD R4, R4, 0x1 ;  /* 0x0000000104047836 */ /* 0x010fca0000000000 */
[----:B------:R4:W-:Y:S02]  /*5c50*/  STL [R5], R4 ;  /* 0x0000000405007387 */ /* 0x0009e40000100800 */
.L_x_107:
[----:B------:R-:W-:Y:S05]  /*5c60*/  BSYNC.RECONVERGENT B0 ;  /* 0x0000000000007941 */ /* 0x000fea0003800200 */
.L_x_106:
        /* <DEDUP_REMOVED lines=19> */
[----:B------:R-:W-:-:S05]  /*5da0*/  IMAD R4, R75, 0x4, R2 ;  /* 0x000000044b047824 */ /* 0x000fca00078e0202 */
[----:B------:R-:W4:Y:S02]  /*5db0*/  LDL R5, [R4+-0x4] ;  /* 0xfffffc0004057983 */ /* 0x000f240000100800 */
[----:B----4-:R-:W-:-:S05]  /*5dc0*/  VIADD R5, R5, 0x1 ;  /* 0x0000000105057836 */ /* 0x010fca0000000000 */
[----:B------:R4:W-:Y:S02]  /*5dd0*/  STL [R4+-0x4], R5 ;  /* 0xfffffc0504007387 */ /* 0x0009e40000100800 */
.L_x_109:
[----:B------:R-:W-:Y:S05]  /*5de0*/  BSYNC.RECONVERGENT B0 ;  /* 0x0000000000007941 */ /* 0x000fea0003800200 */
.L_x_108:
        /* <DEDUP_REMOVED lines=8> */
.L_x_111:
[----:B------:R-:W-:Y:S05]  /*5e70*/  BSYNC.RECONVERGENT B0 ;  /* 0x0000000000007941 */ /* 0x000fea0003800200 */
.L_x_110:
        /* <DEDUP_REMOVED lines=8> */
.L_x_113:
[----:B------:R-:W-:Y:S05]  /*5f00*/  BSYNC.RECONVERGENT B0 ;  /* 0x0000000000007941 */ /* 0x000fea0003800200 */
.L_x_112:
        /* <DEDUP_REMOVED lines=8> */
.L_x_115:
[----:B------:R-:W-:Y:S05]  /*5f90*/  BSYNC.RECONVERGENT B0 ;  /* 0x0000000000007941 */ /* 0x000fea0003800200 */
.L_x_114:
        /* <DEDUP_REMOVED lines=8> */
.L_x_117:
[----:B------:R-:W-:Y:S05]  /*6020*/  BSYNC.RECONVERGENT B0 ;  /* 0x0000000000007941 */ /* 0x000fea0003800200 */
.L_x_116:
        /* <DEDUP_REMOVED lines=8> */
.L_x_119:
[----:B------:R-:W-:Y:S05]  /*60b0*/  BSYNC.RECONVERGENT B0 ;  /* 0x0000000000007941 */ /* 0x000fea0003800200 */
.L_x_118:
        /* <DEDUP_REMOVED lines=8> */
.L_x_121:
[----:B------:R-:W-:Y:S05]  /*6140*/  BSYNC.RECONVERGENT B0 ;  /* 0x0000000000007941 */ /* 0x000fea0003800200 */
.L_x_120:
        /* <DEDUP_REMOVED lines=8> */
.L_x_123:
[----:B------:R-:W-:Y:S05]  /*61d0*/  BSYNC.RECONVERGENT B0 ;  /* 0x0000000000007941 */ /* 0x000fea0003800200 */
.L_x_122:
[----:B------:R-:W-:Y:S04]  /*61e0*/  BSSY.RECONVERGENT B0, `(.L_x_124) ;  /* 0x0000007000007945 */ /* 0x000fe80003800200 */
[----:B------:R-:W-:Y:S05]  /*61f0*/  @!P3 BRA `(.L_x_125) ;  /* 0x000000000014b947 */ /* 0x000fea0003800000 */
[----:B----4-:R-:W-:-:S04]  /*6200*/  VIADD R5, R49, 0xffffffff ;  /* 0xffffffff31057836 */ /* 0x010fc80000000000 */
[----:B------:R-:W-:-:S05]  /*6210*/  IMAD R5, R5, 0x4, R2 ;  /* 0x0000000405057824 */ /* 0x000fca00078e0202 */
[----:B------:R-:W4:Y:S02]  /*6220*/  LDL R4, [R5] ;  /* 0x0000000005047983 */ /* 0x000f240000100800 */
[----:B----4-:R-:W-:-:S05]  /*6230*/  VIADD R4, R4, 0x1 ;  /* 0x0000000104047836 */ /* 0x010fca0000000000 */
[----:B------:R4:W-:Y:S02]  /*6240*/  STL [R5], R4 ;  /* 0x0000000405007387 */ /* 0x0009e40000100800 */
.L_x_125:
[----:B------:R-:W-:Y:S05]  /*6250*/  BSYNC.RECONVERGENT B0 ;  /* 0x0000000000007941 */ /* 0x000fea0003800200 */
.L_x_124:
        /* <DEDUP_REMOVED lines=21> */
[----:B----4-:R-:W-:-:S05]  /*63b0*/  IADD3 R5, PT, PT, R5, 0x1, RZ ;  /* 0x0000000105057810 */ /* 0x010fca0007ffe0ff */
[----:B------:R4:W-:Y:S02]  /*63c0*/  STL [R4+-0x4], R5 ;  /* 0xfffffc0504007387 */ /* 0x0009e40000100800 */
.L_x_127:
[----:B------:R-:W-:Y:S05]  /*63d0*/  BSYNC.RECONVERGENT B0 ;  /* 0x0000000000007941 */ /* 0x000fea0003800200 */
.L_x_126:
[----:B------:R-:W-:Y:S01]  /*63e0*/  ISETP.GE.AND P6, PT, R69, 0x1, PT ;  /* 0x000000014500780c */ /* 0x000fe20003fc6270 */
[----:B------:R-:W-:-:S12]  /*63f0*/  BSSY.RECONVERGENT B0, `(.L_x_128) ;  /* 0x0000006000007945 */ /* 0x000fd80003800200 */
[----:B------:R-:W-:Y:S05]  /*6400*/  @!P6 BRA `(.L_x_129) ;  /* 0x000000000010e947 */ /* 0x000fea0003800000 */
[----:B----4-:R-:W-:-:S05]  /*6410*/  IMAD R4, R69, 0x4, R2 ;  /* 0x0000000445047824 */ /* 0x010fca00078e0202 */
[----:B------:R-:W4:Y:S02]  /*6420*/  LDL R5, [R4+-0x4] ;  /* 0xfffffc0004057983 */ /* 0x000f240000100800 */
[----:B----4-:R-:W-:-:S05]  /*6430*/  VIADD R5, R5, 0x1 ;  /* 0x0000000105057836 */ /* 0x010fca0000000000 */
[----:B------:R4:W-:Y:S02]  /*6440*/  STL [R4+-0x4], R5 ;  /* 0xfffffc0504007387 */ /* 0x0009e40000100800 */
.L_x_129:
[----:B------:R-:W-:Y:S05]  /*6450*/  BSYNC.RECONVERGENT B0 ;  /* 0x0000000000007941 */ /* 0x000fea0003800200 */
.L_x_128:
        /* <DEDUP_REMOVED lines=8> */
.L_x_131:
[----:B------:R-:W-:Y:S05]  /*64e0*/  BSYNC.RECONVERGENT B0 ;  /* 0x0000000000007941 */ /* 0x000fea0003800200 */
.L_x_130:
        /* <DEDUP_REMOVED lines=8> */
.L_x_133:
[----:B------:R-:W-:Y:S05]  /*6570*/  BSYNC.RECONVERGENT B0 ;  /* 0x0000000000007941 */ /* 0x000fea0003800200 */
.L_x_132:
        /* <DEDUP_REMOVED lines=8> */
.L_x_135:
[----:B------:R-:W-:Y:S05]  /*6600*/  BSYNC.RECONVERGENT B0 ;  /* 0x0000000000007941 */ /* 0x000fea0003800200 */
.L_x_134:
        /* <DEDUP_REMOVED lines=8> */
.L_x_137:
[----:B------:R-:W-:Y:S05]  /*6690*/  BSYNC.RECONVERGENT B0 ;  /* 0x0000000000007941 */ /* 0x000fea0003800200 */
.L_x_136:
        /* <DEDUP_REMOVED lines=8> */
.L_x_139:
[----:B------:R-:W-:Y:S05]  /*6720*/  BSYNC.RECONVERGENT B0 ;  /* 0x0000000000007941 */ /* 0x000fea0003800200 */
.L_x_138:
        /* <DEDUP_REMOVED lines=8> */
.L_x_141:
[----:B------:R-:W-:Y:S05]  /*67b0*/  BSYNC.RECONVERGENT B0 ;  /* 0x0000000000007941 */ /* 0x000fea0003800200 */
.L_x_140:
[----:B------:R-:W-:Y:S04]  /*67c0*/  BSSY.RECONVERGENT B0, `(.L_x_142) ;  /* 0x0000007000007945 */ /* 0x000fe80003800200 */
[----:B------:R-:W-:Y:S05]  /*67d0*/  @!P4 BRA `(.L_x_143) ;  /* 0x000000000014c947 */ /* 0x000fea0003800000 */
[----:B----4-:R-:W-:-:S04]  /*67e0*/  VIADD R5, R50, 0xffffffff ;  /* 0xffffffff32057836 */ /* 0x010fc80000000000 */
[----:B------:R-:W-:-:S05]  /*67f0*/  IMAD R5, R5, 0x4, R2 ;  /* 0x0000000405057824 */ /* 0x000fca00078e0202 */
[----:B------:R-:W4:Y:S02]  /*6800*/  LDL R4, [R5] ;  /* 0x0000000005047983 */ /* 0x000f240000100800 */
[----:B----4-:R-:W-:-:S05]  /*6810*/  VIADD R4, R4, 0x1 ;  /* 0x0000000104047836 */ /* 0x010fca0000000000 */
[----:B------:R4:W-:Y:S02]  /*6820*/  STL [R5], R4 ;  /* 0x0000000405007387 */ /* 0x0009e40000100800 */
.L_x_143:
[----:B------:R-:W-:Y:S05]  /*6830*/  BSYNC.RECONVERGENT B0 ;  /* 0x0000000000007941 */ /* 0x000fea0003800200 */
.L_x_142:
        /* <DEDUP_REMOVED lines=23> */
.L_x_145:
[----:B------:R-:W-:Y:S05]  /*69b0*/  BSYNC.RECONVERGENT B0 ;  /* 0x0000000000007941 */ /* 0x000fea0003800200 */
.L_x_144:
[----:B------:R-:W-:Y:S01]  /*69c0*/  ISETP.GE.AND P6, PT, R67, 0x1, PT ;  /* 0x000000014300780c */ /* 0x000fe20003fc6270 */
[----:B------:R-:W-:-:S12]  /*69d0*/  BSSY.RECONVERGENT B0, `(.L_x_146) ;  /* 0x0000006000007945 */ /* 0x000fd80003800200 */
[----:B------:R-:W-:Y:S05]  /*69e0*/  @!P6 BRA `(.L_x_147) ;  /* 0x000000000010e947 */ /* 0x000fea0003800000 */
[----:B----4-:R-:W-:-:S05]  /*69f0*/  IMAD R4, R67, 0x4, R2 ;  /* 0x0000000443047824 */ /* 0x010fca00078e0202 */
[----:B------:R-:W4:Y:S02]  /*6a00*/  LDL R5, [R4+-0x4] ;  /* 0xfffffc0004057983 */ /* 0x000f240000100800 */
[----:B----4-:R-:W-:-:S05]  /*6a10*/  VIADD R5, R5, 0x1 ;  /* 0x0000000105057836 */ /* 0x010fca0000000000 */
[----:B------:R4:W-:Y:S02]  /*6a20*/  STL [R4+-0x4], R5 ;  /* 0xfffffc0504007387 */ /* 0x0009e40000100800 */
.L_x_147:
[----:B------:R-:W-:Y:S05]  /*6a30*/  BSYNC.RECONVERGENT B0 ;  /* 0x0000000000007941 */ /* 0x000fea0003800200 */
.L_x_146:
[----:B------:R-:W-:Y:S01]  /*6a40*/  ISETP.GE.AND P6, PT, R65, 0x1, PT ;  /* 0x000000014100780c */ /* 0x000fe20003fc6270 */
[----:B------:R-:W-:-:S12]  /*6a50*/  BSSY.RECONVERGENT B0, `(.L_x_148) ;  /* 0x0000006000007945 */ /* 0x000fd80003800200 */
[----:B------:R-:W-:Y:S05]  /*6a60*/  @!P6 BRA `(.L_x_149) ;  /* 0x000000000010e947 */ /* 0x000fea0003800000 */
[----:B----4-:R-:W-:-:S05]  /*6a70*/  IMAD R4, R65, 0x4, R2 ;  /* 0x0000000441047824 */ /* 0x010fca00078e0202 */
[----:B------:R-:W4:Y:S02]  /*6a80*/  LDL R5, [R4+-0x4] ;  /* 0xfffffc0004057983 */ /* 0x000f240000100800 */
[----:B----4-:R-:W-:-:S05]  /*6a90*/  VIADD R5, R5, 0x1 ;  /* 0x0000000105057836 */ /* 0x010fca0000000000 */
[----:B------:R4:W-:Y:S02]  /*6aa0*/  STL [R4+-0x4], R5 ;  /* 0xfffffc0504007387 */ /* 0x0009e40000100800 */
.L_x_149:
[----:B------:R-:W-:Y:S05]  /*6ab0*/  BSYNC.RECONVERGENT B0 ;  /* 0x0000000000007941 */ /* 0x000fea0003800200 */
.L_x_148:
        /* <DEDUP_REMOVED lines=8> */
.L_x_151:
[----:B------:R-:W-:Y:S05]  /*6b40*/  BSYNC.RECONVERGENT B0 ;  /* 0x0000000000007941 */ /* 0x000fea0003800200 */
.L_x_150:
        /* <DEDUP_REMOVED lines=8> */
.L_x_153:
[----:B------:R-:W-:Y:S05]  /*6bd0*/  BSYNC.RECONVERGENT B0 ;  /* 0x0000000000007941 */ /* 0x000fea0003800200 */
.L_x_152:
        /* <DEDUP_REMOVED lines=8> */
.L_x_155:
[----:B------:R-:W-:Y:S05]  /*6c60*/  BSYNC.RECONVERGENT B0 ;  /* 0x0000000000007941 */ /* 0x000fea0003800200 */
.L_x_154:
        /* <DEDUP_REMOVED lines=8> */
.L_x_157:
[----:B------:R-:W-:Y:S05]  /*6cf0*/  BSYNC.RECONVERGENT B0 ;  /* 0x0000000000007941 */ /* 0x000fea0003800200 */
.L_x_156:
        /* <DEDUP_REMOVED lines=8> */
.L_x_159:
[----:B------:R-:W-:Y:S05]  /*6d80*/  BSYNC.RECONVERGENT B0 ;  /* 0x0000000000007941 */ /* 0x000fea0003800200 */
.L_x_158:
[----:B------:R-:W-:Y:S04]  /*6d90*/  BSSY.RECONVERGENT B0, `(.L_x_160) ;  /* 0x0000007000007945 */ /* 0x000fe80003800200 */
[----:B------:R-:W-:Y:S05]  /*6da0*/  @!P5 BRA `(.L_x_161) ;  /* 0x000000000014d947 */ /* 0x000fea0003800000 */
[----:B----4-:R-:W-:-:S05]  /*6db0*/  IADD3 R5, PT, PT, R51, -0x1, RZ ;  /* 0xffffffff33057810 */ /* 0x010fca0007ffe0ff */
[----:B------:R-:W-:-:S05]  /*6dc0*/  IMAD R5, R5, 0x4, R2 ;  /* 0x0000000405057824 */ /* 0x000fca00078e0202 */
[----:B------:R-:W4:Y:S02]  /*6dd0*/  LDL R4, [R5] ;  /* 0x0000000005047983 */ /* 0x000f240000100800 */
[----:B----4-:R-:W-:-:S05]  /*6de0*/  VIADD R4, R4, 0x1 ;  /* 0x0000000104047836 */ /* 0x010fca0000000000 */
[----:B------:R4:W-:Y:S02]  /*6df0*/  STL [R5], R4 ;  /* 0x0000000405007387 */ /* 0x0009e40000100800 */
.L_x_161:
[----:B------:R-:W-:Y:S05]  /*6e00*/  BSYNC.RECONVERGENT B0 ;  /* 0x0000000000007941 */ /* 0x000fea0003800200 */
.L_x_160:
        /* <DEDUP_REMOVED lines=12> */
[----:B------:R-:W-:Y:S01]  /*6ed0*/  ISETP.GT.AND P6, PT, R90, RZ, PT ;  /* 0x000000ff5a00720c */ /* 0x000fe20003fc4270 */
        /* <DEDUP_REMOVED lines=9> */
[----:B----4-:R-:W-:-:S05]  /*6f70*/  IADD3 R4, PT, PT, R4, 0x1, RZ ;  /* 0x0000000104047810 */ /* 0x010fca0007ffe0ff */
[----:B------:R4:W-:Y:S02]  /*6f80*/  STL [R5], R4 ;  /* 0x0000000405007387 */ /* 0x0009e40000100800 */
.L_x_163:
[----:B------:R-:W-:Y:S05]  /*6f90*/  BSYNC.RECONVERGENT B0 ;  /* 0x0000000000007941 */ /* 0x000fea0003800200 */
.L_x_162:
[----:B------:R-:W-:Y:S01]  /*6fa0*/  ISETP.GE.AND P6, PT, R89, 0x1, PT ;  /* 0x000000015900780c */ /* 0x000fe20003fc6270 */
[----:B------:R-:W-:-:S12]  /*6fb0*/  BSSY.RECONVERGENT B0, `(.L_x_164) ;  /* 0x0000007000007945 */ /* 0x000fd80003800200 */
[----:B------:R-:W-:Y:S05]  /*6fc0*/  @!P6 BRA `(.L_x_165) ;  /* 0x000000000014e947 */ /* 0x000fea0003800000 */
[----:B------:R-:W-:-:S04]  /*6fd0*/  VIADD R89, R89, 0xffffffff ;  /* 0xffffffff59597836 */ /* 0x000fc80000000000 */
[----:B------:R-:W-:-:S05]  /*6fe0*/  IMAD R89, R89, 0x4, R2 ;  /* 0x0000000459597824 */ /* 0x000fca00078e0202 */
[----:B----4-:R-:W4:Y:S02]  /*6ff0*/  LDL R4, [R89] ;  /* 0x0000000059047983 */ /* 0x010f240000100800 */
[----:B----4-:R-:W-:-:S05]  /*7000*/  VIADD R4, R4, 0x1 ;  /* 0x0000000104047836 */ /* 0x010fca0000000000 */
[----:B------:R4:W-:Y:S02]  /*7010*/  STL [R89], R4 ;  /* 0x0000000459007387 */ /* 0x0009e40000100800 */
.L_x_165:
[----:B------:R-:W-:Y:S05]  /*7020*/  BSYNC.RECONVERGENT B0 ;  /* 0x0000000000007941 */ /* 0x000fea0003800200 */
.L_x_164:
        /* <DEDUP_REMOVED lines=8> */
.L_x_167:
[----:B------:R-:W-:Y:S05]  /*70b0*/  BSYNC.RECONVERGENT B0 ;  /* 0x0000000000007941 */ /* 0x000fea0003800200 */
.L_x_166:
        /* <DEDUP_REMOVED lines=8> */
.L_x_169:
[----:B------:R-:W-:Y:S05]  /*7140*/  BSYNC.RECONVERGENT B0 ;  /* 0x0000000000007941 */ /* 0x000fea0003800200 */
.L_x_168:
        /* <DEDUP_REMOVED lines=8> */
.L_x_171:
[----:B------:R-:W-:Y:S05]  /*71d0*/  BSYNC.RECONVERGENT B0 ;  /* 0x0000000000007941 */ /* 0x000fea0003800200 */
.L_x_170:
[----:B------:R-:W-:Y:S01]  /*71e0*/  ISETP.GE.AND P6, PT, R85, 0x1, PT ;  /* 0x000000015500780c */ /* 0x000fe20003fc6270 */
[----:B------:R-:W-:-:S12]  /*71f0*/  BSSY.RECONVERGENT B0, `(.L_x_172) ;  /* 0x0000007000007945 */ /* 0x000fd80003800200 */
[----:B------:R-:W-:Y:S05]  /*7200*/  @!P6 BRA `(.L_x_173) ;  /* 0x000000000014e947 */ /* 0x000fea0003800000 */
[----:B------:R-:W-:-:S04]  /*7210*/  VIADD R85, R85, 0xffffffff ;  /* 0xffffffff55557836 */ /* 0x000fc80000000000 */
[----:B------:R-:W-:-:S05]  /*7220*/  IMAD R85, R85, 0x4, R2 ;  /* 0x0000000455557824 */ /* 0x000fca00078e0202 */
[----:B----4-:R-:W4:Y:S02]  /*7230*/  LDL R4, [R85] ;  /* 0x0000000055047983 */ /* 0x010f240000100800 */
[----:B----4-:R-:W-:-:S05]  /*7240*/  IADD3 R4, PT, PT, R4, 0x1, RZ ;  /* 0x0000000104047810 */ /* 0x010fca0007ffe0ff */
[----:B------:R4:W-:Y:S02]  /*7250*/  STL [R85], R4 ;  /* 0x0000000455007387 */ /* 0x0009e40000100800 */
.L_x_173:
[----:B------:R-:W-:Y:S05]  /*7260*/  BSYNC.RECONVERGENT B0 ;  /* 0x0000000000007941 */ /* 0x000fea0003800200 */
.L_x_172:
        /* <DEDUP_REMOVED lines=8> */
.L_x_175:
[----:B------:R-:W-:Y:S05]  /*72f0*/  BSYNC.RECONVERGENT B0 ;  /* 0x0000000000007941 */ /* 0x000fea0003800200 */
.L_x_174:
[----:B------:R-:W-:Y:S01]  /*7300*/  ISETP.GE.AND P6, PT, R83, 0x1, PT ;  /* 0x000000015300780c */ /* 0x000fe20003fc6270 */
[----:B------:R-:W-:-:S12]  /*7310*/  BSSY.RECONVERGENT B0, `(.L_x_176) ;  /* 0x0000007000007945 */ /* 0x000fd80003800200 */
[----:B------:R-:W-:Y:S05]  /*7320*/  @!P6 BRA `(.L_x_177) ;  /* 0x000000000014e947 */ /* 0x000fea0003800000 */
[----:B------:R-:W-:-:S05]  /*7330*/  VIADD R83, R83, 0xffffffff ;  /* 0xffffffff53537836 */ /* 0x000fca0000000000 */
[----:B------:R-:W-:-:S05]  /*7340*/  LEA R83, R83, R2, 0x2 ;  /* 0x0000000253537211 */ /* 0x000fca00078e10ff */
[----:B----4-:R-:W4:Y:S02]  /*7350*/  LDL R4, [R83] ;  /* 0x0000000053047983 */ /* 0x010f240000100800 */
[----:B----4-:R-:W-:-:S05]  /*7360*/  VIADD R4, R4, 0x1 ;  /* 0x0000000104047836 */ /* 0x010fca0000000000 */
[----:B------:R4:W-:Y:S02]  /*7370*/  STL [R83], R4 ;  /* 0x0000000453007387 */ /* 0x0009e40000100800 */
.L_x_177:
[----:B------:R-:W-:Y:S05]  /*7380*/  BSYNC.RECONVERGENT B0 ;  /* 0x0000000000007941 */ /* 0x000fea0003800200 */
.L_x_176:
        /* <DEDUP_REMOVED lines=8> */
.L_x_179:
[----:B------:R-:W-:Y:S05]  /*7410*/  BSYNC.RECONVERGENT B0 ;  /* 0x0000000000007941 */ /* 0x000fea0003800200 */
.L_x_178:
[----:B------:R-:W5:Y:S04]  /*7420*/  LDL R82, [R1+0x144] ;  /* 0x0001440001527983 */ /* 0x000f680000100800 */
[----:B----4-:R-:W5:Y:S04]  /*7430*/  LDL.64 R4, [R1+0x148] ;  /* 0x0001480001047983 */ /* 0x010f680000100a00 */
[----:B------:R-:W4:Y:S04]  /*7440*/  LDL.64 R6, [R1+0x150] ;  /* 0x0001500001067983 */ /* 0x000f280000100a00 */
[----:B------:R-:W2:Y:S04]  /*7450*/  LDL.64 R8, [R1+0x158] ;  /* 0x0001580001087983 */ /* 0x000ea80000100a00 */
[----:B------:R-:W3:Y:S01]  /*7460*/  LDL.64 R10, [R1+0x160] ;  /* 0x00016000010a7983 */ /* 0x000ee20000100a00 */
[----:B-----5:R-:W-:-:S04]  /*7470*/  VIMNMX3 R4, R82, R4, R5, !PT ;  /* 0x000000045204720f */ /* 0x020fc80007800105 */
[----:B----4-:R-:W-:-:S04]  /*7480*/  VIMNMX3 R4, R4, R6, R7, !PT ;  /* 0x000000060404720f */ /* 0x010fc80007800107 */
[----:B--2---:R-:W-:-:S04]  /*7490*/  VIMNMX3 R4, R4, R8, R9, !PT ;  /* 0x000000080404720f */ /* 0x004fc80007800109 */
[----:B---3--:R-:W-:-:S04]  /*74a0*/  VIMNMX3 R4, R4, R10, R11, !PT ;  /* 0x0000000a0404720f */ /* 0x008fc8000780010b */
[----:B------:R-:W-:-:S13]  /*74b0*/  ISETP.GE.AND P6, PT, R4, 0x2, PT ;  /* 0x000000020400780c */ /* 0x000fda0003fc6270 */
        /* <DEDUP_REMOVED lines=14> */
.L_x_181:
[----:B------:R-:W-:Y:S05]  /*75a0*/  BSYNC.RECONVERGENT B0 ;  /* 0x0000000000007941 */ /* 0x000fea0003800200 */
.L_x_180:
[----:B------:R-:W-:Y:S01]  /*75b0*/  ISETP.GE.AND P6, PT, R80, 0x1, PT ;  /* 0x000000015000780c */ /* 0x000fe20003fc6270 */
[----:B------:R-:W-:-:S12]  /*75c0*/  BSSY.RECONVERGENT B0, `(.L_x_182) ;  /* 0x0000007000007945 */ /* 0x000fd80003800200 */
[----:B------:R-:W-:Y:S05]  /*75d0*/  @!P6 BRA `(.L_x_183) ;  /* 0x000000000014e947 */ /* 0x000fea0003800000 */
[----:B------:R-:W-:-:S04]  /*75e0*/  VIADD R5, R80, 0xffffffff ;  /* 0xffffffff50057836 */ /* 0x000fc80000000000 */
[----:B------:R-:W-:-:S05]  /*75f0*/  IMAD R5, R5, 0x4, R2 ;  /* 0x0000000405057824 */ /* 0x000fca00078e0202 */
[----:B---3--:R-:W3:Y:S02]  /*7600*/  LDL R4, [R5] ;  /* 0x0000000005047983 */ /* 0x008ee40000100800 */
[----:B---3--:R-:W-:-:S05]  /*7610*/  IADD3 R4, PT, PT, R4, 0x1, RZ ;  /* 0x0000000104047810 */ /* 0x008fca0007ffe0ff */
[----:B------:R4:W-:Y:S02]  /*7620*/  STL [R5], R4 ;  /* 0x0000000405007387 */ /* 0x0009e40000100800 */
.L_x_183:
[----:B------:R-:W-:Y:S05]  /*7630*/  BSYNC.RECONVERGENT B0 ;  /* 0x0000000000007941 */ /* 0x000fea0003800200 */
.L_x_182:
[----:B------:R-:W-:Y:S01]  /*7640*/  ISETP.GE.AND P6, PT, R79, 0x1, PT ;  /* 0x000000014f00780c */ /* 0x000fe20003fc6270 */
[----:B------:R-:W-:-:S12]  /*7650*/  BSSY.RECONVERGENT B0, `(.L_x_184) ;  /* 0x0000007000007945 */ /* 0x000fd80003800200 */
[----:B------:R-:W-:Y:S05]  /*7660*/  @!P6 BRA `(.L_x_185) ;  /* 0x000000000014e947 */ /* 0x000fea0003800000 */
[----:B------:R-:W-:-:S04]  /*7670*/  VIADD R79, R79, 0xffffffff ;  /* 0xffffffff4f4f7836 */ /* 0x000fc80000000000 */
[----:B------:R-:W-:-:S05]  /*7680*/  IMAD R79, R79, 0x4, R2 ;  /* 0x000000044f4f7824 */ /* 0x000fca00078e0202 */
[----:B---34-:R-:W3:Y:S02]  /*7690*/  LDL R4, [R79] ;  /* 0x000000004f047983 */ /* 0x018ee40000100800 */
[----:B---3--:R-:W-:-:S05]  /*76a0*/  VIADD R4, R4, 0x1 ;  /* 0x0000000104047836 */ /* 0x008fca0000000000 */
[----:B------:R3:W-:Y:S02]  /*76b0*/  STL [R79], R4 ;  /* 0x000000044f007387 */ /* 0x0007e40000100800 */
.L_x_185:
[----:B------:R-:W-:Y:S05]  /*76c0*/  BSYNC.RECONVERGENT B0 ;  /* 0x0000000000007941 */ /* 0x000fea0003800200 */
.L_x_184:
[----:B------:R-:W-:Y:S01]  /*76d0*/  ISETP.GE.AND P6, PT, R78, 0x1, PT ;  /* 0x000000014e00780c */ /* 0x000fe20003fc6270 */
[----:B------:R-:W-:-:S12]  /*76e0*/  BSSY.RECONVERGENT B0, `(.L_x_186) ;  /* 0x0000007000007945 */ /* 0x000fd80003800200 */
[----:B------:R-:W-:Y:S05]  /*76f0*/  @!P6 BRA `(.L_x_187) ;  /* 0x000000000014e947 */ /* 0x000fea0003800000 */
[----:B----4-:R-:W-:-:S05]  /*7700*/  VIADD R5, R78, 0xffffffff ;  /* 0xffffffff4e057836 */ /* 0x010fca0000000000 */
[----:B------:R-:W-:-:S05]  /*7710*/  LEA R5, R5, R2, 0x2 ;  /* 0x0000000205057211 */ /* 0x000fca00078e10ff */
[----:B---3--:R-:W3:Y:S02]  /*7720*/  LDL R4, [R5] ;  /* 0x0000000005047983 */ /* 0x008ee40000100800 */
[----:B---3--:R-:W-:-:S05]  /*7730*/  VIADD R4, R4, 0x1 ;  /* 0x0000000104047836 */ /* 0x008fca0000000000 */
[----:B------:R3:W-:Y:S02]  /*7740*/  STL [R5], R4 ;  /* 0x0000000405007387 */ /* 0x0007e40000100800 */
.L_x_187:
[----:B------:R-:W-:Y:S05]  /*7750*/  BSYNC.RECONVERGENT B0 ;  /* 0x0000000000007941 */ /* 0x000fea0003800200 */
.L_x_186:
        /* <DEDUP_REMOVED lines=8> */
.L_x_189:
[----:B------:R-:W-:Y:S05]  /*77e0*/  BSYNC.RECONVERGENT B0 ;  /* 0x0000000000007941 */ /* 0x000fea0003800200 */
.L_x_188:
        /* <DEDUP_REMOVED lines=8> */
.L_x_191:
[----:B------:R-:W-:Y:S05]  /*7870*/  BSYNC.RECONVERGENT B0 ;  /* 0x0000000000007941 */ /* 0x000fea0003800200 */
.L_x_190:
        /* <DEDUP_REMOVED lines=8> */
.L_x_193:
[----:B------:R-:W-:Y:S05]  /*7900*/  BSYNC.RECONVERGENT B0 ;  /* 0x0000000000007941 */ /* 0x000fea0003800200 */
.L_x_192:
        /* <DEDUP_REMOVED lines=8> */
.L_x_195:
[----:B------:R-:W-:Y:S05]  /*7990*/  BSYNC.RECONVERGENT B0 ;  /* 0x0000000000007941 */ /* 0x000fea0003800200 */
.L_x_194:
        /* <DEDUP_REMOVED lines=8> */
.L_x_197:
[----:B------:R-:W-:Y:S05]  /*7a20*/  BSYNC.RECONVERGENT B0 ;  /* 0x0000000000007941 */ /* 0x000fea0003800200 */
.L_x_196:
[----:B------:R-:W5:Y:S04]  /*7a30*/  LDL R70, [R1+0x144] ;  /* 0x0001440001467983 */ /* 0x000f680000100800 */
[----:B---34-:R-:W5:Y:S04]  /*7a40*/  LDL.64 R4, [R1+0x148] ;  /* 0x0001480001047983 */ /* 0x018f680000100a00 */
[----:B------:R-:W3:Y:S04]  /*7a50*/  LDL.64 R6, [R1+0x150] ;  /* 0x0001500001067983 */ /* 0x000ee80000100a00 */
[----:B------:R-:W4:Y:S04]  /*7a60*/  LDL.64 R8, [R1+0x158] ;  /* 0x0001580001087983 */ /* 0x000f280000100a00 */
[----:B------:R-:W2:Y:S01]  /*7a70*/  LDL.64 R10, [R1+0x160] ;  /* 0x00016000010a7983 */ /* 0x000ea20000100a00 */
[----:B-----5:R-:W-:-:S04]  /*7a80*/  VIMNMX3 R4, R70, R4, R5, !PT ;  /* 0x000000044604720f */ /* 0x020fc80007800105 */
[----:B---3--:R-:W-:-:S04]  /*7a90*/  VIMNMX3 R4, R4, R6, R7, !PT ;  /* 0x000000060404720f */ /* 0x008fc80007800107 */
        /* <DEDUP_REMOVED lines=14> */
[----:B------:R-:W3:Y:S02]  /*7b80*/  LDL R4, [R75] ;  /* 0x000000004b047983 */ /* 0x000ee40000100800 */
[----:B---3--:R-:W-:-:S05]  /*7b90*/  VIADD R4, R4, 0x1 ;  /* 0x0000000104047836 */ /* 0x008fca0000000000 */
[----:B------:R3:W-:Y:S02]  /*7ba0*/  STL [R75], R4 ;  /* 0x000000044b007387 */ /* 0x0007e40000100800 */
.L_x_199:
[----:B------:R-:W-:Y:S05]  /*7bb0*/  BSYNC.RECONVERGENT B0 ;  /* 0x0000000000007941 */ /* 0x000fea0003800200 */
.L_x_198:
[----:B------:R-:W-:Y:S01]  /*7bc0*/  ISETP.GE.AND P6, PT, R73, 0x1, PT ;  /* 0x000000014900780c */ /* 0x000fe20003fc6270 */
[----:B------:R-:W-:-:S12]  /*7bd0*/  BSSY.RECONVERGENT B0, `(.L_x_200) ;  /* 0x0000007000007945 */ /* 0x000fd80003800200 */
[----:B------:R-:W-:Y:S05]  /*7be0*/  @!P6 BRA `(.L_x_201) ;  /* 0x000000000014e947 */ /* 0x000fea0003800000 */
[----:B------:R-:W-:-:S05]  /*7bf0*/  IADD3 R73, PT, PT, R73, -0x1, RZ ;  /* 0xffffffff49497810 */ /* 0x000fca0007ffe0ff */
[----:B------:R-:W-:-:S05]  /*7c00*/  IMAD R73, R73, 0x4, R2 ;  /* 0x0000000449497824 */ /* 0x000fca00078e0202 */
[----:B---3--:R-:W3:Y:S02]  /*7c10*/  LDL R4, [R73] ;  /* 0x0000000049047983 */ /* 0x008ee40000100800 */
[----:B---3--:R-:W-:-:S05]  /*7c20*/  VIADD R4, R4, 0x1 ;  /* 0x0000000104047836 */ /* 0x008fca0000000000 */
[----:B------:R4:W-:Y:S02]  /*7c30*/  STL [R73], R4 ;  /* 0x0000000449007387 */ /* 0x0009e40000100800 */
.L_x_201:
[----:B------:R-:W-:Y:S05]  /*7c40*/  BSYNC.RECONVERGENT B0 ;  /* 0x0000000000007941 */ /* 0x000fea0003800200 */
.L_x_200:
[----:B------:R-:W-:Y:S01]  /*7c50*/  ISETP.GE.AND P6, PT, R71, 0x1, PT ;  /* 0x000000014700780c */ /* 0x000fe20003fc6270 */
[----:B------:R-:W-:-:S12]  /*7c60*/  BSSY.RECONVERGENT B0, `(.L_x_202) ;  /* 0x0000007000007945 */ /* 0x000fd80003800200 */
[----:B------:R-:W-:Y:S05]  /*7c70*/  @!P6 BRA `(.L_x_203) ;  /* 0x000000000014e947 */ /* 0x000fea0003800000 */
[----:B------:R-:W-:-:S04]  /*7c80*/  VIADD R71, R71, 0xffffffff ;  /* 0xffffffff47477836 */ /* 0x000fc80000000000 */
[----:B------:R-:W-:-:S05]  /*7c90*/  IMAD R71, R71, 0x4, R2 ;  /* 0x0000000447477824 */ /* 0x000fca00078e0202 */
[----:B---34-:R-:W3:Y:S02]  /*7ca0*/  LDL R4, [R71] ;  /* 0x0000000047047983 */ /* 0x018ee40000100800 */
[----:B---3--:R-:W-:-:S05]  /*7cb0*/  IADD3 R4, PT, PT, R4, 0x1, RZ ;  /* 0x0000000104047810 */ /* 0x008fca0007ffe0ff */
[----:B------:R3:W-:Y:S02]  /*7cc0*/  STL [R71], R4 ;  /* 0x0000000447007387 */ /* 0x0007e40000100800 */
.L_x_203:
[----:B------:R-:W-:Y:S05]  /*7cd0*/  BSYNC.RECONVERGENT B0 ;  /* 0x0000000000007941 */ /* 0x000fea0003800200 */
.L_x_202:
        /* <DEDUP_REMOVED lines=8> */
.L_x_205:
[----:B------:R-:W-:Y:S05]  /*7d60*/  BSYNC.RECONVERGENT B0 ;  /* 0x0000000000007941 */ /* 0x000fea0003800200 */
.L_x_204:
[----:B------:R-:W-:Y:S01]  /*7d70*/  ISETP.GE.AND P6, PT, R69, 0x1, PT ;  /* 0x000000014500780c */ /* 0x000fe20003fc6270 */
[----:B------:R-:W-:-:S12]  /*7d80*/  BSSY.RECONVERGENT B0, `(.L_x_206) ;  /* 0x0000007000007945 */ /* 0x000fd80003800200 */
[----:B------:R-:W-:Y:S05]  /*7d90*/  @!P6 BRA `(.L_x_207) ;  /* 0x000000000014e947 */ /* 0x000fea0003800000 */
[----:B------:R-:W-:-:S05]  /*7da0*/  VIADD R69, R69, 0xffffffff ;  /* 0xffffffff45457836 */ /* 0x000fca0000000000 */
[----:B------:R-:W-:-:S05]  /*7db0*/  LEA R69, R69, R2, 0x2 ;  /* 0x0000000245457211 */ /* 0x000fca00078e10ff */
[----:B---34-:R-:W3:Y:S02]  /*7dc0*/  LDL R4, [R69] ;  /* 0x0000000045047983 */ /* 0x018ee40000100800 */
[----:B---3--:R-:W-:-:S05]  /*7dd0*/  VIADD R4, R4, 0x1 ;  /* 0x0000000104047836 */ /* 0x008fca0000000000 */
[----:B------:R3:W-:Y:S02]  /*7de0*/  STL [R69], R4 ;  /* 0x0000000445007387 */ /* 0x0007e40000100800 */
.L_x_207:
[----:B------:R-:W-:Y:S05]  /*7df0*/  BSYNC.RECONVERGENT B0 ;  /* 0x0000000000007941 */ /* 0x000fea0003800200 */
.L_x_206:
        /* <DEDUP_REMOVED lines=8> */
.L_x_209:
[----:B------:R-:W-:Y:S05]  /*7e80*/  BSYNC.RECONVERGENT B0 ;  /* 0x0000000000007941 */ /* 0x000fea0003800200 */
.L_x_208:
[----:B------:R-:W-:Y:S01]  /*7e90*/  ISETP.GE.AND P6, PT, R66, 0x1, PT ;  /* 0x000000014200780c */ /* 0x000fe20003fc6270 */
[----:B------:R-:W-:-:S12]  /*7ea0*/  BSSY.RECONVERGENT B0, `(.L_x_210) ;  /* 0x0000007000007945 */ /* 0x000fd80003800200 */
[----:B------:R-:W-:Y:S05]  /*7eb0*/  @!P6 BRA `(.L_x_211) ;  /* 0x000000000014e947 */ /* 0x000fea0003800000 */
[----:B---3--:R-:W-:-:S05]  /*7ec0*/  IADD3 R5, PT, PT, R66, -0x1, RZ ;  /* 0xffffffff42057810 */ /* 0x008fca0007ffe0ff */
[----:B------:R-:W-:-:S05]  /*7ed0*/  IMAD R5, R5, 0x4, R2 ;  /* 0x0000000405057824 */ /* 0x000fca00078e0202 */
[----:B----4-:R-:W3:Y:S02]  /*7ee0*/  LDL R4, [R5] ;  /* 0x0000000005047983 */ /* 0x010ee40000100800 */
[----:B---3--:R-:W-:-:S05]  /*7ef0*/  VIADD R4, R4, 0x1 ;  /* 0x0000000104047836 */ /* 0x008fca0000000000 */
[----:B------:R3:W-:Y:S02]  /*7f00*/  STL [R5], R4 ;  /* 0x0000000405007387 */ /* 0x0007e40000100800 */
.L_x_211:
[----:B------:R-:W-:Y:S05]  /*7f10*/  BSYNC.RECONVERGENT B0 ;  /* 0x0000000000007941 */ /* 0x000fea0003800200 */
.L_x_210:
[----:B------:R-:W-:Y:S01]  /*7f20*/  ISETP.GE.AND P6, PT, R64, 0x1, PT ;  /* 0x000000014000780c */ /* 0x000fe20003fc6270 */
[----:B------:R-:W-:-:S12]  /*7f30*/  BSSY.RECONVERGENT B0, `(.L_x_212) ;  /* 0x0000007000007945 */ /* 0x000fd80003800200 */
[----:B------:R-:W-:Y:S05]  /*7f40*/  @!P6 BRA `(.L_x_213) ;  /* 0x000000000014e947 */ /* 0x000fea0003800000 */
[----:B---3--:R-:W-:-:S04]  /*7f50*/  VIADD R5, R64, 0xffffffff ;  /* 0xffffffff40057836 */ /* 0x008fc80000000000 */
[----:B------:R-:W-:-:S05]  /*7f60*/  IMAD R5, R5, 0x4, R2 ;  /* 0x0000000405057824 */ /* 0x000fca00078e0202 */
[----:B----4-:R-:W3:Y:S02]  /*7f70*/  LDL R4, [R5] ;  /* 0x0000000005047983 */ /* 0x010ee40000100800 */
[----:B---3--:R-:W-:-:S05]  /*7f80*/  IADD3 R4, PT, PT, R4, 0x1, RZ ;  /* 0x0000000104047810 */ /* 0x008fca0007ffe0ff */
[----:B------:R3:W-:Y:S02]  /*7f90*/  STL [R5], R4 ;  /* 0x0000000405007387 */ /* 0x0007e40000100800 */
.L_x_213:
[----:B------:R-:W-:Y:S05]  /*7fa0*/  BSYNC.RECONVERGENT B0 ;  /* 0x0000000000007941 */ /* 0x000fea0003800200 */
.L_x_212:
        /* <DEDUP_REMOVED lines=8> */
.L_x_215:
[----:B------:R-:W-:Y:S05]  /*8030*/  BSYNC.RECONVERGENT B0 ;  /* 0x0000000000007941 */ /* 0x000fea0003800200 */
.L_x_214:
        /* <DEDUP_REMOVED lines=21> */
[----:B------:R-:W3:Y:S02]  /*8190*/  LDL R4, [R63] ;  /* 0x000000003f047983 */ /* 0x000ee40000100800 */
[----:B---3--:R-:W-:-:S05]  /*81a0*/  VIADD R4, R4, 0x1 ;  /* 0x0000000104047836 */ /* 0x008fca0000000000 */
[----:B------:R3:W-:Y:S02]  /*81b0*/  STL [R63], R4 ;  /* 0x000000043f007387 */ /* 0x0007e40000100800 */
.L_x_217:
[----:B------:R-:W-:Y:S05]  /*81c0*/  BSYNC.RECONVERGENT B0 ;  /* 0x0000000000007941 */ /* 0x000fea0003800200 */
.L_x_216:
[----:B------:R-:W-:Y:S01]  /*81d0*/  ISETP.GE.AND P6, PT, R62, 0x1, PT ;  /* 0x000000013e00780c */ /* 0x000fe20003fc6270 */
[----:B------:R-:W-:-:S12]  /*81e0*/  BSSY.RECONVERGENT B0, `(.L_x_218) ;  /* 0x0000007000007945 */ /* 0x000fd80003800200 */
[----:B------:R-:W-:Y:S05]  /*81f0*/  @!P6 BRA `(.L_x_219) ;  /* 0x000000000014e947 */ /* 0x000fea0003800000 */
[----:B------:R-:W-:-:S04]  /*8200*/  VIADD R5, R62, 0xffffffff ;  /* 0xffffffff3e057836 */ /* 0x000fc80000000000 */
[----:B------:R-:W-:-:S05]  /*8210*/  IMAD R5, R5, 0x4, R2 ;  /* 0x0000000405057824 */ /* 0x000fca00078e0202 */
[----:B---3--:R-:W3:Y:S02]  /*8220*/  LDL R4, [R5] ;  /* 0x0000000005047983 */ /* 0x008ee40000100800 */
[----:B---3--:R-:W-:-:S05]  /*8230*/  VIADD R4, R4, 0x1 ;  /* 0x0000000104047836 */ /* 0x008fca0000000000 */
[----:B------:R4:W-:Y:S02]  /*8240*/  STL [R5], R4 ;  /* 0x0000000405007387 */ /* 0x0009e40000100800 */
.L_x_219:
[----:B------:R-:W-:Y:S05]  /*8250*/  BSYNC.RECONVERGENT B0 ;  /* 0x0000000000007941 */ /* 0x000fea0003800200 */
.L_x_218:
[----:B------:R-:W-:Y:S01]  /*8260*/  ISETP.GE.AND P6, PT, R61, 0x1, PT ;  /* 0x000000013d00780c */ /* 0x000fe20003fc6270 */
[----:B------:R-:W-:-:S12]  /*8270*/  BSSY.RECONVERGENT B0, `(.L_x_220) ;  /* 0x0000007000007945 */ /* 0x000fd80003800200 */
[----:B------:R-:W-:Y:S05]  /*8280*/  @!P6 BRA `(.L_x_221) ;  /* 0x000000000014e947 */ /* 0x000fea0003800000 */
[----:B------:R-:W-:-:S05]  /*8290*/  IADD3 R61, PT, PT, R61, -0x1, RZ ;  /* 0xffffffff3d3d7810 */ /* 0x000fca0007ffe0ff */
[----:B------:R-:W-:-:S05]  /*82a0*/  IMAD R61, R61, 0x4, R2 ;  /* 0x000000043d3d7824 */ /* 0x000fca00078e0202 */
[----:B---34-:R-:W3:Y:S02]  /*82b0*/  LDL R4, [R61] ;  /* 0x000000003d047983 */ /* 0x018ee40000100800 */
[----:B---3--:R-:W-:-:S05]  /*82c0*/  VIADD R4, R4, 0x1 ;  /* 0x0000000104047836 */ /* 0x008fca0000000000 */
[----:B------:R3:W-:Y:S02]  /*82d0*/  STL [R61], R4 ;  /* 0x000000043d007387 */ /* 0x0007e40000100800 */
.L_x_221:
[----:B------:R-:W-:Y:S05]  /*82e0*/  BSYNC.RECONVERGENT B0 ;  /* 0x0000000000007941 */ /* 0x000fea0003800200 */
.L_x_220:
[----:B------:R-:W-:Y:S01]  /*82f0*/  ISETP.GE.AND P6, PT, R60, 0x1, PT ;  /* 0x000000013c00780c */ /* 0x000fe20003fc6270 */
[----:B------:R-:W-:-:S12]  /*8300*/  BSSY.RECONVERGENT B0, `(.L_x_222) ;  /* 0x0000007000007945 */ /* 0x000fd80003800200 */
[----:B------:R-:W-:Y:S05]  /*8310*/  @!P6 BRA `(.L_x_223) ;  /* 0x000000000014e947 */ /* 0x000fea0003800000 */
[----:B----4-:R-:W-:-:S04]  /*8320*/  VIADD R5, R60, 0xffffffff ;  /* 0xffffffff3c057836 */ /* 0x010fc80000000000 */
[----:B------:R-:W-:-:S05]  /*8330*/  IMAD R5, R5, 0x4, R2 ;  /* 0x0000000405057824 */ /* 0x000fca00078e0202 */
[----:B---3--:R-:W3:Y:S02]  /*8340*/  LDL R4, [R5] ;  /* 0x0000000005047983 */ /* 0x008ee40000100800 */
[----:B---3--:R-:W-:-:S05]  /*8350*/  IADD3 R4, PT, PT, R4, 0x1, RZ ;  /* 0x0000000104047810 */ /* 0x008fca0007ffe0ff */
[----:B------:R3:W-:Y:S02]  /*8360*/  STL [R5], R4 ;  /* 0x0000000405007387 */ /* 0x0007e40000100800 */
.L_x_223:
[----:B------:R-:W-:Y:S05]  /*8370*/  BSYNC.RECONVERGENT B0 ;  /* 0x0000000000007941 */ /* 0x000fea0003800200 */
.L_x_222:
        /* <DEDUP_REMOVED lines=8> */
.L_x_225:
[----:B------:R-:W-:Y:S05]  /*8400*/  BSYNC.RECONVERGENT B0 ;  /* 0x0000000000007941 */ /* 0x000fea0003800200 */
.L_x_224:
        /* <DEDUP_REMOVED lines=8> */
.L_x_227:
[----:B------:R-:W-:Y:S05]  /*8490*/  BSYNC.RECONVERGENT B0 ;  /* 0x0000000000007941 */ /* 0x000fea0003800200 */
.L_x_226:
        /* <DEDUP_REMOVED lines=8> */
.L_x_229:
[----:B------:R-:W-:Y:S05]  /*8520*/  BSYNC.RECONVERGENT B0 ;  /* 0x0000000000007941 */ /* 0x000fea0003800200 */
.L_x_228:
        /* <DEDUP_REMOVED lines=8> */
.L_x_231:
[----:B------:R-:W-:Y:S05]  /*85b0*/  BSYNC.RECONVERGENT B0 ;  /* 0x0000000000007941 */ /* 0x000fea0003800200 */
.L_x_230:
        /* <DEDUP_REMOVED lines=8> */
.L_x_233:
[----:B------:R-:W-:Y:S05]  /*8640*/  BSYNC.RECONVERGENT B0 ;  /* 0x0000000000007941 */ /* 0x000fea0003800200 */
.L_x_232:
[----:B---3--:R-:W3:Y:S04]  /*8650*/  LDL R55, [R1+0x144] ;  /* 0x0001440001377983 */ /* 0x008ee80000100800 */
[----:B----4-:R-:W3:Y:S04]  /*8660*/  LDL.64 R4, [R1+0x148] ;  /* 0x0001480001047983 */ /* 0x010ee80000100a00 */
[----:B------:R-:W4:Y:S04]  /*8670*/  LDL.64 R6, [R1+0x150] ;  /* 0x0001500001067983 */ /* 0x000f280000100a00 */
[----:B------:R-:W5:Y:S04]  /*8680*/  LDL.64 R8, [R1+0x158] ;  /* 0x0001580001087983 */ /* 0x000f680000100a00 */
[----:B------:R-:W2:Y:S01]  /*8690*/  LDL.64 R10, [R1+0x160] ;  /* 0x00016000010a7983 */ /* 0x000ea20000100a00 */
[----:B---3--:R-:W-:-:S04]  /*86a0*/  VIMNMX3 R4, R55, R4, R5, !PT ;  /* 0x000000043704720f */ /* 0x008fc80007800105 */
[----:B----4-:R-:W-:-:S04]  /*86b0*/  VIMNMX3 R4, R4, R6, R7, !PT ;  /* 0x000000060404720f */ /* 0x010fc80007800107 */
[----:B-----5:R-:W-:-:S04]  /*86c0*/  VIMNMX3 R4, R4, R8, R9, !PT ;  /* 0x000000080404720f */ /* 0x020fc80007800109 */
        /* <DEDUP_REMOVED lines=16> */
.L_x_235:
[----:B------:R-:W-:Y:S05]  /*87d0*/  BSYNC.RECONVERGENT B0 ;  /* 0x0000000000007941 */ /* 0x000fea0003800200 */
.L_x_234:
[----:B------:R-:W-:Y:S01]  /*87e0*/  ISETP.GE.AND P6, PT, R53, 0x1, PT ;  /* 0x000000013500780c */ /* 0x000fe20003fc6270 */
[----:B------:R-:W-:-:S12]  /*87f0*/  BSSY.RECONVERGENT B0, `(.L_x_236) ;  /* 0x0000007000007945 */ /* 0x000fd80003800200 */
[----:B------:R-:W-:Y:S05]  /*8800*/  @!P6 BRA `(.L_x_237) ;  /* 0x000000000014e947 */ /* 0x000fea0003800000 */
[----:B------:R-:W-:-:S05]  /*8810*/  VIADD R53, R53, 0xffffffff ;  /* 0xffffffff35357836 */ /* 0x000fca0000000000 */
[----:B------:R-:W-:-:S05]  /*8820*/  LEA R53, R53, R2, 0x2 ;  /* 0x0000000235357211 */ /* 0x000fca00078e10ff */
[----:B---3--:R-:W3:Y:S02]  /*8830*/  LDL R4, [R53] ;  /* 0x0000000035047983 */ /* 0x008ee40000100800 */
[----:B---3--:R-:W-:-:S05]  /*8840*/  VIADD R4, R4, 0x1 ;  /* 0x0000000104047836 */ /* 0x008fca0000000000 */
[----:B------:R4:W-:Y:S02]  /*8850*/  STL [R53], R4 ;  /* 0x0000000435007387 */ /* 0x0009e40000100800 */
.L_x_237:
[----:B------:R-:W-:Y:S05]  /*8860*/  BSYNC.RECONVERGENT B0 ;  /* 0x0000000000007941 */ /* 0x000fea0003800200 */
.L_x_236:
[----:B------:R-:W-:Y:S01]  /*8870*/  ISETP.GE.AND P6, PT, R52, 0x1, PT ;  /* 0x000000013400780c */ /* 0x000fe20003fc6270 */
[----:B------:R-:W-:-:S12]  /*8880*/  BSSY.RECONVERGENT B0, `(.L_x_238) ;  /* 0x0000007000007945 */ /* 0x000fd80003800200 */
[----:B------:R-:W-:Y:S05]  /*8890*/  @!P6 BRA `(.L_x_239) ;  /* 0x000000000014e947 */ /* 0x000fea0003800000 */
[----:B---3--:R-:W-:-:S04]  /*88a0*/  VIADD R5, R52, 0xffffffff ;  /* 0xffffffff34057836 */ /* 0x008fc80000000000 */
[----:B------:R-:W-:-:S05]  /*88b0*/  IMAD R5, R5, 0x4, R2 ;  /* 0x0000000405057824 */ /* 0x000fca00078e0202 */
[----:B----4-:R-:W3:Y:S02]  /*88c0*/  LDL R4, [R5] ;  /* 0x0000000005047983 */ /* 0x010ee40000100800 */
[----:B---3--:R-:W-:-:S05]  /*88d0*/  VIADD R4, R4, 0x1 ;  /* 0x0000000104047836 */ /* 0x008fca0000000000 */
[----:B------:R3:W-:Y:S02]  /*88e0*/  STL [R5], R4 ;  /* 0x0000000405007387 */ /* 0x0007e40000100800 */
.L_x_239:
[----:B------:R-:W-:Y:S05]  /*88f0*/  BSYNC.RECONVERGENT B0 ;  /* 0x0000000000007941 */ /* 0x000fea0003800200 */
.L_x_238:
[----:B------:R-:W-:Y:S01]  /*8900*/  ISETP.GE.AND P6, PT, R0, 0x1, PT ;  /* 0x000000010000780c */ /* 0x000fe20003fc6270 */
[----:B------:R-:W-:-:S12]  /*8910*/  BSSY.RECONVERGENT B0, `(.L_x_240) ;  /* 0x0000007000007945 */ /* 0x000fd80003800200 */
[----:B------:R-:W-:Y:S05]  /*8920*/  @!P6 BRA `(.L_x_241) ;  /* 0x000000000014e947 */ /* 0x000fea0003800000 */
[----:B---3--:R-:W-:-:S05]  /*8930*/  IADD3 R5, PT, PT, R0, -0x1, RZ ;  /* 0xffffffff00057810 */ /* 0x008fca0007ffe0ff */
[----:B------:R-:W-:-:S05]  /*8940*/  IMAD R5, R5, 0x4, R2 ;  /* 0x0000000405057824 */ /* 0x000fca00078e0202 */
[----:B------:R-:W3:Y:S02]  /*8950*/  LDL R0, [R5] ;  /* 0x0000000005007983 */ /* 0x000ee40000100800 */
[----:B---3--:R-:W-:-:S05]  /*8960*/  VIADD R0, R0, 0x1 ;  /* 0x0000000100007836 */ /* 0x008fca0000000000 */
[----:B------:R3:W-:Y:S02]  /*8970*/  STL [R5], R0 ;  /* 0x0000000005007387 */ /* 0x0007e40000100800 */
.L_x_241:
[----:B------:R-:W-:Y:S05]  /*8980*/  BSYNC.RECONVERGENT B0 ;  /* 0x0000000000007941 */ /* 0x000fea0003800200 */
.L_x_240:
        /* <DEDUP_REMOVED lines=8> */
.L_x_243:
[----:B------:R-:W-:Y:S05]  /*8a10*/  BSYNC.RECONVERGENT B0 ;  /* 0x0000000000007941 */ /* 0x000fea0003800200 */
.L_x_242:
[----:B------:R-:W-:Y:S01]  /*8a20*/  ISETP.GE.AND P6, PT, R22, 0x1, PT ;  /* 0x000000011600780c */ /* 0x000fe20003fc6270 */
[----:B------:R-:W-:-:S12]  /*8a30*/  BSSY.RECONVERGENT B0, `(.L_x_244) ;  /* 0x0000007000007945 */ /* 0x000fd80003800200 */
[----:B------:R-:W-:Y:S05]  /*8a40*/  @!P6 BRA `(.L_x_245) ;  /* 0x000000000014e947 */ /* 0x000fea0003800000 */
[----:B---3--:R-:W-:-:S04]  /*8a50*/  VIADD R5, R22, 0xffffffff ;  /* 0xffffffff16057836 */ /* 0x008fc80000000000 */
[----:B------:R-:W-:-:S05]  /*8a60*/  IMAD R5, R5, 0x4, R2 ;  /* 0x0000000405057824 */ /* 0x000fca00078e0202 */
[----:B------:R-:W3:Y:S02]  /*8a70*/  LDL R0, [R5] ;  /* 0x0000000005007983 */ /* 0x000ee40000100800 */
[----:B---3--:R-:W-:-:S05]  /*8a80*/  VIADD R0, R0, 0x1 ;  /* 0x0000000100007836 */ /* 0x008fca0000000000 */
[----:B------:R3:W-:Y:S02]  /*8a90*/  STL [R5], R0 ;  /* 0x0000000005007387 */ /* 0x0007e40000100800 */
.L_x_245:
[----:B------:R-:W-:Y:S05]  /*8aa0*/  BSYNC.RECONVERGENT B0 ;  /* 0x0000000000007941 */ /* 0x000fea0003800200 */
.L_x_244:
        /* <DEDUP_REMOVED lines=8> */
.L_x_247:
[----:B------:R-:W-:Y:S05]  /*8b30*/  BSYNC.RECONVERGENT B0 ;  /* 0x0000000000007941 */ /* 0x000fea0003800200 */
.L_x_246:
        /* <DEDUP_REMOVED lines=8> */
.L_x_249:
[----:B------:R-:W-:Y:S05]  /*8bc0*/  BSYNC.RECONVERGENT B0 ;  /* 0x0000000000007941 */ /* 0x000fea0003800200 */
.L_x_248:
        /* <DEDUP_REMOVED lines=8> */
.L_x_251:
[----:B------:R-:W-:Y:S05]  /*8c50*/  BSYNC.RECONVERGENT B0 ;  /* 0x0000000000007941 */ /* 0x000fea0003800200 */
.L_x_250:
        /* <DEDUP_REMOVED lines=22> */
[----:B---3--:R-:W-:-:S05]  /*8dc0*/  IADD3 R0, PT, PT, R0, 0x1, RZ ;  /* 0x0000000100007810 */ /* 0x008fca0007ffe0ff */
[----:B------:R3:W-:Y:S02]  /*8dd0*/  STL [R3], R0 ;  /* 0x0000000003007387 */ /* 0x0007e40000100800 */
.L_x_253:
[----:B------:R-:W-:Y:S05]  /*8de0*/  BSYNC.RECONVERGENT B0 ;  /* 0x0000000000007941 */ /* 0x000fea0003800200 */
.L_x_252:
        /* <DEDUP_REMOVED lines=8> */
.L_x_255:
[----:B------:R-:W-:Y:S05]  /*8e70*/  BSYNC.RECONVERGENT B0 ;  /* 0x0000000000007941 */ /* 0x000fea0003800200 */
.L_x_254:
[----:B------:R-:W-:Y:S01]  /*8e80*/  ISETP.GE.AND P6, PT, R20, 0x1, PT ;  /* 0x000000011400780c */ /* 0x000fe20003fc6270 */
[----:B------:R-:W-:-:S12]  /*8e90*/  BSSY.RECONVERGENT B0, `(.L_x_256) ;  /* 0x0000007000007945 */ /* 0x000fd80003800200 */
[----:B------:R-:W-:Y:S05]  /*8ea0*/  @!P6 BRA `(.L_x_257) ;  /* 0x000000000014e947 */ /* 0x000fea0003800000 */
[----:B---3--:R-:W-:-:S05]  /*8eb0*/  VIADD R3, R20, 0xffffffff ;  /* 0xffffffff14037836 */ /* 0x008fca0000000000 */
[----:B------:R-:W-:-:S05]  /*8ec0*/  LEA R3, R3, R2, 0x2 ;  /* 0x0000000203037211 */ /* 0x000fca00078e10ff */
[----:B----4-:R-:W3:Y:S02]  /*8ed0*/  LDL R0, [R3] ;  /* 0x0000000003007983 */ /* 0x010ee40000100800 */
[----:B---3--:R-:W-:-:S05]  /*8ee0*/  VIADD R0, R0, 0x1 ;  /* 0x0000000100007836 */ /* 0x008fca0000000000 */
[----:B------:R3:W-:Y:S02]  /*8ef0*/  STL [R3], R0 ;  /* 0x0000000003007387 */ /* 0x0007e40000100800 */
.L_x_257:
[----:B------:R-:W-:Y:S05]  /*8f00*/  BSYNC.RECONVERGENT B0 ;  /* 0x0000000000007941 */ /* 0x000fea0003800200 */
.L_x_256:
        /* <DEDUP_REMOVED lines=8> */
.L_x_259:
[----:B------:R-:W-:Y:S05]  /*8f90*/  BSYNC.RECONVERGENT B0 ;  /* 0x0000000000007941 */ /* 0x000fea0003800200 */
.L_x_258:
        /* <DEDUP_REMOVED lines=8> */
.L_x_261:
[----:B------:R-:W-:Y:S05]  /*9020*/  BSYNC.RECONVERGENT B0 ;  /* 0x0000000000007941 */ /* 0x000fea0003800200 */
.L_x_260:
        /* <DEDUP_REMOVED lines=8> */
.L_x_263:
[----:B------:R-:W-:Y:S05]  /*90b0*/  BSYNC.RECONVERGENT B0 ;  /* 0x0000000000007941 */ /* 0x000fea0003800200 */
.L_x_262:
        /* <DEDUP_REMOVED lines=8> */
.L_x_265:
[----:B------:R-:W-:Y:S05]  /*9140*/  BSYNC.RECONVERGENT B0 ;  /* 0x0000000000007941 */ /* 0x000fea0003800200 */
.L_x_264:
        /* <DEDUP_REMOVED lines=8> */
.L_x_267:
[----:B------:R-:W-:Y:S05]  /*91d0*/  BSYNC.RECONVERGENT B0 ;  /* 0x0000000000007941 */ /* 0x000fea0003800200 */
.L_x_266:
        /* <DEDUP_REMOVED lines=8> */
.L_x_269:
[----:B------:R-:W-:Y:S05]  /*9260*/  BSYNC.RECONVERGENT B0 ;  /* 0x0000000000007941 */ /* 0x000fea0003800200 */
.L_x_268:
[----:B---34-:R-:W3:Y:S04]  /*9270*/  LDL R0, [R1+0x144] ;  /* 0x0001440001007983 */ /* 0x018ee80000100800 */
[----:B------:R-:W3:Y:S04]  /*9280*/  LDL.64 R4, [R1+0x148] ;  /* 0x0001480001047983 */ /* 0x000ee80000100a00 */
        /* <DEDUP_REMOVED lines=22> */
.L_x_271:
[----:B------:R-:W-:Y:S05]  /*93f0*/  BSYNC.RECONVERGENT B0 ;  /* 0x0000000000007941 */ /* 0x000fea0003800200 */
.L_x_270:
        /* <DEDUP_REMOVED lines=8> */
.L_x_273:
[----:B------:R-:W-:Y:S05]  /*9480*/  BSYNC.RECONVERGENT B0 ;  /* 0x0000000000007941 */ /* 0x000fea0003800200 */
.L_x_272:
[----:B------:R-:W-:Y:S01]  /*9490*/  ISETP.GE.AND P6, PT, R12, 0x1, PT ;  /* 0x000000010c00780c */ /* 0x000fe20003fc6270 */
[----:B------:R-:W-:-:S12]  /*94a0*/  BSSY.RECONVERGENT B0, `(.L_x_274) ;  /* 0x0000007000007945 */ /* 0x000fd80003800200 */
[----:B------:R-:W-:Y:S05]  /*94b0*/  @!P6 BRA `(.L_x_275) ;  /* 0x000000000014e947 */ /* 0x000fea0003800000 */
[----:B----4-:R-:W-:-:S04]  /*94c0*/  VIADD R3, R12, 0xffffffff ;  /* 0xffffffff0c037836 */ /* 0x010fc80000000000 */
[----:B------:R-:W-:-:S05]  /*94d0*/  IMAD R3, R3, 0x4, R2 ;  /* 0x0000000403037824 */ /* 0x000fca00078e0202 */
[----:B---3--:R-:W3:Y:S02]  /*94e0*/  LDL R0, [R3] ;  /* 0x0000000003007983 */ /* 0x008ee40000100800 */
[----:B---3--:R-:W-:-:S05]  /*94f0*/  VIADD R0, R0, 0x1 ;  /* 0x0000000100007836 */ /* 0x008fca0000000000 */
[----:B------:R3:W-:Y:S02]  /*9500*/  STL [R3], R0 ;  /* 0x0000000003007387 */ /* 0x0007e40000100800 */
.L_x_275:
[----:B------:R-:W-:Y:S05]  /*9510*/  BSYNC.RECONVERGENT B0 ;  /* 0x0000000000007941 */ /* 0x000fea0003800200 */
.L_x_274:
        /* <DEDUP_REMOVED lines=8> */
.L_x_277:
[----:B------:R-:W-:Y:S05]  /*95a0*/  BSYNC.RECONVERGENT B0 ;  /* 0x0000000000007941 */ /* 0x000fea0003800200 */
.L_x_276:
        /* <DEDUP_REMOVED lines=8> */
.L_x_279:
[----:B------:R-:W-:Y:S05]  /*9630*/  BSYNC.RECONVERGENT B0 ;  /* 0x0000000000007941 */ /* 0x000fea0003800200 */
.L_x_278:
        /* <DEDUP_REMOVED lines=8> */
.L_x_281:
[----:B------:R-:W-:Y:S05]  /*96c0*/  BSYNC.RECONVERGENT B0 ;  /* 0x0000000000007941 */ /* 0x000fea0003800200 */
.L_x_280:
[----:B------:R-:W-:Y:S04]  /*96d0*/  BSSY.RECONVERGENT B0, `(.L_x_282) ;  /* 0x0000006000007945 */ /* 0x000fe80003800200 */
[----:B------:R-:W-:Y:S05]  /*96e0*/  @!P0 BRA `(.L_x_283) ;  /* 0x0000000000108947 */ /* 0x000fea0003800000 */
[----:B------:R-:W-:-:S05]  /*96f0*/  IMAD R45, R45, 0x4, R2 ;  /* 0x000000042d2d7824 */ /* 0x000fca00078e0202 */
[----:B---34-:R-:W3:Y:S02]  /*9700*/  LDL R0, [R45+-0x4] ;  /* 0xfffffc002d007983 */ /* 0x018ee40000100800 */
[----:B---3--:R-:W-:-:S05]  /*9710*/  VIADD R0, R0, 0x1 ;  /* 0x0000000100007836 */ /* 0x008fca0000000000 */
[----:B------:R3:W-:Y:S02]  /*9720*/  STL [R45+-0x4], R0 ;  /* 0xfffffc002d007387 */ /* 0x0007e40000100800 */
.L_x_283:
[----:B------:R-:W-:Y:S05]  /*9730*/  BSYNC.RECONVERGENT B0 ;  /* 0x0000000000007941 */ /* 0x000fea0003800200 */
.L_x_282:
[----:B------:R-:W-:Y:S04]  /*9740*/  BSSY.RECONVERGENT B0, `(.L_x_284) ;  /* 0x0000007000007945 */ /* 0x000fe80003800200 */
[----:B------:R-:W-:Y:S05]  /*9750*/  @!P1 BRA `(.L_x_285) ;  /* 0x0000000000149947 */ /* 0x000fea0003800000 */
[----:B---34-:R-:W-:-:S05]  /*9760*/  IADD3 R3, PT, PT, R46, -0x1, RZ ;  /* 0xffffffff2e037810 */ /* 0x018fca0007ffe0ff */
[----:B------:R-:W-:-:S05]  /*9770*/  IMAD R3, R3, 0x4, R2 ;  /* 0x0000000403037824 */ /* 0x000fca00078e0202 */
[----:B------:R-:W3:Y:S02]  /*9780*/  LDL R0, [R3] ;  /* 0x0000000003007983 */ /* 0x000ee40000100800 */
[----:B---3--:R-:W-:-:S05]  /*9790*/  VIADD R0, R0, 0x1 ;  /* 0x0000000100007836 */ /* 0x008fca0000000000 */
[----:B------:R3:W-:Y:S02]  /*97a0*/  STL [R3], R0 ;  /* 0x0000000003007387 */ /* 0x0007e40000100800 */
.L_x_285:
[----:B------:R-:W-:Y:S05]  /*97b0*/  BSYNC.RECONVERGENT B0 ;  /* 0x0000000000007941 */ /* 0x000fea0003800200 */
.L_x_284:
        /* <DEDUP_REMOVED lines=8> */
.L_x_287:
[----:B------:R-:W-:Y:S05]  /*9840*/  BSYNC.RECONVERGENT B0 ;  /* 0x0000000000007941 */ /* 0x000fea0003800200 */
.L_x_286:
        /* <DEDUP_REMOVED lines=24> */
.L_x_289:
[----:B------:R-:W-:Y:S05]  /*99d0*/  BSYNC.RECONVERGENT B0 ;  /* 0x0000000000007941 */ /* 0x000fea0003800200 */
.L_x_288:
        /* <DEDUP_REMOVED lines=8> */
.L_x_291:
[----:B------:R-:W-:Y:S05]  /*9a60*/  BSYNC.RECONVERGENT B0 ;  /* 0x0000000000007941 */ /* 0x000fea0003800200 */
.L_x_290:
        /* <DEDUP_REMOVED lines=8> */
.L_x_293:
[----:B------:R-:W-:Y:S05]  /*9af0*/  BSYNC.RECONVERGENT B0 ;  /* 0x0000000000007941 */ /* 0x000fea0003800200 */
.L_x_292:
        /* <DEDUP_REMOVED lines=8> */
.L_x_295:
[----:B------:R-:W-:Y:S05]  /*9b80*/  BSYNC.RECONVERGENT B0 ;  /* 0x0000000000007941 */ /* 0x000fea0003800200 */
.L_x_294:
        /* <DEDUP_REMOVED lines=8> */
.L_x_297:
[----:B------:R-:W-:Y:S05]  /*9c10*/  BSYNC.RECONVERGENT B0 ;  /* 0x0000000000007941 */ /* 0x000fea0003800200 */
.L_x_296:
        /* <DEDUP_REMOVED lines=8> */
.L_x_299:
[----:B------:R-:W-:Y:S05]  /*9ca0*/  BSYNC.RECONVERGENT B0 ;  /* 0x0000000000007941 */ /* 0x000fea0003800200 */
.L_x_298:
        /* <DEDUP_REMOVED lines=8> */
.L_x_301:
[----:B------:R-:W-:Y:S05]  /*9d30*/  BSYNC.RECONVERGENT B0 ;  /* 0x0000000000007941 */ /* 0x000fea0003800200 */
.L_x_300:
        /* <DEDUP_REMOVED lines=8> */
.L_x_303:
[----:B------:R-:W-:Y:S05]  /*9dc0*/  BSYNC.RECONVERGENT B0 ;  /* 0x0000000000007941 */ /* 0x000fea0003800200 */
.L_x_302:
[----:B------:R-:W-:Y:S04]  /*9dd0*/  BSSY.RECONVERGENT B0, `(.L_x_304) ;  /* 0x0000007000007945 */ /* 0x000fe80003800200 */
[----:B------:R-:W-:Y:S05]  /*9de0*/  @!P2 BRA `(.L_x_305) ;  /* 0x000000000014a947 */ /* 0x000fea0003800000 */
[----:B---3--:R-:W-:-:S05]  /*9df0*/  IADD3 R3, PT, PT, R48, -0x1, RZ ;  /* 0xffffffff30037810 */ /* 0x008fca0007ffe0ff */
[----:B------:R-:W-:-:S05]  /*9e00*/  IMAD R3, R3, 0x4, R2 ;  /* 0x0000000403037824 */ /* 0x000fca00078e0202 */
[----:B----4-:R-:W3:Y:S02]  /*9e10*/  LDL R0, [R3] ;  /* 0x0000000003007983 */ /* 0x010ee40000100800 */
[----:B---3--:R-:W-:-:S05]  /*9e20*/  VIADD R0, R0, 0x1 ;  /* 0x0000000100007836 */ /* 0x008fca0000000000 */
[----:B------:R3:W-:Y:S02]  /*9e30*/  STL [R3], R0 ;  /* 0x0000000003007387 */ /* 0x0007e40000100800 */
.L_x_305:
[----:B------:R-:W-:Y:S05]  /*9e40*/  BSYNC.RECONVERGENT B0 ;  /* 0x0000000000007941 */ /* 0x000fea0003800200 */
.L_x_304:
        /* <DEDUP_REMOVED lines=24> */
.L_x_307:
[----:B------:R-:W-:Y:S05]  /*9fd0*/  BSYNC.RECONVERGENT B0 ;  /* 0x0000000000007941 */ /* 0x000fea0003800200 */
.L_x_306:
        /* <DEDUP_REMOVED lines=8> */
.L_x_309:
[----:B------:R-:W-:Y:S05]  /*a060*/  BSYNC.RECONVERGENT B0 ;  /* 0x0000000000007941 */ /* 0x000fea0003800200 */
.L_x_308:
        /* <DEDUP_REMOVED lines=8> */
.L_x_311:
[----:B------:R-:W-:Y:S05]  /*a0f0*/  BSYNC.RECONVERGENT B0 ;  /* 0x0000000000007941 */ /* 0x000fea0003800200 */
.L_x_310:
        /* <DEDUP_REMOVED lines=8> */
.L_x_313:
[----:B------:R-:W-:Y:S05]  /*a180*/  BSYNC.RECONVERGENT B0 ;  /* 0x0000000000007941 */ /* 0x000fea0003800200 */
.L_x_312:
        /* <DEDUP_REMOVED lines=8> */
.L_x_315:
[----:B------:R-:W-:Y:S05]  /*a210*/  BSYNC.RECONVERGENT B0 ;  /* 0x0000000000007941 */ /* 0x000fea0003800200 */
.L_x_314:
        /* <DEDUP_REMOVED lines=8> */
.L_x_317:
[----:B------:R-:W-:Y:S05]  /*a2a0*/  BSYNC.RECONVERGENT B0 ;  /* 0x0000000000007941 */ /* 0x000fea0003800200 */
.L_x_316:
[----:B------:R-:W-:Y:S04]  /*a2b0*/  BSSY.RECONVERGENT B0, `(.L_x_318) ;  /* 0x0000007000007945 */ /* 0x000fe80003800200 */
[----:B------:R-:W-:Y:S05]  /*a2c0*/  @!P3 BRA `(.L_x_319) ;  /* 0x000000000014b947 */ /* 0x000fea0003800000 */
[----:B------:R-:W-:-:S04]  /*a2d0*/  VIADD R49, R49, 0xffffffff ;  /* 0xffffffff31317836 */ /* 0x000fc80000000000 */
[----:B------:R-:W-:-:S05]  /*a2e0*/  IMAD R49, R49, 0x4, R2 ;  /* 0x0000000431317824 */ /* 0x000fca00078e0202 */
[----:B---34-:R-:W3:Y:S02]  /*a2f0*/  LDL R0, [R49] ;  /* 0x0000000031007983 */ /* 0x018ee40000100800 */
[----:B---3--:R-:W-:-:S05]  /*a300*/  VIADD R0, R0, 0x1 ;  /* 0x0000000100007836 */ /* 0x008fca0000000000 */
[----:B------:R3:W-:Y:S02]  /*a310*/  STL [R49], R0 ;  /* 0x0000000031007387 */ /* 0x0007e40000100800 */
.L_x_319:
[----:B------:R-:W-:Y:S05]  /*a320*/  BSYNC.RECONVERGENT B0 ;  /* 0x0000000000007941 */ /* 0x000fea0003800200 */
.L_x_318:
[----:B------:R-:W-:Y:S04]  /*a330*/  BSSY.RECONVERGENT B0, `(.L_x_320) ;  /* 0x0000007000007945 */ /* 0x000fe80003800200 */
[----:B------:R-:W-:Y:S05]  /*a340*/  @!P4 BRA `(.L_x_321) ;  /* 0x000000000014c947 */ /* 0x000fea0003800000 */
[----:B---34-:R-:W-:-:S05]  /*a350*/  VIADD R3, R50, 0xffffffff ;  /* 0xffffffff32037836 */ /* 0x018fca0000000000 */
[----:B------:R-:W-:-:S05]  /*a360*/  LEA R3, R3, R2, 0x2 ;  /* 0x0000000203037211 */ /* 0x000fca00078e10ff */
[----:B------:R-:W3:Y:S02]  /*a370*/  LDL R0, [R3] ;  /* 0x0000000003007983 */ /* 0x000ee40000100800 */
[----:B---3--:R-:W-:-:S05]  /*a380*/  VIADD R0, R0, 0x1 ;  /* 0x0000000100007836 */ /* 0x008fca0000000000 */
[----:B------:R3:W-:Y:S02]  /*a390*/  STL [R3], R0 ;  /* 0x0000000003007387 */ /* 0x0007e40000100800 */
.L_x_321:
[----:B------:R-:W-:Y:S05]  /*a3a0*/  BSYNC.RECONVERGENT B0 ;  /* 0x0000000000007941 */ /* 0x000fea0003800200 */
.L_x_320:
[----:B------:R-:W-:Y:S04]  /*a3b0*/  BSSY.RECONVERGENT B0, `(.L_x_322) ;  /* 0x0000007000007945 */ /* 0x000fe80003800200 */
[----:B------:R-:W-:Y:S05]  /*a3c0*/  @!P5 BRA `(.L_x_323) ;  /* 0x000000000014d947 */ /* 0x000fea0003800000 */
[----:B------:R-:W-:-:S04]  /*a3d0*/  VIADD R51, R51, 0xffffffff ;  /* 0xffffffff33337836 */ /* 0x000fc80000000000 */
[----:B------:R-:W-:-:S05]  /*a3e0*/  IMAD R51, R51, 0x4, R2 ;  /* 0x0000000433337824 */ /* 0x000fca00078e0202 */
[----:B---34-:R-:W3:Y:S02]  /*a3f0*/  LDL R0, [R51] ;  /* 0x0000000033007983 */ /* 0x018ee40000100800 */
[----:B---3--:R-:W-:-:S05]  /*a400*/  VIADD R0, R0, 0x1 ;  /* 0x0000000100007836 */ /* 0x008fca0000000000 */
[----:B------:R3:W-:Y:S02]  /*a410*/  STL [R51], R0 ;  /* 0x0000000033007387 */ /* 0x0007e40000100800 */
.L_x_323:
[----:B------:R-:W-:Y:S05]  /*a420*/  BSYNC.RECONVERGENT B0 ;  /* 0x0000000000007941 */ /* 0x000fea0003800200 */
.L_x_322:
        /* <DEDUP_REMOVED lines=11> */
[----:B------:R-:W-:Y:S01]  /*a4e0*/  MOV R0, 0x0 ;  /* 0x0000000000007802 */ /* 0x000fe20000000f00 */
[----:B------:R-:W-:Y:S02]  /*a4f0*/  HFMA2 R4, -RZ, RZ, 0, 0.0002841949462890625 ;  /* 0x00000ca8ff047431 */ /* 0x000fe400000001ff */
[----:B------:R-:W-:Y:S01]  /*a500*/  IMAD.MOV.U32 R5, RZ, RZ, RZ ;  /* 0x000000ffff057224 */ /* 0x000fe200078e00ff */
[----:B------:R2:W3:Y:S06]  /*a510*/  LDC.64 R6, c[0x4][R0] ;  /* 0x0100000000067b82 */ /* 0x0004ec0000000a00 */
[----:B------:R-:W-:-:S07]  /*a520*/  LEPC R20, `(.L_x_324) ;  /* 0x000000001014794e */ /* 0x000fce0000000000 */
[----:B0123--:R-:W-:Y:S05]  /*a530*/  CALL.ABS.NOINC R6 ;  /* 0x0000000006007343 */ /* 0x00ffea0003c00000 */
.L_x_324:
[----:B------:R-:W-:Y:S01]  /*a540*/  IMAD.MOV.U32 R6, RZ, RZ, -0x1 ;  /* 0xffffffffff067424 */ /* 0x000fe200078e00ff */
[----:B------:R-:W0:Y:S01]  /*a550*/  S2R R3, SR_TID.X ;  /* 0x0000000000037919 */ /* 0x000e220000002100 */
[----:B------:R-:W-:Y:S02]  /*a560*/  IMAD.MOV.U32 R7, RZ, RZ, RZ ;  /* 0x000000ffff077224 */ /* 0x000fe400078e00ff */
[----:B------:R-:W-:Y:S02]  /*a570*/  HFMA2 R19, -RZ, RZ, 0, 0 ;  /* 0x00000000ff137431 */ /* 0x000fe400000001ff */
[----:B------:R-:W-:Y:S01]  /*a580*/  IMAD.MOV.U32 R8, RZ, RZ, -0x1 ;  /* 0xffffffffff087424 */ /* 0x000fe200078e00ff */
[----:B------:R-:W-:Y:S01]  /*a590*/  MOV R9, RZ ;  /* 0x000000ff00097202 */ /* 0x000fe20000000f00 */
[----:B------:R-:W-:Y:S01]  /*a5a0*/  IMAD.MOV.U32 R10, RZ, RZ, -0x1 ;  /* 0xffffffffff0a7424 */ /* 0x000fe200078e00ff */
[----:B------:R-:W-:Y:S01]  /*a5b0*/  ST.E.64 desc[UR36][R4.64], R6 ;  /* 0x0000000604007985 */ /* 0x000fe2000c101b24 */
[----:B------:R-:W-:Y:S01]  /*a5c0*/  IMAD.MOV.U32 R11, RZ, RZ, RZ ;  /* 0x000000ffff0b7224 */ /* 0x000fe200078e00ff */
[----:B------:R-:W-:Y:S01]  /*a5d0*/  MOV R14, 0xffffffff ;  /* 0xffffffff000e7802 */ /* 0x000fe20000000f00 */
[----:B------:R-:W-:Y:S01]  /*a5e0*/  IMAD.MOV.U32 R12, RZ, RZ, -0x1 ;  /* 0xffffffffff0c7424 */ /* 0x000fe200078e00ff */
[----:B------:R-:W-:Y:S01]  /*a5f0*/  ST.E.64 desc[UR36][R4.64+0xf0], R6 ;  /* 0x0000f00604007985 */ /* 0x000fe2000c101b24 */
[----:B------:R-:W-:Y:S01]  /*a600*/  IMAD.MOV.U32 R13, RZ, RZ, RZ ;  /* 0x000000ffff0d7224 */ /* 0x000fe200078e00ff */
[----:B------:R-:W1:Y:S01]  /*a610*/  LDC.64 R34, c[0x0][0x388] ;  /* 0x0000e200ff227b82 */ /* 0x000e620000000a00 */
[----:B------:R-:W-:Y:S01]  /*a620*/  IMAD.MOV.U32 R15, RZ, RZ, RZ ;  /* 0x000000ffff0f7224 */ /* 0x000fe200078e00ff */
[----:B------:R-:W-:Y:S01]  /*a630*/  ST.E.64 desc[UR36][R4.64+0x230], R6 ;  /* 0x0002300604007985 */ /* 0x000fe2000c101b24 */
[----:B------:R-:W-:-:S02]  /*a640*/  IMAD.MOV.U32 R16, RZ, RZ, -0x1 ;  /* 0xffffffffff107424 */ /* 0x000fc400078e00ff */
[----:B------:R-:W-:Y:S01]  /*a650*/  IMAD.MOV.U32 R17, RZ, RZ, RZ ;  /* 0x000000ffff117224 */ /* 0x000fe200078e00ff */
[----:B------:R-:W-:Y:S01]  /*a660*/  ST.E.64 desc[UR36][R4.64+0x348], R6 ;  /* 0x0003480604007985 */ /* 0x000fe2000c101b24 */
[----:B------:R-:W-:Y:S02]  /*a670*/  IMAD.MOV.U32 R18, RZ, RZ, -0x1 ;  /* 0xffffffffff127424 */ /* 0x000fe400078e00ff */
[----:B------:R-:W-:Y:S01]  /*a680*/  IMAD.MOV.U32 R20, RZ, RZ, -0x1 ;  /* 0xffffffffff147424 */ /* 0x000fe200078e00ff */
[----:B------:R2:W-:Y:S01]  /*a690*/  ST.E.64 desc[UR36][R4.64+0x488], R6 ;  /* 0x0004880604007985 */ /* 0x0005e2000c101b24 */
[----:B------:R-:W-:Y:S02]  /*a6a0*/  IMAD.MOV.U32 R21, RZ, RZ, RZ ;  /* 0x000000ffff157224 */ /* 0x000fe400078e00ff */
[----:B------:R-:W-:Y:S01]  /*a6b0*/  IMAD.MOV.U32 R22, RZ, RZ, -0x1 ;  /* 0xffffffffff167424 */ /* 0x000fe200078e00ff */
[----:B------:R-:W-:Y:S01]  /*a6c0*/  ST.E.64 desc[UR36][R4.64+0x28], R8 ;  /* 0x0000280804007985 */ /* 0x000fe2000c101b24 */
[----:B------:R-:W-:-:S03]  /*a6d0*/  IMAD.MOV.U32 R23, RZ, RZ, RZ ;  /* 0x000000ffff177224 */ /* 0x000fc600078e00ff */
[----:B------:R-:W-:Y:S01]  /*a6e0*/  ST.E.64 desc[UR36][R4.64+0x50], R10 ;  /* 0x0000500a04007985 */ /* 0x000fe2000c101b24 */
[----:B0-----:R-:W-:-:S03]  /*a6f0*/  IMAD R33, R3, 0x51, RZ ;  /* 0x0000005103217824 */ /* 0x001fc600078e02ff */
[----:B------:R-:W-:Y:S01]  /*a700*/  ST.E.64 desc[UR36][R4.64+0x78], R12 ;  /* 0x0000780c04007985 */ /* 0x000fe2000c101b24 */
[----:B--2---:R-:W-:Y:S01]  /*a710*/  MOV R6, 0x51 ;  /* 0x0000005100067802 */ /* 0x004fe20000000f00 */
[----:B------:R-:W-:Y:S02]  /*a720*/  IMAD.MOV.U32 R7, RZ, RZ, 0x0 ;  /* 0x00000000ff077424 */ /* 0x000fe400078e00ff */
[----:B------:R-:W-:Y:S04]  /*a730*/  ST.E.64 desc[UR36][R4.64+0xa0], R14 ;  /* 0x0000a00e04007985 */ /* 0x000fe8000c101b24 */
[----:B------:R0:W-:Y:S04]  /*a740*/  ST.E.64 desc[UR36][R4.64+-0x8], R6 ;  /* 0xfffff80604007985 */ /* 0x0001e8000c101b24 */
[----:B------:R-:W-:Y:S04]  /*a750*/  ST.E.64 desc[UR36][R4.64+0xc8], R16 ;  /* 0x0000c81004007985 */ /* 0x000fe8000c101b24 */
[----:B------:R-:W-:Y:S04]  /*a760*/  ST.E.64 desc[UR36][R4.64+0x118], R18 ;  /* 0x0001181204007985 */ /* 0x000fe8000c101b24 */
[----:B------:R-:W-:Y:S01]  /*a770*/  ST.E.64 desc[UR36][R4.64+0x140], R20 ;  /* 0x0001401404007985 */ /* 0x000fe2000c101b24 */
[----:B0-----:R-:W-:-:S02]  /*a780*/  IMAD.MOV.U32 R6, RZ, RZ, -0x1 ;  /* 0xffffffffff067424 */ /* 0x001fc400078e00ff */
[----:B------:R-:W-:Y:S01]  /*a790*/  IMAD.MOV.U32 R7, RZ, RZ, RZ ;  /* 0x000000ffff077224 */ /* 0x000fe200078e00ff */
[----:B------:R-:W-:Y:S04]  /*a7a0*/  ST.E.64 desc[UR36][R4.64+0x168], R8 ;  /* 0x0001680804007985 */ /* 0x000fe8000c101b24 */
        /* <DEDUP_REMOVED lines=27> */
[----:B------:R-:W-:Y:S04]  /*a960*/  ST.E.64 desc[UR36][R4.64+0x8], RZ ;  /* 0x000008ff04007985 */ /* 0x000fe8000c101b24 */
        /* <DEDUP_REMOVED lines=159> */
[----:B------:R-:W-:Y:S04]  /*b360*/  ST.E.64 desc[UR36][R4.64+0x690], R6 ;  /* 0x0006900604007985 */ /* 0x000fe8000c101b24 */
[----:B------:R-:W-:Y:S04]  /*b370*/  ST.E.64 desc[UR36][R4.64+0x7d0], R6 ;  /* 0x0007d00604007985 */ /* 0x000fe8000c101b24 */
[----:B------:R-:W-:Y:S04]  /*b380*/  ST.E.64 desc[UR36][R4.64+0x8e8], R6 ;  /* 0x0008e80604007985 */ /* 0x000fe8000c101b24 */
[----:B------:R0:W-:Y:S04]  /*b390*/  ST.E.64 desc[UR36][R4.64+0xa28], R6 ;  /* 0x000a280604007985 */ /* 0x0001e8000c101b24 */
[----:B------:R-:W-:Y:S04]  /*b3a0*/  ST.E.64 desc[UR36][R4.64+0x640], R10 ;  /* 0x0006400a04007985 */ /* 0x000fe8000c101b24 */
[----:B------:R-:W-:Y:S04]  /*b3b0*/  ST.E.64 desc[UR36][R4.64+0x668], R12 ;  /* 0x0006680c04007985 */ /* 0x000fe8000c101b24 */
[----:B------:R-:W-:Y:S01]  /*b3c0*/  ST.E.64 desc[UR36][R4.64+0x6b8], R8 ;  /* 0x0006b80804007985 */ /* 0x000fe2000c101b24 */
[----:B0-----:R-:W0:Y:S03]  /*b3d0*/  LDC.64 R6, c[0x0][0x380] ;  /* 0x0000e000ff067b82 */ /* 0x001e260000000a00 */
[----:B------:R-:W-:Y:S04]  /*b3e0*/  ST.E.64 desc[UR36][R4.64+0x6e0], R14 ;  /* 0x0006e00e04007985 */ /* 0x000fe8000c101b24 */
[----:B------:R-:W-:Y:S04]  /*b3f0*/  ST.E.64 desc[UR36][R4.64+0x708], R16 ;  /* 0x0007081004007985 */ /* 0x000fe8000c101b24 */
[----:B------:R-:W-:Y:S04]  /*b400*/  ST.E.64 desc[UR36][R4.64+0x730], R18 ;  /* 0x0007301204007985 */ /* 0x000fe8000c101b24 */
[----:B------:R-:W-:Y:S04]  /*b410*/  ST.E.64 desc[UR36][R4.64+0x758], R10 ;  /* 0x0007580a04007985 */ /* 0x000fe8000c101b24 */
[----:B------:R-:W-:Y:S04]  /*b420*/  ST.E.64 desc[UR36][R4.64+0x780], R12 ;  /* 0x0007800c04007985 */ /* 0x000fe8000c101b24 */
[----:B------:R-:W-:Y:S01]  /*b430*/  ST.E.64 desc[UR36][R4.64+0x7a8], R20 ;  /* 0x0007a81404007985 */ /* 0x000fe2000c101b24 */
[----:B0-----:R-:W-:-:S03]  /*b440*/  IMAD.WIDE.U32 R32, R33, 0x4, R6 ;  /* 0x0000000421207825 */ /* 0x001fc600078e0006 */
        /* <DEDUP_REMOVED lines=19> */
[----:B------:R0:W-:Y:S04]  /*b580*/  ST.E.64 desc[UR36][R4.64+0xb40], R12 ;  /* 0x000b400c04007985 */ /* 0x0001e8000c101b24 */
[----:B------:R-:W-:Y:S04]  /*b590*/  ST.E.64 desc[UR36][R4.64+0xb68], R18 ;  /* 0x000b681204007985 */ /* 0x000fe8000c101b24 */
[----:B------:R-:W-:Y:S04]  /*b5a0*/  ST.E.64 desc[UR36][R4.64+0xb90], R14 ;  /* 0x000b900e04007985 */ /* 0x000fe8000c101b24 */
[----:B------:R-:W-:Y:S04]  /*b5b0*/  ST.E.64 desc[UR36][R4.64+0xbb8], R16 ;  /* 0x000bb81004007985 */ /* 0x000fe8000c101b24 */
[----:B------:R-:W-:Y:S04]  /*b5c0*/  ST.E.64 desc[UR36][R4.64+0xbe0], R10 ;  /* 0x000be00a04007985 */ /* 0x000fe8000c101b24 */
[----:B------:R-:W-:Y:S04]  /*b5d0*/  ST.E.64 desc[UR36][R4.64+0xc08], R20 ;  /* 0x000c081404007985 */ /* 0x000fe8000c101b24 */
[----:B------:R-:W-:Y:S04]  /*b5e0*/  ST.E.64 desc[UR36][R4.64+0xc30], R22 ;  /* 0x000c301604007985 */ /* 0x000fe8000c101b24 */
[----:B------:R2:W-:Y:S04]  /*b5f0*/  ST.E.64 desc[UR36][R4.64+0xc58], R8 ;  /* 0x000c580804007985 */ /* 0x0005e8000c101b24 */
        /* <DEDUP_REMOVED lines=160> */
[----:B------:R3:W-:Y:S04]  /*c000*/  ST.E.64 desc[UR36][R4.64+0xc80], R14 ;  /* 0x000c800e04007985 */ /* 0x0007e8000c101b24 */
[----:B------:R-:W-:Y:S04]  /*c010*/  ST.E.64 desc[UR36][R4.64+0xc88], RZ ;  /* 0x000c88ff04007985 */ /* 0x000fe8000c101b24 */
[----:B------:R-:W-:Y:S04]  /*c020*/  ST.E.64 desc[UR36][R4.64+0xc90], RZ ;  /* 0x000c90ff04007985 */ /* 0x000fe8000c101b24 */
[----:B------:R-:W-:Y:S04]  /*c030*/  ST.E.64 desc[UR36][R4.64+0xc98], RZ ;  /* 0x000c98ff04007985 */ /* 0x000fe8000c101b24 */
[----:B------:R-:W-:Y:S04]  /*c040*/  ST.E.64 desc[UR36][R4.64+0xca0], RZ ;  /* 0x000ca0ff04007985 */ /* 0x000fe8000c101b24 */
[----:B0-----:R-:W4:Y:S04]  /*c050*/  LDG.E R13, desc[UR36][R32.64] ;  /* 0x00000024200d7981 */ /* 0x001f28000c1e1900 */
[----:B------:R-:W5:Y:S04]  /*c060*/  LDG.E R0, desc[UR36][R32.64+0x4] ;  /* 0x0000042420007981 */ /* 0x000f68000c1e1900 */
[----:B--2---:R-:W2:Y:S04]  /*c070*/  LDG.E R8, desc[UR36][R32.64+0x8] ;  /* 0x0000082420087981 */ /* 0x004ea8000c1e1900 */
[----:B------:R-:W2:Y:S04]  /*c080*/  LDG.E R9, desc[UR36][R32.64+0xc] ;  /* 0x00000c2420097981 */ /* 0x000ea8000c1e1900 */
[----:B------:R-:W2:Y:S04]  /*c090*/  LDG.E R10, desc[UR36][R32.64+0x10] ;  /* 0x00001024200a7981 */ /* 0x000ea8000c1e1900 */
[----:B------:R-:W2:Y:S04]  /*c0a0*/  LDG.E R12, desc[UR36][R32.64+0x14] ;  /* 0x00001424200c7981 */ /* 0x000ea8000c1e1900 */
[----:B---3--:R-:W3:Y:S04]  /*c0b0*/  LDG.E R14, desc[UR36][R32.64+0x18] ;  /* 0x00001824200e7981 */ /* 0x008ee8000c1e1900 */
[----:B------:R-:W3:Y:S01]  /*c0c0*/  LDG.E R15, desc[UR36][R32.64+0x1c] ;  /* 0x00001c24200f7981 */ /* 0x000ee2000c1e1900 */
[----:B------:R-:W-:-:S02]  /*c0d0*/  IMAD.MOV.U32 R11, RZ, RZ, RZ ;  /* 0x000000ffff0b7224 */ /* 0x000fc400078e00ff */
[----:B------:R-:W-:Y:S01]  /*c0e0*/  IMAD.WIDE.U32 R6, R3, 0x144, R6 ;  /* 0x0000014403067825 */ /* 0x000fe200078e0006 */
[----:B------:R-:W3:Y:S04]  /*c0f0*/  LDG.E R72, desc[UR36][R32.64+0x20] ;  /* 0x0000202420487981 */ /* 0x000ee8000c1e1900 */
        /* <DEDUP_REMOVED lines=61> */
[----:B------:R-:W3:Y:S01]  /*c4d0*/  LDG.E R18, desc[UR36][R32.64+0x124] ;  /* 0x0001242420127981 */ /* 0x000ee2000c1e1900 */
[----:B----4-:R-:W-:-:S02]  /*c4e0*/  ISETP.NE.AND P5, PT, R13, RZ, PT ;  /* 0x000000ff0d00720c */ /* 0x010fc40003fa5270 */
[----:B-----5:R-:W-:Y:S02]  /*c4f0*/  ISETP.NE.AND P0, PT, R0, RZ, PT ;  /* 0x000000ff0000720c */ /* 0x020fe40003f05270 */
[----:B--2---:R-:W-:Y:S02]  /*c500*/  ISETP.NE.AND P4, PT, R8, RZ, PT ;  /* 0x000000ff0800720c */ /* 0x004fe40003f85270 */
[----:B------:R-:W-:-:S07]  /*c510*/  ISETP.NE.AND P3, PT, R9, RZ, PT ;  /* 0x000000ff0900720c */ /* 0x000fce0003f65270 */
[--C-:B------:R-:W-:Y:S01]  /*c520*/  @!P5 IMAD.MOV.U32 R8, RZ, RZ, R92.reuse ;  /* 0x000000ffff08d224 */ /* 0x100fe200078e005c */
[----:B------:R-:W-:Y:S02]  /*c530*/  @!P5 MOV R11, 0x1 ;  /* 0x00000001000bd802 */ /* 0x000fe40000000f00 */
[----:B------:R-:W-:Y:S01]  /*c540*/  ISETP.NE.AND P2, PT, R10, RZ, PT ;  /* 0x000000ff0a00720c */ /* 0x000fe20003f45270 */
[----:B------:R-:W-:Y:S01]  /*c550*/  @!P0 IMAD.MOV.U32 R9, RZ, RZ, 0x1 ;  /* 0x00000001ff098424 */ /* 0x000fe200078e00ff */
[----:B------:R0:W-:Y:S01]  /*c560*/  @!P5 STL [R8], RZ ;  /* 0x000000ff0800d387 */ /* 0x0001e20000100800 */
[C-C-:B------:R-:W-:Y:S01]  /*c570*/  @!P0 IMAD R0, R11.reuse, 0x4, R92.reuse ;  /* 0x000000040b008824 */ /* 0x140fe200078e025c */
[----:B------:R-:W-:Y:S01]  /*c580*/  ISETP.NE.AND P1, PT, R12, RZ, PT ;  /* 0x000000ff0c00720c */ /* 0x000fe20003f25270 */
[----:B------:R-:W-:Y:S02]  /*c590*/  @!P0 VIADD R11, R11, 0x1 ;  /* 0x000000010b0b8836 */ /* 0x000fe40000000000 */
[----:B------:R-:W-:Y:S01]  /*c5a0*/  @!P4 IMAD.MOV.U32 R10, RZ, RZ, 0x2 ;  /* 0x00000002ff0ac424 */ /* 0x000fe200078e00ff */
[----:B---3--:R-:W-:Y:S01]  /*c5b0*/  ISETP.NE.AND P6, PT, R14, RZ, PT ;  /* 0x000000ff0e00720c */ /* 0x008fe20003fc5270 */
[C-C-:B------:R-:W-:Y:S01]  /*c5c0*/  @!P4 IMAD R17, R11.reuse, 0x4, R92.reuse ;  /* 0x000000040b11c824 */ /* 0x140fe200078e025c */
[----:B------:R-:W-:Y:S01]  /*c5d0*/  @!P4 IADD3 R11, PT, PT, R11, 0x1, RZ ;  /* 0x000000010b0bc810 */ /* 0x000fe20007ffe0ff */
[----:B------:R-:W-:Y:S01]  /*c5e0*/  @!P3 IMAD.MOV.U32 R12, RZ, RZ, 0x3 ;  /* 0x00000003ff0cb424 */ /* 0x000fe200078e00ff */
[----:B------:R-:W-:Y:S01]  /*c5f0*/  ISETP.NE.AND P5, PT, R15, RZ, PT ;  /* 0x000000ff0f00720c */ /* 0x000fe20003fa5270 */
[----:B------:R2:W-:Y:S01]  /*c600*/  @!P0 STL [R0], R9 ;  /* 0x0000000900008387 */ /* 0x0005e20000100800 */
[----:B0-----:R-:W-:Y:S01]  /*c610*/  @!P2 MOV R8, 0x4 ;  /* 0x000000040008a802 */ /* 0x001fe20000000f00 */
[----:B------:R-:W-:-:S02]  /*c620*/  @!P3 IMAD R19, R11, 0x4, R92 ;  /* 0x000000040b13b824 */ /* 0x000fc400078e025c */
[----:B------:R-:W-:Y:S01]  /*c630*/  @!P3 VIADD R11, R11, 0x1 ;  /* 0x000000010b0bb836 */ /* 0x000fe20000000000 */
[----:B------:R-:W-:Y:S01]  /*c640*/  @!P4 STL [R17], R10 ;  /* 0x0000000a1100c387 */ /* 0x000fe20000100800 */
[----:B------:R-:W-:Y:S02]  /*c650*/  @!P1 IMAD.MOV.U32 R14, RZ, RZ, 0x5 ;  /* 0x00000005ff0e9424 */ /* 0x000fe400078e00ff */
[----:B------:R-:W-:Y:S01]  /*c660*/  @!P6 IMAD.MOV.U32 R15, RZ, RZ, 0x6 ;  /* 0x00000006ff0fe424 */ /* 0x000fe200078e00ff */
[C---:B------:R-:W-:Y:S01]  /*c670*/  @!P2 LEA R21, R11.reuse, R92, 0x2 ;  /* 0x0000005c0b15a211 */ /* 0x040fe200078e10ff */
[----:B------:R-:W-:Y:S01]  /*c680*/  @!P2 VIADD R11, R11, 0x1 ;  /* 0x000000010b0ba836 */ /* 0x000fe20000000000 */
[----:B------:R0:W-:Y:S01]  /*c690*/  @!P3 STL [R19], R12 ;  /* 0x0000000c1300b387 */ /* 0x0001e20000100800 */
[----:B--2---:R-:W-:Y:S02]  /*c6a0*/  @!P5 MOV R0, 0x7 ;  /* 0x000000070000d802 */ /* 0x004fe40000000f00 */
[C---:B------:R-:W-:Y:S01]  /*c6b0*/  @!P1 IMAD R23, R11.reuse, 0x4, R92 ;  /* 0x000000040b179824 */ /* 0x040fe200078e025c */
[----:B------:R-:W-:Y:S01]  /*c6c0*/  @!P2 STL [R21], R8 ;  /* 0x000000081500a387 */ /* 0x000fe20000100800 */
[----:B------:R-:W-:-:S03]  /*c6d0*/  @!P1 VIADD R11, R11, 0x1 ;  /* 0x000000010b0b9836 */ /* 0x000fc60000000000 */
[----:B------:R2:W-:Y:S01]  /*c6e0*/  @!P1 STL [R23], R14 ;  /* 0x0000000e17009387 */ /* 0x0005e20000100800 */
[C-C-:B------:R-:W-:Y:S02]  /*c6f0*/  @!P6 IMAD R16, R11.reuse, 0x4, R92.reuse ;  /* 0x000000040b10e824 */ /* 0x140fe400078e025c */
[----:B------:R-:W-:Y:S01]  /*c700*/  @!P6 VIADD R11, R11, 0x1 ;  /* 0x000000010b0be836 */ /* 0x000fe20000000000 */
[----:B0-----:R-:W3:Y:S03]  /*c710*/  LDG.E R19, desc[UR36][R32.64+0x128] ;  /* 0x0001282420137981 */ /* 0x001ee6000c1e1900 */
[----:B------:R-:W-:Y:S01]  /*c720*/  @!P5 IMAD R9, R11, 0x4, R92 ;  /* 0x000000040b09d824 */ /* 0x000fe200078e025c */
[----:B------:R-:W-:Y:S04]  /*c730*/  @!P6 STL [R16], R15 ;  /* 0x0000000f1000e387 */ /* 0x000fe80000100800 */
[----:B------:R1:W-:Y:S04]  /*c740*/  @!P5 STL [R9], R0 ;  /* 0x000000000900d387 */ /* 0x0003e80000100800 */
[----:B--2---:R-:W2:Y:S04]  /*c750*/  LDG.E R23, desc[UR36][R32.64+0x118] ;  /* 0x0001182420177981 */ /* 0x004ea8000c1e1900 */
[----:B------:R-:W4:Y:S01]  /*c760*/  LDG.E R21, desc[UR36][R32.64+0x120] ;  /* 0x0001202420157981 */ /* 0x000f22000c1e1900 */
[----:B-1----:R-:W-:-:S03]  /*c770*/  IMAD.WIDE.U32 R8, R3, 0xb88, R34 ;  /* 0x00000b8803087825 */ /* 0x002fc600078e0022 */
[----:B------:R-:W5:Y:S04]  /*c780*/  LDG.E R0, desc[UR36][R32.64+0x60] ;  /* 0x0000602420007981 */ /* 0x000f68000c1e1900 */
[----:B------:R-:W3:Y:S04]  /*c790*/  LDG.E R16, desc[UR36][R32.64+0x12c] ;  /* 0x00012c2420107981 */ /* 0x000ee8000c1e1900 */
[----:B------:R-:W3:Y:S04]  /*c7a0*/  LDG.E R17, desc[UR36][R32.64+0x130] ;  /* 0x0001302420117981 */ /* 0x000ee8000c1e1900 */
[----:B------:R-:W3:Y:S04]  /*c7b0*/  LDG.E R14, desc[UR36][R32.64+0x134] ;  /* 0x00013424200e7981 */ /* 0x000ee8000c1e1900 */
[----:B------:R-:W3:Y:S04]  /*c7c0*/  LDG.E R10, desc[UR36][R32.64+0x138] ;  /* 0x00013824200a7981 */ /* 0x000ee8000c1e1900 */
[----:B------:R-:W3:Y:S04]  /*c7d0*/  LDG.E R12, desc[UR36][R32.64+0x13c] ;  /* 0x00013c24200c7981 */ /* 0x000ee8000c1e1900 */
[----:B------:R-:W3:Y:S04]  /*c7e0*/  LDG.E R15, desc[UR36][R32.64+0x140] ;  /* 0x00014024200f7981 */ /* 0x000ee8000c1e1900 */
[----:B------:R0:W-:Y:S04]  /*c7f0*/  STG.E desc[UR36][R8.64], R13 ;  /* 0x0000000d08007986 */ /* 0x0001e8000c101924 */
[----:B------:R-:W2:Y:S04]  /*c800*/  LDG.E R89, desc[UR36][R6.64+0x4] ;  /* 0x0000042406597981 */ /* 0x000ea8000c1e1900 */
[----:B--2---:R-:W-:Y:S04]  /*c810*/  STG.E desc[UR36][R8.64+0x4], R89 ;  /* 0x0000045908007986 */ /* 0x004fe8000c101924 */
[----:B------:R-:W2:Y:S04]  /*c820*/  LDG.E R91, desc[UR36][R6.64+0x8] ;  /* 0x00000824065b7981 */ /* 0x000ea8000c1e1900 */
[----:B--2---:R-:W-:Y:S04]  /*c830*/  STG.E desc[UR36][R8.64+0x8], R91 ;  /* 0x0000085b08007986 */ /* 0x004fe8000c101924 */
[----:B------:R-:W2:Y:S04]  /*c840*/  LDG.E R88, desc[UR36][R6.64+0xc] ;  /* 0x00000c2406587981 */ /* 0x000ea8000c1e1900 */
[----:B--2---:R-:W-:Y:S04]  /*c850*/  STG.E desc[UR36][R8.64+0xc], R88 ;  /* 0x00000c5808007986 */ /* 0x004fe8000c101924 */
[----:B------:R-:W2:Y:S04]  /*c860*/  LDG.E R90, desc[UR36][R6.64+0x10] ;  /* 0x00001024065a7981 */ /* 0x000ea8000c1e1900 */
[----:B--2---:R-:W-:Y:S04]  /*c870*/  STG.E desc[UR36][R8.64+0x10], R90 ;  /* 0x0000105a08007986 */ /* 0x004fe8000c101924 */
[----:B0-----:R-:W2:Y:S04]  /*c880*/  LDG.E R13, desc[UR36][R6.64+0x14] ;  /* 0x00001424060d7981 */ /* 0x001ea8000c1e1900 */
[----:B--2---:R0:W-:Y:S04]  /*c890*/  STG.E desc[UR36][R8.64+0x14], R13 ;  /* 0x0000140d08007986 */ /* 0x0041e8000c101924 */
[----:B0-----:R-:W2:Y:S04]  /*c8a0*/  LDG.E R13, desc[UR36][R6.64+0x18] ;  /* 0x00001824060d7981 */ /* 0x001ea8000c1e1900 */
[----:B--2---:R0:W-:Y:S04]  /*c8b0*/  STG.E desc[UR36][R8.64+0x18], R13 ;  /* 0x0000180d08007986 */ /* 0x0041e8000c101924 */
        /* <DEDUP_REMOVED lines=121> */
[----:B--2---:R1:W-:Y:S04]  /*d050*/  STG.E desc[UR36][R8.64+0x10c], R89 ;  /* 0x00010c5908007986 */ /* 0x0043e8000c101924 */
[----:B------:R-:W2:Y:S04]  /*d060*/  LDG.E R91, desc[UR36][R6.64+0x110] ;  /* 0x00011024065b7981 */ /* 0x000ea8000c1e1900 */
[----:B--2---:R2:W-:Y:S04]  /*d070*/  STG.E desc[UR36][R8.64+0x110], R91 ;  /* 0x0001105b08007986 */ /* 0x0045e8000c101924 */
[----:B------:R-:W4:Y:S04]  /*d080*/  LDG.E R88, desc[UR36][R6.64+0x114] ;  /* 0x0001142406587981 */ /* 0x000f28000c1e1900 */
[----:B----4-:R4:W-:Y:S04]  /*d090*/  STG.E desc[UR36][R8.64+0x114], R88 ;  /* 0x0001145808007986 */ /* 0x0109e8000c101924 */
[----:B------:R-:W5:Y:S04]  /*d0a0*/  LDG.E R90, desc[UR36][R6.64+0x118] ;  /* 0x00011824065a7981 */ /* 0x000f68000c1e1900 */
[----:B-----5:R5:W-:Y:S04]  /*d0b0*/  STG.E desc[UR36][R8.64+0x118], R90 ;  /* 0x0001185a08007986 */ /* 0x020be8000c101924 */
[----:B0-----:R-:W3:Y:S04]  /*d0c0*/  LDG.E R13, desc[UR36][R6.64+0x11c] ;  /* 0x00011c24060d7981 */ /* 0x001ee8000c1e1900 */
[----:B---3--:R-:W-:Y:S04]  /*d0d0*/  STG.E desc[UR36][R8.64+0x11c], R13 ;  /* 0x00011c0d08007986 */ /* 0x008fe8000c101924 */
[----:B-1----:R-:W3:Y:S04]  /*d0e0*/  LDG.E R89, desc[UR36][R6.64+0x120] ;  /* 0x0001202406597981 */ /* 0x002ee8000c1e1900 */
[----:B---3--:R-:W-:Y:S04]  /*d0f0*/  STG.E desc[UR36][R8.64+0x120], R89 ;  /* 0x0001205908007986 */ /* 0x008fe8000c101924 */
[----:B--2---:R-:W2:Y:S04]  /*d100*/  LDG.E R91, desc[UR36][R6.64+0x124] ;  /* 0x00012424065b7981 */ /* 0x004ea8000c1e1900 */
[----:B--2---:R-:W-:Y:S04]  /*d110*/  STG.E desc[UR36][R8.64+0x124], R91 ;  /* 0x0001245b08007986 */ /* 0x004fe8000c101924 */
[----:B----4-:R-:W2:Y:S04]  /*d120*/  LDG.E R88, desc[UR36][R6.64+0x128] ;  /* 0x0001282406587981 */ /* 0x010ea8000c1e1900 */
[----:B--2---:R-:W-:Y:S04]  /*d130*/  STG.E desc[UR36][R8.64+0x128], R88 ;  /* 0x0001285808007986 */ /* 0x004fe8000c101924 */
[----:B-----5:R-:W2:Y:S04]  /*d140*/  LDG.E R90, desc[UR36][R6.64+0x12c] ;  /* 0x00012c24065a7981 */ /* 0x020ea8000c1e1900 */
[----:B--2---:R0:W-:Y:S04]  /*d150*/  STG.E desc[UR36][R8.64+0x12c], R90 ;  /* 0x00012c5a08007986 */ /* 0x0041e8000c101924 */
[----:B0-----:R-:W2:Y:S04]  /*d160*/  LDG.E R90, desc[UR36][R6.64+0x130] ;  /* 0x00013024065a7981 */ /* 0x001ea8000c1e1900 */
[----:B--2---:R-:W-:Y:S04]  /*d170*/  STG.E desc[UR36][R8.64+0x130], R90 ;  /* 0x0001305a08007986 */ /* 0x004fe8000c101924 */
[----:B------:R-:W2:Y:S04]  /*d180*/  LDG.E R13, desc[UR36][R6.64+0x134] ;  /* 0x00013424060d7981 */ /* 0x000ea8000c1e1900 */
[----:B--2---:R0:W-:Y:S04]  /*d190*/  STG.E desc[UR36][R8.64+0x134], R13 ;  /* 0x0001340d08007986 */ /* 0x0041e8000c101924 */
[----:B------:R-:W2:Y:S04]  /*d1a0*/  LDG.E R89, desc[UR36][R6.64+0x138] ;  /* 0x0001382406597981 */ /* 0x000ea8000c1e1900 */
[----:B--2---:R1:W-:Y:S04]  /*d1b0*/  STG.E desc[UR36][R8.64+0x138], R89 ;  /* 0x0001385908007986 */ /* 0x0043e8000c101924 */
[----:B------:R-:W2:Y:S01]  /*d1c0*/  LDG.E R91, desc[UR36][R6.64+0x13c] ;  /* 0x00013c24065b7981 */ /* 0x000ea2000c1e1900 */
[----:B------:R-:W-:-:S03]  /*d1d0*/  IMAD R3, R3, 0x9, RZ ;  /* 0x0000000903037824 */ /* 0x000fc600078e02ff */
[----:B--2---:R2:W-:Y:S04]  /*d1e0*/  STG.E desc[UR36][R8.64+0x13c], R91 ;  /* 0x00013c5b08007986 */ /* 0x0045e8000c101924 */
[----:B------:R-:W3:Y:S01]  /*d1f0*/  LDG.E R88, desc[UR36][R6.64+0x140] ;  /* 0x0001402406587981 */ /* 0x000ee2000c1e1900 */
[----:B------:R-:W-:-:S03]  /*d200*/  IMAD.WIDE.U32 R34, R3, 0x148, R34 ;  /* 0x0000014803227825 */ /* 0x000fc600078e0022 */
[----:B---3--:R3:W-:Y:S04]  /*d210*/  STG.E desc[UR36][R8.64+0x140], R88 ;  /* 0x0001405808007986 */ /* 0x0087e8000c101924 */
[----:B------:R-:W-:Y:S04]  /*d220*/  STG.E desc[UR36][R34.64+0x144], RZ ;  /* 0x000144ff22007986 */ /* 0x000fe8000c101924 */
[----:B------:R-:W4:Y:S04]  /*d230*/  LDG.E R3, desc[UR36][R6.64] ;  /* 0x0000002406037981 */ /* 0x000f28000c1e1900 */
[----:B----4-:R4:W-:Y:S04]  /*d240*/  STG.E desc[UR36][R8.64+0x148], R3 ;  /* 0x0001480308007986 */ /* 0x0109e8000c101924 */
[----:B0-----:R-:W5:Y:S04]  /*d250*/  LDG.E R13, desc[UR36][R6.64+0x4] ;  /* 0x00000424060d7981 */ /* 0x001f68000c1e1900 */
[----:B-----5:R0:W-:Y:S04]  /*d260*/  STG.E desc[UR36][R8.64+0x14c], R13 ;  /* 0x00014c0d08007986 */ /* 0x0201e8000c101924 */
[----:B-1----:R-:W5:Y:S04]  /*d270*/  LDG.E R89, desc[UR36][R6.64+0x8] ;  /* 0x0000082406597981 */ /* 0x002f68000c1e1900 */
[----:B-----5:R1:W-:Y:S04]  /*d280*/  STG.E desc[UR36][R8.64+0x150], R89 ;  /* 0x0001505908007986 */ /* 0x0203e8000c101924 */
[----:B--2---:R-:W2:Y:S04]  /*d290*/  LDG.E R91, desc[UR36][R6.64+0xc] ;  /* 0x00000c24065b7981 */ /* 0x004ea8000c1e1900 */
[----:B--2---:R2:W-:Y:S04]  /*d2a0*/  STG.E desc[UR36][R8.64+0x154], R91 ;  /* 0x0001545b08007986 */ /* 0x0045e8000c101924 */
[----:B------:R-:W5:Y:S04]  /*d2b0*/  LDG.E R90, desc[UR36][R6.64+0x10] ;  /* 0x00001024065a7981 */ /* 0x000f68000c1e1900 */
[----:B-----5:R5:W-:Y:S04]  /*d2c0*/  STG.E desc[UR36][R8.64+0x158], R90 ;  /* 0x0001585a08007986 */ /* 0x020be8000c101924 */
[----:B---3--:R-:W3:Y:S04]  /*d2d0*/  LDG.E R88, desc[UR36][R6.64+0x14] ;  /* 0x0000142406587981 */ /* 0x008ee8000c1e1900 */
[----:B---3--:R3:W-:Y:S04]  /*d2e0*/  STG.E desc[UR36][R8.64+0x15c], R88 ;  /* 0x00015c5808007986 */ /* 0x0087e8000c101924 */
[----:B----4-:R-:W4:Y:S04]  /*d2f0*/  LDG.E R3, desc[UR36][R6.64+0x18] ;  /* 0x0000182406037981 */ /* 0x010f28000c1e1900 */
[----:B----4-:R4:W-:Y:S04]  /*d300*/  STG.E desc[UR36][R8.64+0x160], R3 ;  /* 0x0001600308007986 */ /* 0x0109e8000c101924 */
[----:B0-----:R-:W2:Y:S04]  /*d310*/  LDG.E R13, desc[UR36][R6.64+0x1c] ;  /* 0x00001c24060d7981 */ /* 0x001ea8000c1e1900 */
[----:B--2---:R0:W-:Y:S04]  /*d320*/  STG.E desc[UR36][R8.64+0x164], R13 ;  /* 0x0001640d08007986 */ /* 0x0041e8000c101924 */
[----:B-1----:R-:W2:Y:S04]  /*d330*/  LDG.E R89, desc[UR36][R6.64+0x20] ;  /* 0x0000202406597981 */ /* 0x002ea8000c1e1900 */
[----:B--2---:R1:W-:Y:S04]  /*d340*/  STG.E desc[UR36][R8.64+0x168], R89 ;  /* 0x0001685908007986 */ /* 0x0043e8000c101924 */
[----:B------:R-:W2:Y:S04]  /*d350*/  LDG.E R91, desc[UR36][R6.64+0x24] ;  /* 0x00002424065b7981 */ /* 0x000ea8000c1e1900 */
[----:B--2---:R2:W-:Y:S04]  /*d360*/  STG.E desc[UR36][R8.64+0x16c], R91 ;  /* 0x00016c5b08007986 */ /* 0x0045e8000c101924 */
[----:B-----5:R-:W5:Y:S04]  /*d370*/  LDG.E R90, desc[UR36][R6.64+0x28] ;  /* 0x00002824065a7981 */ /* 0x020f68000c1e1900 */
        /* <DEDUP_REMOVED lines=44> */
[----:B--2---:R-:W-:Y:S04]  /*d640*/  STG.E desc[UR36][R8.64+0x1c8], R89 ;  /* 0x0001c85908007986 */ /* 0x004fe8000c101924 */
[----:B------:R-:W2:Y:S04]  /*d650*/  LDG.E R91, desc[UR36][R6.64+0x84] ;  /* 0x00008424065b7981 */ /* 0x000ea8000c1e1900 */
[----:B--2---:R-:W-:Y:S04]  /*d660*/  STG.E desc[UR36][R8.64+0x1cc], R91 ;  /* 0x0001cc5b08007986 */ /* 0x004fe8000c101924 */
[----:B-----5:R-:W2:Y:S04]  /*d670*/  LDG.E R90, desc[UR36][R6.64+0x88] ;  /* 0x00008824065a7981 */ /* 0x020ea8000c1e1900 */
[----:B--2---:R-:W-:Y:S04]  /*d680*/  STG.E desc[UR36][R8.64+0x1d0], R90 ;  /* 0x0001d05a08007986 */ /* 0x004fe8000c101924 */
[----:B---3--:R-:W2:Y:S04]  /*d690*/  LDG.E R88, desc[UR36][R6.64+0x8c] ;  /* 0x00008c2406587981 */ /* 0x008ea8000c1e1900 */
[----:B--2---:R-:W-:Y:S04]  /*d6a0*/  STG.E desc[UR36][R8.64+0x1d4], R88 ;  /* 0x0001d45808007986 */ /* 0x004fe8000c101924 */
[----:B----4-:R-:W2:Y:S01]  /*d6b0*/  LDG.E R3, desc[UR36][R6.64+0x90] ;  /* 0x0000902406037981 */ /* 0x010ea2000c1e1900 */
[----:B------:R-:W-:-:S02]  /*d6c0*/  ISETP.NE.AND P0, PT, R72, RZ, PT ;  /* 0x000000ff4800720c */ /* 0x000fc40003f05270 */
[----:B------:R-:W-:Y:S01]  /*d6d0*/  ISETP.NE.AND P3, PT, R87, RZ, PT ;  /* 0x000000ff5700720c */ /* 0x000fe20003f65270 */
[----:B------:R-:W-:Y:S01]  /*d6e0*/  @!P5 VIADD R11, R11, 0x1 ;  /* 0x000000010b0bd836 */ /* 0x000fe20000000000 */
[----:B------:R-:W-:Y:S02]  /*d6f0*/  ISETP.NE.AND P5, PT, R86, RZ, PT ;  /* 0x000000ff5600720c */ /* 0x000fe40003fa5270 */
[----:B------:R-:W-:-:S07]  /*d700*/  ISETP.NE.AND P2, PT, R85, RZ, PT ;  /* 0x000000ff5500720c */ /* 0x000fce0003f45270 */
[C---:B------:R-:W-:Y:S01]  /*d710*/  @!P0 IMAD R87, R11.reuse, 0x4, R92 ;  /* 0x000000040b578824 */ /* 0x040fe200078e025c */
[----:B------:R-:W-:-:S05]  /*d720*/  @!P0 IADD3 R11, PT, PT, R11, 0x1, RZ ;  /* 0x000000010b0b8810 */ /* 0x000fca0007ffe0ff */
[C---:B------:R-:W-:Y:S02]  /*d730*/  @!P3 IMAD R85, R11.reuse, 0x4, R92 ;  /* 0x000000040b55b824 */ /* 0x040fe400078e025c */
[----:B------:R-:W-:Y:S01]  /*d740*/  @!P3 VIADD R11, R11, 0x1 ;  /* 0x000000010b0bb836 */ /* 0x000fe20000000000 */
[----:B------:R-:W-:Y:S01]  /*d750*/  ISETP.NE.AND P1, PT, R84, RZ, PT ;  /* 0x000000ff5400720c */ /* 0x000fe20003f25270 */
[----:B0-----:R-:W-:-:S03]  /*d760*/  @!P0 IMAD.MOV.U32 R13, RZ, RZ, 0x8 ;  /* 0x00000008ff0d8424 */ /* 0x001fc600078e00ff */
[C---:B------:R-:W-:Y:S01]  /*d770*/  @!P5 LEA R84, R11.reuse, R92, 0x2 ;  /* 0x0000005c0b54d211 */ /* 0x040fe200078e10ff */
[----:B------:R-:W-:Y:S01]  /*d780*/  @!P5 VIADD R11, R11, 0x1 ;  /* 0x000000010b0bd836 */ /* 0x000fe20000000000 */
[----:B------:R-:W-:Y:S01]  /*d790*/  ISETP.NE.AND P4, PT, R83, RZ, PT ;  /* 0x000000ff5300720c */ /* 0x000fe20003f85270 */
[----:B------:R-:W-:Y:S02]  /*d7a0*/  @!P3 IMAD.MOV.U32 R72, RZ, RZ, 0x9 ;  /* 0x00000009ff48b424 */ /* 0x000fe400078e00ff */
[C---:B------:R-:W-:Y:S01]  /*d7b0*/  @!P2 IMAD R86, R11.reuse, 0x4, R92 ;  /* 0x000000040b56a824 */ /* 0x040fe200078e025c */
[----:B------:R-:W-:Y:S01]  /*d7c0*/  @!P0 STL [R87], R13 ;  /* 0x0000000d57008387 */ /* 0x000fe20000100800 */
[----:B------:R-:W-:-:S03]  /*d7d0*/  @!P2 VIADD R11, R11, 0x1 ;  /* 0x000000010b0ba836 */ /* 0x000fc60000000000 */
[----:B--2---:R0:W-:Y:S04]  /*d7e0*/  STG.E desc[UR36][R8.64+0x1d8], R3 ;  /* 0x0001d80308007986 */ /* 0x0041e8000c101924 */
[----:B0-----:R-:W2:Y:S04]  /*d7f0*/  LDG.E R3, desc[UR36][R6.64+0x94] ;  /* 0x0000942406037981 */ /* 0x001ea8000c1e1900 */
[----:B------:R0:W-:Y:S01]  /*d800*/  @!P3 STL [R85], R72 ;  /* 0x000000485500b387 */ /* 0x0001e20000100800 */
[----:B------:R-:W-:Y:S01]  /*d810*/  ISETP.NE.AND P3, PT, R81, RZ, PT ;  /* 0x000000ff5100720c */ /* 0x000fe20003f65270 */
[----:B------:R-:W-:Y:S01]  /*d820*/  @!P5 IMAD.MOV.U32 R83, RZ, RZ, 0xa ;  /* 0x0000000aff53d424 */ /* 0x000fe200078e00ff */
[C---:B------:R-:W-:Y:S01]  /*d830*/  @!P1 LEA R81, R11.reuse, R92, 0x2 ;  /* 0x0000005c0b519211 */ /* 0x040fe200078e10ff */
[----:B------:R-:W-:Y:S01]  /*d840*/  @!P1 VIADD R11, R11, 0x1 ;  /* 0x000000010b0b9836 */ /* 0x000fe20000000000 */
[----:B------:R-:W-:Y:S01]  /*d850*/  ISETP.NE.AND P0, PT, R82, RZ, PT ;  /* 0x000000ff5200720c */ /* 0x000fe20003f05270 */
[----:B------:R-:W-:Y:S01]  /*d860*/  @!P2 IMAD.MOV.U32 R13, RZ, RZ, 0xb ;  /* 0x0000000bff0da424 */ /* 0x000fe200078e00ff */
[----:B------:R1:W-:Y:S01]  /*d870*/  @!P5 STL [R84], R83 ;  /* 0x000000535400d387 */ /* 0x0003e20000100800 */
[----:B------:R-:W-:-:S02]  /*d880*/  @!P4 IMAD R82, R11, 0x4, R92 ;  /* 0x000000040b52c824 */ /* 0x000fc400078e025c */
[----:B------:R-:W-:Y:S01]  /*d890*/  @!P4 VIADD R11, R11, 0x1 ;  /* 0x000000010b0bc836 */ /* 0x000fe20000000000 */
[----:B------:R3:W-:Y:S01]  /*d8a0*/  @!P2 STL [R86], R13 ;  /* 0x0000000d5600a387 */ /* 0x0007e20000100800 */
[----:B------:R-:W-:Y:S01]  /*d8b0*/  ISETP.NE.AND P2, PT, R79, RZ, PT ;  /* 0x000000ff4f00720c */ /* 0x000fe20003f45270 */
[----:B0-----:R-:W-:Y:S01]  /*d8c0*/  @!P1 IMAD.MOV.U32 R72, RZ, RZ, 0xc ;  /* 0x0000000cff489424 */ /* 0x001fe200078e00ff */
[----:B------:R-:W-:Y:S02]  /*d8d0*/  ISETP.NE.AND P5, PT, R80, RZ, PT ;  /* 0x000000ff5000720c */ /* 0x000fe40003fa5270 */
[C---:B-1----:R-:W-:Y:S01]  /*d8e0*/  @!P3 LEA R84, R11.reuse, R92, 0x2 ;  /* 0x0000005c0b54b211 */ /* 0x042fe200078e10ff */
[----:B------:R-:W-:Y:S01]  /*d8f0*/  @!P3 VIADD R11, R11, 0x1 ;  /* 0x000000010b0bb836 */ /* 0x000fe20000000000 */
[----:B------:R0:W-:Y:S01]  /*d900*/  @!P1 STL [R81], R72 ;  /* 0x0000004851009387 */ /* 0x0001e20000100800 */
[----:B------:R-:W-:Y:S02]  /*d910*/  ISETP.NE.AND P1, PT, R77, RZ, PT ;  /* 0x000000ff4d00720c */ /* 0x000fe40003f25270 */
[----:B------:R-:W-:-:S02]  /*d920*/  @!P0 IMAD R83, R11, 0x4, R92 ;  /* 0x000000040b538824 */ /* 0x000fc400078e025c */
[----:B------:R-:W-:Y:S01]  /*d930*/  @!P0 VIADD R11, R11, 0x1 ;  /* 0x000000010b0b8836 */ /* 0x000fe20000000000 */
[----:B---3--:R-:W-:Y:S01]  /*d940*/  @!P3 MOV R13, 0xe ;  /* 0x0000000e000db802 */ /* 0x008fe20000000f00 */
[----:B------:R-:W-:Y:S02]  /*d950*/  @!P4 IMAD.MOV.U32 R79, RZ, RZ, 0xd ;  /* 0x0000000dff4fc424 */ /* 0x000fe400078e00ff */
[C-C-:B------:R-:W-:Y:S02]  /*d960*/  @!P2 IMAD R80, R11.reuse, 0x4, R92.reuse ;  /* 0x000000040b50a824 */ /* 0x140fe400078e025c */
[----:B------:R-:W-:Y:S01]  /*d970*/  @!P2 VIADD R11, R11, 0x1 ;  /* 0x000000010b0ba836 */ /* 0x000fe20000000000 */
[----:B------:R-:W-:Y:S01]  /*d980*/  ISETP.NE.AND P6, PT, R73, RZ, PT ;  /* 0x000000ff4900720c */ /* 0x000fe20003fc5270 */
[----:B------:R1:W-:Y:S02]  /*d990*/  @!P4 STL [R82], R79 ;  /* 0x0000004f5200c387 */ /* 0x0003e40000100800 */
[----:B------:R-:W-:-:S02]  /*d9a0*/  @!P5 IMAD R77, R11, 0x4, R92 ;  /* 0x000000040b4dd824 */ /* 0x000fc400078e025c */
[----:B------:R-:W-:Y:S01]  /*d9b0*/  @!P5 VIADD R11, R11, 0x1 ;  /* 0x000000010b0bd836 */ /* 0x000fe20000000000 */
[----:B------:R-:W-:Y:S01]  /*d9c0*/  @!P3 STL [R84], R13 ;  /* 0x0000000d5400b387 */ /* 0x000fe20000100800 */
[----:B------:R-:W-:Y:S02]  /*d9d0*/  ISETP.NE.AND P3, PT, R78, RZ, PT ;  /* 0x000000ff4e00720c */ /* 0x000fe40003f65270 */
[C---:B------:R-:W-:Y:S01]  /*d9e0*/  @!P1 IMAD R78, R11.reuse, 0x4, R92 ;  /* 0x000000040b4e9824 */ /* 0x040fe200078e025c */
[----:B0-----:R-:W-:Y:S01]  /*d9f0*/  @!P0 MOV R72, 0xf ;  /* 0x0000000f00488802 */ /* 0x001fe20000000f00 */
[----:B------:R-:W-:Y:S01]  /*da00*/  @!P1 VIADD R11, R11, 0x1 ;  /* 0x000000010b0b9836 */ /* 0x000fe20000000000 */
[----:B------:R-:W-:Y:S01]  /*da10*/  ISETP.NE.AND P4, PT, R74, RZ, PT ;  /* 0x000000ff4a00720c */ /* 0x000fe20003f85270 */
[----:B------:R-:W-:Y:S02]  /*da20*/  @!P2 IMAD.MOV.U32 R73, RZ, RZ, 0x10 ;  /* 0x00000010ff49a424 */ /* 0x000fe400078e00ff */
[----:B------:R0:W-:Y:S01]  /*da30*/  @!P0 STL [R83], R72 ;  /* 0x0000004853008387 */ /* 0x0001e20000100800 */
[----:B-1----:R-:W-:Y:S01]  /*da40*/  @!P6 LEA R79, R11, R92, 0x2 ;  /* 0x0000005c0b4fe211 */ /* 0x002fe200078e10ff */
[----:B------:R-:W-:-:S02]  /*da50*/  @!P5 IMAD.MOV.U32 R74, RZ, RZ, 0x11 ;  /* 0x00000011ff4ad424 */ /* 0x000fc400078e00ff */
[----:B------:R1:W-:Y:S01]  /*da60*/  @!P2 STL [R80], R73 ;  /* 0x000000495000a387 */ /* 0x0003e20000100800 */
[----:B------:R-:W-:Y:S01]  /*da70*/  @!P6 VIADD R11, R11, 0x1 ;  /* 0x000000010b0be836 */ /* 0x000fe20000000000 */
[----:B------:R-:W-:Y:S02]  /*da80*/  ISETP.NE.AND P2, PT, R76, RZ, PT ;  /* 0x000000ff4c00720c */ /* 0x000fe40003f45270 */
[----:B------:R3:W-:Y:S01]  /*da90*/  @!P5 STL [R77], R74 ;  /* 0x0000004a4d00d387 */ /* 0x0007e20000100800 */
[--C-:B------:R-:W-:Y:S01]  /*daa0*/  @!P3 IMAD R81, R11, 0x4, R92.reuse ;  /* 0x000000040b51b824 */ /* 0x100fe200078e025c */
[----:B------:R-:W-:Y:S01]  /*dab0*/  ISETP.NE.AND P5, PT, R75, RZ, PT ;  /* 0x000000ff4b00720c */ /* 0x000fe20003fa5270 */
[----:B------:R-:W-:Y:S01]  /*dac0*/  @!P3 VIADD R11, R11, 0x1 ;  /* 0x000000010b0bb836 */ /* 0x000fe20000000000 */
[----:B0-----:R-:W-:Y:S01]  /*dad0*/  @!P6 MOV R72, 0x13 ;  /* 0x000000130048e802 */ /* 0x001fe20000000f00 */
[----:B------:R-:W-:Y:S02]  /*dae0*/  @!P1 IMAD.MOV.U32 R75, RZ, RZ, 0x12 ;  /* 0x00000012ff4b9424 */ /* 0x000fe400078e00ff */
[C---:B------:R-:W-:Y:S01]  /*daf0*/  @!P4 IMAD R76, R11.reuse, 0x4, R92 ;  /* 0x000000040b4cc824 */ /* 0x040fe200078e025c */
[----:B------:R-:W-:Y:S01]  /*db00*/  ISETP.NE.AND P0, PT, R0, RZ, PT ;  /* 0x000000ff0000720c */ /* 0x000fe20003f05270 */
[----:B------:R-:W-:-:S04]  /*db10*/  @!P4 VIADD R11, R11, 0x1 ;  /* 0x000000010b0bc836 */ /* 0x000fc80000000000 */
[C---:B-1----:R-:W-:Y:S02]  /*db20*/  @!P2 IMAD R73, R11.reuse, 0x4, R92 ;  /* 0x000000040b49a824 */ /* 0x042fe400078e025c */
[----:B------:R-:W-:Y:S01]  /*db30*/  @!P2 VIADD R11, R11, 0x1 ;  /* 0x000000010b0ba836 */ /* 0x000fe20000000000 */
[----:B------:R-:W-:-:S03]  /*db40*/  @!P3 MOV R0, 0x14 ;  /* 0x000000140000b802 */ /* 0x000fc60000000f00 */
[C---:B---3--:R-:W-:Y:S02]  /*db50*/  @!P5 IMAD R77, R11.reuse, 0x4, R92 ;  /* 0x000000040b4dd824 */ /* 0x048fe400078e025c */
[----:B------:R-:W-:Y:S01]  /*db60*/  @!P5 VIADD R11, R11, 0x1 ;  /* 0x000000010b0bd836 */ /* 0x000fe20000000000 */
[----:B--2---:R0:W-:Y:S04]  /*db70*/  STG.E desc[UR36][R8.64+0x1dc], R3 ;  /* 0x0001dc0308007986 */ /* 0x0041e8000c101924 */
[----:B------:R-:W2:Y:S04]  /*db80*/  LDG.E R13, desc[UR36][R6.64+0x98] ;  /* 0x00009824060d7981 */ /* 0x000ea8000c1e1900 */
[----:B------:R-:W-:Y:S04]  /*db90*/  @!P1 STL [R78], R75 ;  /* 0x0000004b4e009387 */ /* 0x000fe80000100800 */
[----:B------:R1:W-:Y:S01]  /*dba0*/  @!P6 STL [R79], R72 ;  /* 0x000000484f00e387 */ /* 0x0003e20000100800 */
[----:B------:R-:W-:-:S02]  /*dbb0*/  ISETP.NE.AND P6, PT, R70, RZ, PT ;  /* 0x000000ff4600720c */ /* 0x000fc40003fc5270 */
[----:B------:R-:W-:Y:S01]  /*dbc0*/  ISETP.NE.AND P1, PT, R71, RZ, PT ;  /* 0x000000ff4700720c */ /* 0x000fe20003f25270 */
[C---:B------:R-:W-:Y:S01]  /*dbd0*/  @!P0 IMAD R71, R11.reuse, 0x4, R92 ;  /* 0x000000040b478824 */ /* 0x040fe200078e025c */
[----:B------:R-:W-:Y:S01]  /*dbe0*/  @!P0 IADD3 R11, PT, PT, R11, 0x1, RZ ;  /* 0x000000010b0b8810 */ /* 0x000fe20007ffe0ff */
[----:B------:R3:W-:Y:S01]  /*dbf0*/  @!P3 STL [R81], R0 ;  /* 0x000000005100b387 */ /* 0x0007e20000100800 */
[----:B0-----:R-:W-:Y:S01]  /*dc00*/  @!P4 IMAD.MOV.U32 R3, RZ, RZ, 0x15 ;  /* 0x00000015ff03c424 */ /* 0x001fe200078e00ff */
[----:B------:R-:W-:Y:S01]  /*dc10*/  ISETP.NE.AND P3, PT, R68, RZ, PT ;  /* 0x000000ff4400720c */ /* 0x000fe20003f65270 */
[----:B------:R-:W-:-:S05]  /*dc20*/  @!P2 IMAD.MOV.U32 R68, RZ, RZ, 0x16 ;  /* 0x00000016ff44a424 */ /* 0x000fca00078e00ff */
[C-C-:B-1----:R-:W-:Y:S02]  /*dc30*/  @!P6 IMAD R72, R11.reuse, 0x4, R92.reuse ;  /* 0x000000040b48e824 */ /* 0x142fe400078e025c */
[----:B------:R-:W-:Y:S01]  /*dc40*/  @!P6 VIADD R11, R11, 0x1 ;  /* 0x000000010b0be836 */ /* 0x000fe20000000000 */
[----:B------:R0:W-:Y:S01]  /*dc50*/  @!P4 STL [R76], R3 ;  /* 0x000000034c00c387 */ /* 0x0001e20000100800 */
[----:B------:R-:W-:Y:S01]  /*dc60*/  @!P5 IMAD.MOV.U32 R70, RZ, RZ, 0x17 ;  /* 0x00000017ff46d424 */ /* 0x000fe200078e00ff */
[----:B------:R-:W-:Y:S02]  /*dc70*/  ISETP.NE.AND P4, PT, R69, RZ, PT ;  /* 0x000000ff4500720c */ /* 0x000fe40003f85270 */
[C---:B------:R-:W-:Y:S01]  /*dc80*/  @!P1 LEA R69, R11.reuse, R92, 0x2 ;  /* 0x0000005c0b459211 */ /* 0x040fe200078e10ff */
[----:B------:R-:W-:Y:S01]  /*dc90*/  @!P1 VIADD R11, R11, 0x1 ;  /* 0x000000010b0b9836 */ /* 0x000fe20000000000 */
[----:B------:R1:W-:Y:S04]  /*dca0*/  @!P2 STL [R73], R68 ;  /* 0x000000444900a387 */ /* 0x0003e80000100800 */
[----:B------:R-:W-:Y:S01]  /*dcb0*/  @!P5 STL [R77], R70 ;  /* 0x000000464d00d387 */ /* 0x000fe20000100800 */
[----:B------:R-:W-:Y:S01]  /*dcc0*/  ISETP.NE.AND P5, PT, R66, RZ, PT ;  /* 0x000000ff4200720c */ /* 0x000fe20003fa5270 */
[C---:B------:R-:W-:Y:S01]  /*dcd0*/  @!P3 IMAD R75, R11.reuse, 0x4, R92 ;  /* 0x000000040b4bb824 */ /* 0x040fe200078e025c */
[----:B------:R-:W-:Y:S01]  /*dce0*/  @!P3 IADD3 R11, PT, PT, R11, 0x1, RZ ;  /* 0x000000010b0bb810 */ /* 0x000fe20007ffe0ff */
[----:B---3--:R-:W-:Y:S01]  /*dcf0*/  @!P0 IMAD.MOV.U32 R0, RZ, RZ, 0x18 ;  /* 0x00000018ff008424 */ /* 0x008fe200078e00ff */
[----:B------:R-:W-:Y:S01]  /*dd00*/  ISETP.NE.AND P2, PT, R67, RZ, PT ;  /* 0x000000ff4300720c */ /* 0x000fe20003f45270 */
[----:B0-----:R-:W-:-:S02]  /*dd10*/  @!P6 IMAD.MOV.U32 R3, RZ, RZ, 0x19 ;  /* 0x00000019ff03e424 */ /* 0x001fc400078e00ff */
[C---:B------:R-:W-:Y:S01]  /*dd20*/  @!P4 IMAD R67, R11.reuse, 0x4, R92 ;  /* 0x000000040b43c824 */ /* 0x040fe200078e025c */
[----:B------:R0:W-:Y:S01]  /*dd30*/  @!P0 STL [R71], R0 ;  /* 0x0000000047008387 */ /* 0x0001e20000100800 */
[----:B------:R-:W-:-:S03]  /*dd40*/  @!P4 VIADD R11, R11, 0x1 ;  /* 0x000000010b0bc836 */ /* 0x000fc60000000000 */
[----:B------:R3:W-:Y:S01]  /*dd50*/  @!P6 STL [R72], R3 ;  /* 0x000000034800e387 */ /* 0x0007e20000100800 */
[----:B------:R-:W-:Y:S01]  /*dd60*/  ISETP.NE.AND P6, PT, R64, RZ, PT ;  /* 0x000000ff4000720c */ /* 0x000fe20003fc5270 */
[----:B------:R-:W-:Y:S01]  /*dd70*/  @!P1 IMAD.MOV.U32 R64, RZ, RZ, 0x1a ;  /* 0x0000001aff409424 */ /* 0x000fe200078e00ff */
[----:B-1----:R-:W-:Y:S01]  /*dd80*/  @!P5 LEA R68, R11, R92, 0x2 ;  /* 0x0000005c0b44d211 */ /* 0x002fe200078e10ff */
[----:B------:R-:W-:Y:S01]  /*dd90*/  @!P3 IMAD.MOV.U32 R66, RZ, RZ, 0x1b ;  /* 0x0000001bff42b424 */ /* 0x000fe200078e00ff */
[----:B------:R-:W-:Y:S01]  /*dda0*/  ISETP.NE.AND P0, PT, R65, RZ, PT ;  /* 0x000000ff4100720c */ /* 0x000fe20003f05270 */
[----:B------:R-:W-:Y:S01]  /*ddb0*/  @!P5 VIADD R11, R11, 0x1 ;  /* 0x000000010b0bd836 */ /* 0x000fe20000000000 */
[----:B------:R1:W-:Y:S03]  /*ddc0*/  @!P1 STL [R69], R64 ;  /* 0x0000004045009387 */ /* 0x0003e60000100800 */
[C---:B------:R-:W-:Y:S01]  /*ddd0*/  @!P2 IMAD R65, R11.reuse, 0x4, R92 ;  /* 0x000000040b41a824 */ /* 0x040fe200078e025c */
[----:B------:R-:W-:Y:S01]  /*dde0*/  @!P3 STL [R75], R66 ;  /* 0x000000424b00b387 */ /* 0x000fe20000100800 */
[----:B------:R-:W-:Y:S01]  /*ddf0*/  @!P2 VIADD R11, R11, 0x1 ;  /* 0x000000010b0ba836 */ /* 0x000fe20000000000 */
[----:B------:R-:W-:Y:S01]  /*de00*/  ISETP.NE.AND P3, PT, R62, RZ, PT ;  /* 0x000000ff3e00720c */ /* 0x000fe20003f65270 */
[----:B0-----:R-:W-:-:S02]  /*de10*/  @!P4 IMAD.MOV.U32 R0, RZ, RZ, 0x1c ;  /* 0x0000001cff00c424 */ /* 0x001fc400078e00ff */
[C-C-:B------:R-:W-:Y:S01]  /*de20*/  @!P6 IMAD R71, R11.reuse, 0x4, R92.reuse ;  /* 0x000000040b47e824 */ /* 0x140fe200078e025c */
[----:B---3--:R-:W-:Y:S01]  /*de30*/  @!P5 MOV R3, 0x1d ;  /* 0x0000001d0003d802 */ /* 0x008fe20000000f00 */
[----:B------:R-:W-:Y:S01]  /*de40*/  @!P6 VIADD R11, R11, 0x1 ;  /* 0x000000010b0be836 */ /* 0x000fe20000000000 */
[----:B------:R-:W-:Y:S01]  /*de50*/  ISETP.NE.AND P1, PT, R63, RZ, PT ;  /* 0x000000ff3f00720c */ /* 0x000fe20003f25270 */
[----:B------:R0:W-:Y:S02]  /*de60*/  @!P4 STL [R67], R0 ;  /* 0x000000004300c387 */ /* 0x0001e40000100800 */
[C---:B------:R-:W-:Y:S02]  /*de70*/  @!P0 IMAD R63, R11.reuse, 0x4, R92 ;  /* 0x000000040b3f8824 */ /* 0x040fe400078e025c */
[----:B------:R-:W-:Y:S01]  /*de80*/  @!P0 VIADD R11, R11, 0x1 ;  /* 0x000000010b0b8836 */ /* 0x000fe20000000000 */
[----:B------:R3:W-:Y:S01]  /*de90*/  @!P5 STL [R68], R3 ;  /* 0x000000034400d387 */ /* 0x0007e20000100800 */
[----:B------:R-:W-:-:S02]  /*dea0*/  ISETP.NE.AND P5, PT, R60, RZ, PT ;  /* 0x000000ff3c00720c */ /* 0x000fc40003fa5270 */
[C-C-:B-1----:R-:W-:Y:S01]  /*deb0*/  @!P3 IMAD R64, R11.reuse, 0x4, R92.reuse ;  /* 0x000000040b40b824 */ /* 0x142fe200078e025c */
[----:B------:R-:W-:Y:S01]  /*dec0*/  @!P2 MOV R60, 0x1e ;  /* 0x0000001e003ca802 */ /* 0x000fe20000000f00 */
[----:B------:R-:W-:Y:S01]  /*ded0*/  @!P3 VIADD R11, R11, 0x1 ;  /* 0x000000010b0bb836 */ /* 0x000fe20000000000 */
[----:B------:R-:W-:Y:S01]  /*dee0*/  ISETP.NE.AND P4, PT, R61, RZ, PT ;  /* 0x000000ff3d00720c */ /* 0x000fe20003f85270 */
[----:B------:R-:W-:Y:S02]  /*def0*/  @!P6 IMAD.MOV.U32 R62, RZ, RZ, 0x1f ;  /* 0x0000001fff3ee424 */ /* 0x000fe400078e00ff */
[C-C-:B------:R-:W-:Y:S01]  /*df00*/  @!P1 IMAD R61, R11.reuse, 0x4, R92.reuse ;  /* 0x000000040b3d9824 */ /* 0x140fe200078e025c */
[----:B------:R-:W-:Y:S01]  /*df10*/  @!P1 IADD3 R11, PT, PT, R11, 0x1, RZ ;  /* 0x000000010b0b9810 */ /* 0x000fe20007ffe0ff */
[----:B------:R1:W-:Y:S04]  /*df20*/  @!P2 STL [R65], R60 ;  /* 0x0000003c4100a387 */ /* 0x0003e80000100800 */
[----:B------:R-:W-:Y:S01]  /*df30*/  @!P6 STL [R71], R62 ;  /* 0x0000003e4700e387 */ /* 0x000fe20000100800 */
[----:B------:R-:W-:Y:S01]  /*df40*/  ISETP.NE.AND P6, PT, R58, RZ, PT ;  /* 0x000000ff3a00720c */ /* 0x000fe20003fc5270 */
[----:B0-----:R-:W-:-:S02]  /*df50*/  @!P5 IMAD R67, R11, 0x4, R92 ;  /* 0x000000040b43d824 */ /* 0x001fc400078e025c */
[----:B------:R-:W-:Y:S01]  /*df60*/  @!P5 VIADD R11, R11, 0x1 ;  /* 0x000000010b0bd836 */ /* 0x000fe20000000000 */
[----:B------:R-:W-:Y:S01]  /*df70*/  ISETP.NE.AND P2, PT, R59, RZ, PT ;  /* 0x000000ff3b00720c */ /* 0x000fe20003f45270 */
[----:B------:R-:W-:Y:S02]  /*df80*/  @!P0 IMAD.MOV.U32 R0, RZ, RZ, 0x20 ;  /* 0x00000020ff008424 */ /* 0x000fe400078e00ff */
[----:B---3--:R-:W-:Y:S01]  /*df90*/  @!P3 IMAD.MOV.U32 R3, RZ, RZ, 0x21 ;  /* 0x00000021ff03b424 */ /* 0x008fe200078e00ff */
[C---:B------:R-:W-:Y:S01]  /*dfa0*/  @!P4 LEA R59, R11.reuse, R92, 0x2 ;  /* 0x0000005c0b3bc211 */ /* 0x040fe200078e10ff */
[----:B------:R-:W-:Y:S01]  /*dfb0*/  @!P4 VIADD R11, R11, 0x1 ;  /* 0x000000010b0bc836 */ /* 0x000fe20000000000 */
[----:B------:R0:W-:Y:S04]  /*dfc0*/  @!P0 STL [R63], R0 ;  /* 0x000000003f008387 */ /* 0x0001e80000100800 */
[----:B------:R3:W-:Y:S01]  /*dfd0*/  @!P3 STL [R64], R3 ;  /* 0x000000034000b387 */ /* 0x0007e20000100800 */
[----:B------:R-:W-:Y:S01]  /*dfe0*/  ISETP.NE.AND P3, PT, R56, RZ, PT ;  /* 0x000000ff3800720c */ /* 0x000fe20003f65270 */
[C---:B-1----:R-:W-:Y:S01]  /*dff0*/  @!P6 IMAD R60, R11.reuse, 0x4, R92 ;  /* 0x000000040b3ce824 */ /* 0x042fe200078e025c */
[----:B------:R-:W-:Y:S01]  /*e000*/  @!P6 IADD3 R11, PT, PT, R11, 0x1, RZ ;  /* 0x000000010b0be810 */ /* 0x000fe20007ffe0ff */
[----:B------:R-:W-:Y:S01]  /*e010*/  @!P1 IMAD.MOV.U32 R56, RZ, RZ, 0x22 ;  /* 0x00000022ff389424 */ /* 0x000fe200078e00ff */
[----:B------:R-:W-:Y:S01]  /*e020*/  ISETP.NE.AND P0, PT, R57, RZ, PT ;  /* 0x000000ff3900720c */ /* 0x000fe20003f05270 */
[----:B------:R-:W-:-:S02]  /*e030*/  @!P5 IMAD.MOV.U32 R58, RZ, RZ, 0x23 ;  /* 0x00000023ff3ad424 */ /* 0x000fc400078e00ff */
[C-C-:B------:R-:W-:Y:S01]  /*e040*/  @!P2 IMAD R57, R11.reuse, 0x4, R92.reuse ;  /* 0x000000040b39a824 */ /* 0x140fe200078e025c */
[----:B------:R1:W-:Y:S01]  /*e050*/  @!P1 STL [R61], R56 ;  /* 0x000000383d009387 */ /* 0x0003e20000100800 */
[----:B------:R-:W-:Y:S01]  /*e060*/  @!P2 VIADD R11, R11, 0x1 ;  /* 0x000000010b0ba836 */ /* 0x000fe20000000000 */
[----:B------:R-:W-:Y:S01]  /*e070*/  ISETP.NE.AND P1, PT, R54, RZ, PT ;  /* 0x000000ff3600720c */ /* 0x000fe20003f25270 */
[----:B0-----:R-:W-:Y:S01]  /*e080*/  @!P4 IMAD.MOV.U32 R0, RZ, RZ, 0x24 ;  /* 0x00000024ff00c424 */ /* 0x001fe200078e00ff */
[----:B------:R-:W-:Y:S01]  /*e090*/  @!P5 STL [R67], R58 ;  /* 0x0000003a4300d387 */ /* 0x000fe20000100800 */
[----:B---3--:R-:W-:Y:S01]  /*e0a0*/  @!P6 IMAD.MOV.U32 R3, RZ, RZ, 0x25 ;  /* 0x00000025ff03e424 */ /* 0x008fe200078e00ff */
[C---:B------:R-:W-:Y:S01]  /*e0b0*/  @!P3 LEA R63, R11.reuse, R92, 0x2 ;  /* 0x0000005c0b3fb211 */ /* 0x040fe200078e10ff */
[----:B------:R-:W-:Y:S01]  /*e0c0*/  @!P3 VIADD R11, R11, 0x1 ;  /* 0x000000010b0bb836 */ /* 0x000fe20000000000 */
[----:B------:R-:W-:Y:S01]  /*e0d0*/  ISETP.NE.AND P5, PT, R55, RZ, PT ;  /* 0x000000ff3700720c */ /* 0x000fe20003fa5270 */
[----:B------:R0:W-:Y:S02]  /*e0e0*/  @!P4 STL [R59], R0 ;  /* 0x000000003b00c387 */ /* 0x0001e40000100800 */
[----:B------:R-:W-:-:S02]  /*e0f0*/  @!P0 IMAD R55, R11, 0x4, R92 ;  /* 0x000000040b378824 */ /* 0x000fc400078e025c */
[----:B------:R3:W-:Y:S01]  /*e100*/  @!P6 STL [R60], R3 ;  /* 0x000000033c00e387 */ /* 0x0007e20000100800 */
[----:B------:R-:W-:Y:S01]  /*e110*/  @!P0 VIADD R11, R11, 0x1 ;  /* 0x000000010b0b8836 */ /* 0x000fe20000000000 */
[----:B------:R-:W-:Y:S01]  /*e120*/  ISETP.NE.AND P6, PT, R52, RZ, PT ;  /* 0x000000ff3400720c */ /* 0x000fe20003fc5270 */
[----:B------:R-:W-:Y:S02]  /*e130*/  @!P2 IMAD.MOV.U32 R52, RZ, RZ, 0x26 ;  /* 0x00000026ff34a424 */ /* 0x000fe400078e00ff */
[C-C-:B-1----:R-:W-:Y:S01]  /*e140*/  @!P1 IMAD R56, R11.reuse, 0x4, R92.reuse ;  /* 0x000000040b389824 */ /* 0x142fe200078e025c */
[----:B------:R-:W-:Y:S01]  /*e150*/  @!P3 MOV R54, 0x27 ;  /* 0x000000270036b802 */ /* 0x000fe20000000f00 */
[----:B------:R-:W-:Y:S01]  /*e160*/  @!P1 VIADD R11, R11, 0x1 ;  /* 0x000000010b0b9836 */ /* 0x000fe20000000000 */
[----:B------:R-:W-:Y:S01]  /*e170*/  ISETP.NE.AND P4, PT, R53, RZ, PT ;  /* 0x000000ff3500720c */ /* 0x000fe20003f85270 */
[----:B------:R1:W-:Y:S02]  /*e180*/  @!P2 STL [R57], R52 ;  /* 0x000000343900a387 */ /* 0x0003e40000100800 */
[----:B------:R-:W-:-:S02]  /*e190*/  @!P5 IMAD R53, R11, 0x4, R92 ;  /* 0x000000040b35d824 */ /* 0x000fc400078e025c */
[----:B------:R-:W-:Y:S01]  /*e1a0*/  @!P5 VIADD R11, R11, 0x1 ;  /* 0x000000010b0bd836 */ /* 0x000fe20000000000 */
[----:B------:R-:W-:Y:S01]  /*e1b0*/  @!P3 STL [R63], R54 ;  /* 0x000000363f00b387 */ /* 0x000fe20000100800 */
[----:B------:R-:W-:Y:S02]  /*e1c0*/  ISETP.NE.AND P3, PT, R50, RZ, PT ;  /* 0x000000ff3200720c */ /* 0x000fe40003f65270 */
[C-C-:B0-----:R-:W-:Y:S02]  /*e1d0*/  @!P6 IMAD R59, R11.reuse, 0x4, R92.reuse ;  /* 0x000000040b3be824 */ /* 0x141fe400078e025c */
[----:B------:R-:W-:Y:S01]  /*e1e0*/  @!P6 VIADD R11, R11, 0x1 ;  /* 0x000000010b0be836 */ /* 0x000fe20000000000 */
[----:B------:R-:W-:Y:S02]  /*e1f0*/  @!P0 MOV R0, 0x28 ;  /* 0x0000002800008802 */ /* 0x000fe40000000f00 */
[----:B------:R-:W-:Y:S01]  /*e200*/  ISETP.NE.AND P2, PT, R51, RZ, PT ;  /* 0x000000ff3300720c */ /* 0x000fe20003f45270 */
[C---:B------:R-:W-:Y:S01]  /*e210*/  @!P4 IMAD R51, R11.reuse, 0x4, R92 ;  /* 0x000000040b33c824 */ /* 0x040fe200078e025c */
[----:B------:R-:W-:Y:S01]  /*e220*/  @!P4 IADD3 R11, PT, PT, R11, 0x1, RZ ;  /* 0x000000010b0bc810 */ /* 0x000fe20007ffe0ff */
[----:B------:R0:W-:Y:S01]  /*e230*/  @!P0 STL [R55], R0 ;  /* 0x0000000037008387 */ /* 0x0001e20000100800 */
[----:B---3--:R-:W-:Y:S01]  /*e240*/  @!P1 IMAD.MOV.U32 R3, RZ, RZ, 0x29 ;  /* 0x00000029ff039424 */ /* 0x008fe200078e00ff */
[----:B------:R-:W-:-:S02]  /*e250*/  ISETP.NE.AND P0, PT, R48, RZ, PT ;  /* 0x000000ff3000720c */ /* 0x000fc40003f05270 */
[C-C-:B-1----:R-:W-:Y:S02]  /*e260*/  @!P3 IMAD R52, R11.reuse, 0x4, R92.reuse ;  /* 0x000000040b34b824 */ /* 0x142fe400078e025c */
[----:B------:R-:W-:Y:S01]  /*e270*/  @!P3 VIADD R11, R11, 0x1 ;  /* 0x000000010b0bb836 */ /* 0x000fe20000000000 */
[----:B------:R1:W-:Y:S01]  /*e280*/  @!P1 STL [R56], R3 ;  /* 0x0000000338009387 */ /* 0x0003e20000100800 */
[----:B------:R-:W-:Y:S01]  /*e290*/  @!P5 IMAD.MOV.U32 R48, RZ, RZ, 0x2a ;  /* 0x0000002aff30d424 */ /* 0x000fe200078e00ff */
[----:B------:R-:W-:Y:S01]  /*e2a0*/  ISETP.NE.AND P1, PT, R49, RZ, PT ;  /* 0x000000ff3100720c */ /* 0x000fe20003f25270 */
[----:B------:R-:W-:Y:S01]  /*e2b0*/  @!P6 IMAD.MOV.U32 R50, RZ, RZ, 0x2b ;  /* 0x0000002bff32e424 */ /* 0x000fe200078e00ff */
[C---:B------:R-:W-:Y:S01]  /*e2c0*/  @!P2 LEA R49, R11.reuse, R92, 0x2 ;  /* 0x0000005c0b31a211 */ /* 0x040fe200078e10ff */
[----:B------:R-:W-:Y:S01]  /*e2d0*/  @!P2 VIADD R11, R11, 0x1 ;  /* 0x000000010b0ba836 */ /* 0x000fe20000000000 */
[----:B------:R3:W-:Y:S04]  /*e2e0*/  @!P5 STL [R53], R48 ;  /* 0x000000303500d387 */ /* 0x0007e80000100800 */
[----:B------:R-:W-:Y:S01]  /*e2f0*/  @!P6 STL [R59], R50 ;  /* 0x000000323b00e387 */ /* 0x000fe20000100800 */
[----:B------:R-:W-:Y:S01]  /*e300*/  ISETP.NE.AND P6, PT, R46, RZ, PT ;  /* 0x000000ff2e00720c */ /* 0x000fe20003fc5270 */
[C---:B0-----:R-:W-:Y:S01]  /*e310*/  @!P0 IMAD R55, R11.reuse, 0x4, R92 ;  /* 0x000000040b378824 */ /* 0x041fe200078e025c */
[----:B------:R-:W-:Y:S01]  /*e320*/  @!P0 IADD3 R11, PT, PT, R11, 0x1, RZ ;  /* 0x000000010b0b8810 */ /* 0x000fe20007ffe0ff */
[----:B------:R-:W-:Y:S01]  /*e330*/  @!P4 IMAD.MOV.U32 R0, RZ, RZ, 0x2c ;  /* 0x0000002cff00c424 */ /* 0x000fe200078e00ff */
[----:B------:R-:W-:Y:S01]  /*e340*/  ISETP.NE.AND P5, PT, R47, RZ, PT ;  /* 0x000000ff2f00720c */ /* 0x000fe20003fa5270 */
[----:B-1----:R-:W-:-:S02]  /*e350*/  @!P3 IMAD.MOV.U32 R3, RZ, RZ, 0x2d ;  /* 0x0000002dff03b424 */ /* 0x002fc400078e00ff */
[C---:B------:R-:W-:Y:S01]  /*e360*/  @!P1 IMAD R47, R11.reuse, 0x4, R92 ;  /* 0x000000040b2f9824 */ /* 0x040fe200078e025c */
[----:B------:R0:W-:Y:S01]  /*e370*/  @!P4 STL [R51], R0 ;  /* 0x000000003300c387 */ /* 0x0001e20000100800 */
[----:B------:R-:W-:-:S03]  /*e380*/  @!P1 VIADD R11, R11, 0x1 ;  /* 0x000000010b0b9836 */ /* 0x000fc60000000000 */
[----:B------:R1:W-:Y:S01]  /*e390*/  @!P3 STL [R52], R3 ;  /* 0x000000033400b387 */ /* 0x0003e20000100800 */
[----:B------:R-:W-:Y:S01]  /*e3a0*/  ISETP.NE.AND P3, PT, R44, RZ, PT ;  /* 0x000000ff2c00720c */ /* 0x000fe20003f65270 */
[----:B------:R-:W-:Y:S01]  /*e3b0*/  @!P2 IMAD.MOV.U32 R44, RZ, RZ, 0x2e ;  /* 0x0000002eff2ca424 */ /* 0x000fe200078e00ff */
[C---:B---3--:R-:W-:Y:S01]  /*e3c0*/  @!P6 LEA R48, R11.reuse, R92, 0x2 ;  /* 0x0000005c0b30e211 */ /* 0x048fe200078e10ff */
[----:B------:R-:W-:Y:S01]  /*e3d0*/  @!P6 VIADD R11, R11, 0x1 ;  /* 0x000000010b0be836 */ /* 0x000fe20000000000 */
[----:B------:R-:W-:Y:S01]  /*e3e0*/  ISETP.NE.AND P4, PT, R45, RZ, PT ;  /* 0x000000ff2d00720c */ /* 0x000fe20003f85270 */
[----:B------:R-:W-:Y:S01]  /*e3f0*/  @!P0 IMAD.MOV.U32 R46, RZ, RZ, 0x2f ;  /* 0x0000002fff2e8424 */ /* 0x000fe200078e00ff */
[----:B------:R3:W-:Y:S01]  /*e400*/  @!P2 STL [R49], R44 ;  /* 0x0000002c3100a387 */ /* 0x0007e20000100800 */
[C---:B------:R-:W-:Y:S01]  /*e410*/  @!P5 IMAD R45, R11.reuse, 0x4, R92 ;  /* 0x000000040b2dd824 */ /* 0x040fe200078e025c */
[----:B------:R-:W-:Y:S01]  /*e420*/  ISETP.NE.AND P2, PT, R42, RZ, PT ;  /* 0x000000ff2a00720c */ /* 0x000fe20003f45270 */
[----:B------:R-:W-:Y:S01]  /*e430*/  @!P5 VIADD R11, R11, 0x1 ;  /* 0x000000010b0bd836 */ /* 0x000fe20000000000 */
[----:B------:R-:W-:Y:S01]  /*e440*/  @!P0 STL [R55], R46 ;  /* 0x0000002e37008387 */ /* 0x000fe20000100800 */
[----:B0-----:R-:W-:-:S02]  /*e450*/  @!P1 IMAD.MOV.U32 R0, RZ, RZ, 0x30 ;  /* 0x00000030ff009424 */ /* 0x001fc400078e00ff */
[C-C-:B------:R-:W-:Y:S01]  /*e460*/  @!P3 IMAD R51, R11.reuse, 0x4, R92.reuse ;  /* 0x000000040b33b824 */ /* 0x140fe200078e025c */
[----:B-1----:R-:W-:Y:S01]  /*e470*/  @!P6 MOV R3, 0x31 ;  /* 0x000000310003e802 */ /* 0x002fe20000000f00 */
[----:B------:R-:W-:Y:S01]  /*e480*/  @!P3 VIADD R11, R11, 0x1 ;  /* 0x000000010b0bb836 */ /* 0x000fe20000000000 */
[----:B------:R-:W-:Y:S01]  /*e490*/  ISETP.NE.AND P0, PT, R43, RZ, PT ;  /* 0x000000ff2b00720c */ /* 0x000fe20003f05270 */
[----:B------:R0:W-:Y:S02]  /*e4a0*/  @!P1 STL [R47], R0 ;  /* 0x000000002f009387 */ /* 0x0001e40000100800 */
[C---:B------:R-:W-:Y:S02]  /*e4b0*/  @!P4 IMAD R43, R11.reuse, 0x4, R92 ;  /* 0x000000040b2bc824 */ /* 0x040fe400078e025c */
[----:B------:R-:W-:Y:S01]  /*e4c0*/  @!P4 VIADD R11, R11, 0x1 ;  /* 0x000000010b0bc836 */ /* 0x000fe20000000000 */
[----:B------:R1:W-:Y:S01]  /*e4d0*/  @!P6 STL [R48], R3 ;  /* 0x000000033000e387 */ /* 0x0003e20000100800 */
[----:B------:R-:W-:-:S02]  /*e4e0*/  ISETP.NE.AND P6, PT, R40, RZ, PT ;  /* 0x000000ff2800720c */ /* 0x000fc40003fc5270 */
[C-C-:B---3--:R-:W-:Y:S01]  /*e4f0*/  @!P2 IMAD R44, R11.reuse, 0x4, R92.reuse ;  /* 0x000000040b2ca824 */ /* 0x148fe200078e025c */
        /* <DEDUP_REMOVED lines=13> */
[----:B-1----:R-:W-:Y:S01]  /*e5d0*/  @!P2 IMAD.MOV.U32 R3, RZ, RZ, 0x35 ;  /* 0x00000035ff03a424 */ /* 0x002fe200078e00ff */
[C---:B------:R-:W-:Y:S01]  /*e5e0*/  @!P1 LEA R39, R11.reuse, R92, 0x2 ;  /* 0x0000005c0b279211 */ /* 0x040fe200078e10ff */
[----:B------:R-:W-:Y:S01]  /*e5f0*/  @!P1 VIADD R11, R11, 0x1 ;  /* 0x000000010b0b9836 */ /* 0x000fe20000000000 */
[----:B------:R0:W-:Y:S04]  /*e600*/  @!P4 STL [R43], R0 ;  /* 0x000000002b00c387 */ /* 0x0001e80000100800 */
[----:B------:R1:W-:Y:S01]  /*e610*/  @!P2 STL [R44], R3 ;  /* 0x000000032c00a387 */ /* 0x0003e20000100800 */
[----:B------:R-:W-:Y:S01]  /*e620*/  ISETP.NE.AND P2, PT, R36, RZ, PT ;  /* 0x000000ff2400720c */ /* 0x000fe20003f45270 */
[C---:B---3--:R-:W-:Y:S01]  /*e630*/  @!P3 IMAD R40, R11.reuse, 0x4, R92 ;  /* 0x000000040b28b824 */ /* 0x048fe200078e025c */
[----:B------:R-:W-:Y:S01]  /*e640*/  @!P3 IADD3 R11, PT, PT, R11, 0x1, RZ ;  /* 0x000000010b0bb810 */ /* 0x000fe20007ffe0ff */
[----:B------:R-:W-:Y:S01]  /*e650*/  @!P0 IMAD.MOV.U32 R36, RZ, RZ, 0x36 ;  /* 0x00000036ff248424 */ /* 0x000fe200078e00ff */
[----:B------:R-:W-:Y:S01]  /*e660*/  ISETP.NE.AND P4, PT, R37, RZ, PT ;  /* 0x000000ff2500720c */ /* 0x000fe20003f85270 */
[----:B------:R-:W-:-:S02]  /*e670*/  @!P6 IMAD.MOV.U32 R38, RZ, RZ, 0x37 ;  /* 0x00000037ff26e424 */ /* 0x000fc400078e00ff */
[C---:B------:R-:W-:Y:S01]  /*e680*/  @!P5 IMAD R37, R11.reuse, 0x4, R92 ;  /* 0x000000040b25d824 */ /* 0x040fe200078e025c */
[----:B------:R3:W-:Y:S01]  /*e690*/  @!P0 STL [R41], R36 ;  /* 0x0000002429008387 */ /* 0x0007e20000100800 */
[----:B------:R-:W-:-:S03]  /*e6a0*/  @!P5 VIADD R11, R11, 0x1 ;  /* 0x000000010b0bd836 */ /* 0x000fc60000000000 */
[----:B------:R-:W-:Y:S01]  /*e6b0*/  @!P6 STL [R47], R38 ;  /* 0x000000262f00e387 */ /* 0x000fe20000100800 */
[----:B------:R-:W-:Y:S01]  /*e6c0*/  ISETP.NE.AND P6, PT, R30, RZ, PT ;  /* 0x000000ff1e00720c */ /* 0x000fe20003fc5270 */
[----:B0-----:R-:W-:Y:S01]  /*e6d0*/  @!P1 IMAD.MOV.U32 R0, RZ, RZ, 0x38 ;  /* 0x00000038ff009424 */ /* 0x001fe200078e00ff */
[C---:B------:R-:W-:Y:S01]  /*e6e0*/  @!P2 LEA R43, R11.reuse, R92, 0x2 ;  /* 0x0000005c0b2ba211 */ /* 0x040fe200078e10ff */
[----:B------:R-:W-:Y:S01]  /*e6f0*/  @!P2 VIADD R11, R11, 0x1 ;  /* 0x000000010b0ba836 */ /* 0x000fe20000000000 */
[----:B------:R-:W-:Y:S01]  /*e700*/  ISETP.NE.AND P0, PT, R31, RZ, PT ;  /* 0x000000ff1f00720c */ /* 0x000fe20003f05270 */
[----:B-1----:R-:W-:Y:S01]  /*e710*/  @!P3 IMAD.MOV.U32 R3, RZ, RZ, 0x39 ;  /* 0x00000039ff03b424 */ /* 0x002fe200078e00ff */
[----:B------:R0:W-:Y:S01]  /*e720*/  @!P1 STL [R39], R0 ;  /* 0x0000000027009387 */ /* 0x0001e20000100800 */
[C---:B------:R-:W-:Y:S01]  /*e730*/  @!P4 IMAD R31, R11.reuse, 0x4, R92 ;  /* 0x000000040b1fc824 */ /* 0x040fe200078e025c */
[----:B------:R-:W-:Y:S01]  /*e740*/  ISETP.NE.AND P1, PT, R28, RZ, PT ;  /* 0x000000ff1c00720c */ /* 0x000fe20003f25270 */
[----:B------:R-:W-:Y:S01]  /*e750*/  @!P4 VIADD R11, R11, 0x1 ;  /* 0x000000010b0bc836 */ /* 0x000fe20000000000 */
[----:B------:R1:W-:Y:S01]  /*e760*/  @!P3 STL [R40], R3 ;  /* 0x000000032800b387 */ /* 0x0003e20000100800 */
[----:B------:R-:W-:-:S02]  /*e770*/  @!P5 IMAD.MOV.U32 R28, RZ, RZ, 0x3a ;  /* 0x0000003aff1cd424 */ /* 0x000fc400078e00ff */
[--C-:B---3--:R-:W-:Y:S01]  /*e780*/  @!P6 IMAD R36, R11, 0x4, R92.reuse ;  /* 0x000000040b24e824 */ /* 0x108fe200078e025c */
[----:B------:R-:W-:Y:S01]  /*e790*/  ISETP.NE.AND P3, PT, R29, RZ, PT ;  /* 0x000000ff1d00720c */ /* 0x000fe20003f65270 */
[----:B------:R-:W-:Y:S01]  /*e7a0*/  @!P6 VIADD R11, R11, 0x1 ;  /* 0x000000010b0be836 */ /* 0x000fe20000000000 */
[----:B------:R3:W-:Y:S03]  /*e7b0*/  @!P5 STL [R37], R28 ;  /* 0x0000001c2500d387 */ /* 0x0007e60000100800 */
[C-C-:B------:R-:W-:Y:S02]  /*e7c0*/  @!P0 IMAD R29, R11.reuse, 0x4, R92.reuse ;  /* 0x000000040b1d8824 */ /* 0x140fe400078e025c */
[----:B------:R-:W-:Y:S01]  /*e7d0*/  @!P0 VIADD R11, R11, 0x1 ;  /* 0x000000010b0b8836 */ /* 0x000fe20000000000 */
[----:B------:R-:W-:Y:S02]  /*e7e0*/  @!P2 MOV R30, 0x3b ;  /* 0x0000003b001ea802 */ /* 0x000fe40000000f00 */
[----:B------:R-:W-:Y:S01]  /*e7f0*/  ISETP.NE.AND P5, PT, R26, RZ, PT ;  /* 0x000000ff1a00720c */ /* 0x000fe20003fa5270 */
[C-C-:B0-----:R-:W-:Y:S01]  /*e800*/  @!P1 IMAD R39, R11.reuse, 0x4, R92.reuse ;  /* 0x000000040b279824 */ /* 0x141fe200078e025c */
[----:B------:R-:W-:Y:S01]  /*e810*/  @!P4 MOV R0, 0x3c ;  /* 0x0000003c0000c802 */ /* 0x000fe20000000f00 */
[----:B------:R-:W-:Y:S01]  /*e820*/  @!P1 VIADD R11, R11, 0x1 ;  /* 0x000000010b0b9836 */ /* 0x000fe20000000000 */
[----:B------:R-:W-:Y:S01]  /*e830*/  @!P2 STL [R43], R30 ;  /* 0x0000001e2b00a387 */ /* 0x000fe20000100800 */
[----:B-1----:R-:W-:Y:S01]  /*e840*/  @!P6 IMAD.MOV.U32 R3, RZ, RZ, 0x3d ;  /* 0x0000003dff03e424 */ /* 0x002fe200078e00ff */
[----:B------:R-:W-:Y:S01]  /*e850*/  ISETP.NE.AND P2, PT, R27, RZ, PT ;  /* 0x000000ff1b00720c */ /* 0x000fe20003f45270 */
[C-C-:B------:R-:W-:Y:S01]  /*e860*/  @!P3 IMAD R27, R11.reuse, 0x4, R92.reuse ;  /* 0x000000040b1bb824 */ /* 0x140fe200078e025c */
[----:B------:R-:W-:Y:S01]  /*e870*/  @!P3 IADD3 R11, PT, PT, R11, 0x1, RZ ;  /* 0x000000010b0bb810 */ /* 0x000fe20007ffe0ff */
[----:B------:R0:W-:Y:S04]  /*e880*/  @!P4 STL [R31], R0 ;  /* 0x000000001f00c387 */ /* 0x0001e80000100800 */
[----:B------:R1:W-:Y:S01]  /*e890*/  @!P6 STL [R36], R3 ;  /* 0x000000032400e387 */ /* 0x0003e20000100800 */
[----:B------:R-:W-:Y:S01]  /*e8a0*/  ISETP.NE.AND P6, PT, R24, RZ, PT ;  /* 0x000000ff1800720c */ /* 0x000fe20003fc5270 */
[----:B---3--:R-:W-:-:S02]  /*e8b0*/  @!P5 IMAD R28, R11, 0x4, R92 ;  /* 0x000000040b1cd824 */ /* 0x008fc400078e025c */
[----:B------:R-:W-:Y:S01]  /*e8c0*/  @!P5 VIADD R11, R11, 0x1 ;  /* 0x000000010b0bd836 */ /* 0x000fe20000000000 */
[----:B------:R-:W-:Y:S01]  /*e8d0*/  ISETP.NE.AND P4, PT, R25, RZ, PT ;  /* 0x000000ff1900720c */ /* 0x000fe20003f85270 */
[----:B------:R-:W-:-:S03]  /*e8e0*/  @!P0 IMAD.MOV.U32 R24, RZ, RZ, 0x3e ;  /* 0x0000003eff188424 */ /* 0x000fc600078e00ff */
[C---:B------:R-:W-:Y:S01]  /*e8f0*/  @!P2 LEA R25, R11.reuse, R92, 0x2 ;  /* 0x0000005c0b19a211 */ /* 0x040fe200078e10ff */
[----:B------:R-:W-:Y:S01]  /*e900*/  @!P2 VIADD R11, R11, 0x1 ;  /* 0x000000010b0ba836 */ /* 0x000fe20000000000 */
[----:B------:R3:W-:Y:S01]  /*e910*/  @!P0 STL [R29], R24 ;  /* 0x000000181d008387 */ /* 0x0007e20000100800 */
[----:B------:R-:W-:Y:S01]  /*e920*/  @!P1 IMAD.MOV.U32 R26, RZ, RZ, 0x3f ;  /* 0x0000003fff1a9424 */ /* 0x000fe200078e00ff */
[----:B------:R-:W-:Y:S01]  /*e930*/  ISETP.NE.AND P0, PT, R22, RZ, PT ;  /* 0x000000ff1600720c */ /* 0x000fe20003f05270 */
[C-C-:B0-----:R-:W-:Y:S01]  /*e940*/  @!P6 IMAD R31, R11.reuse, 0x4, R92.reuse ;  /* 0x000000040b1fe824 */ /* 0x141fe200078e025c */
[----:B------:R-:W-:Y:S01]  /*e950*/  @!P6 IADD3 R11, PT, PT, R11, 0x1, RZ ;  /* 0x000000010b0be810 */ /* 0x000fe20007ffe0ff */
[----:B------:R-:W-:Y:S01]  /*e960*/  @!P3 IMAD.MOV.U32 R0, RZ, RZ, 0x40 ;  /* 0x00000040ff00b424 */ /* 0x000fe200078e00ff */
[----:B------:R-:W-:Y:S01]  /*e970*/  @!P1 STL [R39], R26 ;  /* 0x0000001a27009387 */ /* 0x000fe20000100800 */
[----:B------:R-:W-:Y:S02]  /*e980*/  ISETP.NE.AND P1, PT, R23, RZ, PT ;  /* 0x000000ff1700720c */ /* 0x000fe40003f25270 */
[C---:B------:R-:W-:Y:S01]  /*e990*/  @!P4 IMAD R23, R11.reuse, 0x4, R92 ;  /* 0x000000040b17c824 */ /* 0x040fe200078e025c */
[----:B------:R0:W-:Y:S01]  /*e9a0*/  @!P3 STL [R27], R0 ;  /* 0x000000001b00b387 */ /* 0x0001e20000100800 */
[----:B------:R-:W-:Y:S01]  /*e9b0*/  @!P4 VIADD R11, R11, 0x1 ;  /* 0x000000010b0bc836 */ /* 0x000fe20000000000 */
[----:B------:R-:W-:Y:S01]  /*e9c0*/  ISETP.NE.AND P3, PT, R20, RZ, PT ;  /* 0x000000ff1400720c */ /* 0x000fe20003f65270 */
[----:B-1----:R-:W-:-:S02]  /*e9d0*/  @!P5 IMAD.MOV.U32 R3, RZ, RZ, 0x41 ;  /* 0x00000041ff03d424 */ /* 0x002fc400078e00ff */
[----:B------:R-:W-:Y:S01]  /*e9e0*/  @!P2 IMAD.MOV.U32 R20, RZ, RZ, 0x42 ;  /* 0x00000042ff14a424 */ /* 0x000fe200078e00ff */
[C---:B---3--:R-:W-:Y:S01]  /*e9f0*/  @!P0 LEA R24, R11.reuse, R92, 0x2 ;  /* 0x0000005c0b188211 */ /* 0x048fe200078e10ff */
[----:B------:R-:W-:Y:S01]  /*ea00*/  @!P6 IMAD.MOV.U32 R22, RZ, RZ, 0x43 ;  /* 0x00000043ff16e424 */ /* 0x000fe200078e00ff */
[----:B------:R1:W-:Y:S01]  /*ea10*/  @!P5 STL [R28], R3 ;  /* 0x000000031c00d387 */ /* 0x0003e20000100800 */
[----:B------:R-:W-:Y:S01]  /*ea20*/  @!P0 VIADD R11, R11, 0x1 ;  /* 0x000000010b0b8836 */ /* 0x000fe20000000000 */
[----:B------:R-:W-:Y:S02]  /*ea30*/  ISETP.NE.AND P5, PT, R21, RZ, PT ;  /* 0x000000ff1500720c */ /* 0x000fe40003fa5270 */
[----:B------:R3:W-:Y:S01]  /*ea40*/  @!P2 STL [R25], R20 ;  /* 0x000000141900a387 */ /* 0x0007e20000100800 */
[C-C-:B------:R-:W-:Y:S02]  /*ea50*/  @!P1 IMAD R21, R11.reuse, 0x4, R92.reuse ;  /* 0x000000040b159824 */ /* 0x140fe400078e025c */
[----:B------:R-:W-:Y:S01]  /*ea60*/  @!P1 VIADD R11, R11, 0x1 ;  /* 0x000000010b0b9836 */ /* 0x000fe20000000000 */
[----:B------:R-:W-:Y:S01]  /*ea70*/  @!P6 STL [R31], R22 ;  /* 0x000000161f00e387 */ /* 0x000fe20000100800 */
[----:B------:R-:W-:Y:S01]  /*ea80*/  ISETP.NE.AND P6, PT, R18, RZ, PT ;  /* 0x000000ff1200720c */ /* 0x000fe20003fc5270 */
[----:B0-----:R-:W-:Y:S01]  /*ea90*/  @!P4 IMAD.MOV.U32 R0, RZ, RZ, 0x44 ;  /* 0x00000044ff00c424 */ /* 0x001fe200078e00ff */
[----:B-1----:R-:W-:Y:S01]  /*eaa0*/  @!P0 MOV R3, 0x45 ;  /* 0x0000004500038802 */ /* 0x002fe20000000f00 */
[----:B------:R-:W-:-:S02]  /*eab0*/  @!P3 IMAD R27, R11, 0x4, R92 ;  /* 0x000000040b1bb824 */ /* 0x000fc400078e025c */
[----:B------:R-:W-:Y:S01]  /*eac0*/  @!P3 VIADD R11, R11, 0x1 ;  /* 0x000000010b0bb836 */ /* 0x000fe20000000000 */
[----:B------:R-:W-:Y:S01]  /*ead0*/  ISETP.NE.AND P2, PT, R19, RZ, PT ;  /* 0x000000ff1300720c */ /* 0x000fe20003f45270 */
[----:B------:R0:W-:Y:S02]  /*eae0*/  @!P4 STL [R23], R0 ;  /* 0x000000001700c387 */ /* 0x0001e40000100800 */
[C-C-:B------:R-:W-:Y:S02]  /*eaf0*/  @!P5 IMAD R19, R11.reuse, 0x4, R92.reuse ;  /* 0x000000040b13d824 */ /* 0x140fe400078e025c */
[----:B------:R1:W-:Y:S01]  /*eb00*/  @!P0 STL [R24], R3 ;  /* 0x0000000318008387 */ /* 0x0003e20000100800 */
[----:B------:R-:W-:Y:S01]  /*eb10*/  @!P5 VIADD R11, R11, 0x1 ;  /* 0x000000010b0bd836 */ /* 0x000fe20000000000 */
[----:B------:R-:W-:Y:S01]  /*eb20*/  ISETP.NE.AND P0, PT, R16, RZ, PT ;  /* 0x000000ff1000720c */ /* 0x000fe20003f05270 */
[----:B------:R-:W-:Y:S01]  /*eb30*/  @!P3 IMAD.MOV.U32 R18, RZ, RZ, 0x47 ;  /* 0x00000047ff12b424 */ /* 0x000fe200078e00ff */
[----:B------:R-:W-:Y:S01]  /*eb40*/  @!P1 MOV R16, 0x46 ;  /* 0x0000004600109802 */ /* 0x000fe20000000f00 */
[----:B---3--:R-:W-:-:S02]  /*eb50*/  @!P6 IMAD R20, R11, 0x4, R92 ;  /* 0x000000040b14e824 */ /* 0x008fc400078e025c */
[----:B0-----:R-:W-:Y:S02]  /*eb60*/  @!P5 IMAD.MOV.U32 R0, RZ, RZ, 0x48 ;  /* 0x00000048ff00d424 */ /* 0x001fe400078e00ff */
[----:B-1----:R-:W-:Y:S01]  /*eb70*/  @!P6 IMAD.MOV.U32 R3, RZ, RZ, 0x49 ;  /* 0x00000049ff03e424 */ /* 0x002fe200078e00ff */
[----:B------:R-:W-:Y:S04]  /*eb80*/  @!P1 STL [R21], R16 ;  /* 0x0000001015009387 */ /* 0x000fe80000100800 */
[----:B------:R-:W-:Y:S04]  /*eb90*/  @!P3 STL [R27], R18 ;  /* 0x000000121b00b387 */ /* 0x000fe80000100800 */
[----:B------:R-:W-:Y:S04]  /*eba0*/  @!P5 STL [R19], R0 ;  /* 0x000000001300d387 */ /* 0x000fe80000100800 */
[----:B------:R0:W-:Y:S04]  /*ebb0*/  @!P6 STL [R20], R3 ;  /* 0x000000031400e387 */ /* 0x0001e80000100800 */
[----:B--2---:R-:W-:Y:S04]  /*ebc0*/  STG.E desc[UR36][R8.64+0x1e0], R13 ;  /* 0x0001e00d08007986 */ /* 0x004fe8000c101924 */
[----:B0-----:R-:W2:Y:S01]  /*ebd0*/  LDG.E R3, desc[UR36][R6.64+0x9c] ;  /* 0x00009c2406037981 */ /* 0x001ea2000c1e1900 */
[----:B------:R-:W-:Y:S01]  /*ebe0*/  ISETP.NE.AND P5, PT, R15, RZ, PT ;  /* 0x000000ff0f00720c */ /* 0x000fe20003fa5270 */
[----:B------:R-:W-:Y:S01]  /*ebf0*/  @!P6 VIADD R11, R11, 0x1 ;  /* 0x000000010b0be836 */ /* 0x000fe20000000000 */
[----:B------:R-:W-:-:S02]  /*ec00*/  ISETP.NE.AND P4, PT, R17, RZ, PT ;  /* 0x000000ff1100720c */ /* 0x000fc40003f85270 */
[----:B------:R-:W-:Y:S01]  /*ec10*/  ISETP.NE.AND P1, PT, R10, RZ, PT ;  /* 0x000000ff0a00720c */ /* 0x000fe20003f25270 */
[----:B--2---:R-:W-:Y:S04]  /*ec20*/  STG.E desc[UR36][R8.64+0x1e4], R3 ;  /* 0x0001e40308007986 */ /* 0x004fe8000c101924 */
[----:B------:R-:W2:Y:S01]  /*ec30*/  LDG.E R15, desc[UR36][R6.64+0xa0] ;  /* 0x0000a024060f7981 */ /* 0x000ea2000c1e1900 */
[----:B------:R-:W-:Y:S02]  /*ec40*/  @!P2 IMAD R17, R11, 0x4, R92 ;  /* 0x000000040b11a824 */ /* 0x000fe400078e025c */
[----:B------:R-:W-:-:S05]  /*ec50*/  @!P2 IMAD.MOV.U32 R10, RZ, RZ, 0x4a ;  /* 0x0000004aff0aa424 */ /* 0x000fca00078e00ff */
[----:B------:R0:W-:Y:S04]  /*ec60*/  @!P2 STL [R17], R10 ;  /* 0x0000000a1100a387 */ /* 0x0001e80000100800 */
[----:B--2---:R-:W-:Y:S04]  /*ec70*/  STG.E desc[UR36][R8.64+0x1e8], R15 ;  /* 0x0001e80f08007986 */ /* 0x004fe8000c101924 */
[----:B0-----:R-:W2:Y:S01]  /*ec80*/  LDG.E R17, desc[UR36][R6.64+0xa4] ;  /* 0x0000a42406117981 */ /* 0x001ea2000c1e1900 */
[----:B------:R-:W-:-:S05]  /*ec90*/  @!P2 IADD3 R11, PT, PT, R11, 0x1, RZ ;  /* 0x000000010b0ba810 */ /* 0x000fca0007ffe0ff */
[C---:B------:R-:W-:Y:S02]  /*eca0*/  @!P0 IMAD R23, R11.reuse, 0x4, R92 ;  /* 0x000000040b178824 */ /* 0x040fe400078e025c */
[----:B------:R-:W-:Y:S01]  /*ecb0*/  @!P0 VIADD R11, R11, 0x1 ;  /* 0x000000010b0b8836 */ /* 0x000fe20000000000 */
[----:B--2---:R-:W-:Y:S04]  /*ecc0*/  STG.E desc[UR36][R8.64+0x1ec], R17 ;  /* 0x0001ec1108007986 */ /* 0x004fe8000c101924 */
[----:B------:R-:W2:Y:S01]  /*ecd0*/  LDG.E R19, desc[UR36][R6.64+0xa8] ;  /* 0x0000a82406137981 */ /* 0x000ea2000c1e1900 */
[----:B------:R-:W-:Y:S01]  /*ece0*/  ISETP.NE.AND P6, PT, R12, RZ, PT ;  /* 0x000000ff0c00720c */ /* 0x000fe20003fc5270 */
[----:B------:R-:W-:Y:S01]  /*ecf0*/  @!P4 IMAD.MOV.U32 R0, RZ, RZ, 0x4c ;  /* 0x0000004cff00c424 */ /* 0x000fe200078e00ff */
[----:B------:R-:W-:-:S02]  /*ed00*/  @!P0 MOV R12, 0x4b ;  /* 0x0000004b000c8802 */ /* 0x000fc40000000f00 */
[----:B------:R-:W-:-:S03]  /*ed10*/  @!P4 LEA R21, R11, R92, 0x2 ;  /* 0x0000005c0b15c211 */ /* 0x000fc600078e10ff */
[----:B------:R-:W-:Y:S04]  /*ed20*/  @!P0 STL [R23], R12 ;  /* 0x0000000c17008387 */ /* 0x000fe80000100800 */
[----:B------:R0:W-:Y:S04]  /*ed30*/  @!P4 STL [R21], R0 ;  /* 0x000000001500c387 */ /* 0x0001e80000100800 */
[----:B--2---:R1:W-:Y:S04]  /*ed40*/  STG.E desc[UR36][R8.64+0x1f0], R19 ;  /* 0x0001f01308007986 */ /* 0x0043e8000c101924 */
[----:B0-----:R-:W2:Y:S04]  /*ed50*/  LDG.E R21, desc[UR36][R6.64+0xac] ;  /* 0x0000ac2406157981 */ /* 0x001ea8000c1e1900 */
[----:B--2---:R0:W-:Y:S04]  /*ed60*/  STG.E desc[UR36][R8.64+0x1f4], R21 ;  /* 0x0001f41508007986 */ /* 0x0041e8000c101924 */
[----:B------:R-:W2:Y:S04]  /*ed70*/  LDG.E R13, desc[UR36][R6.64+0xb0] ;  /* 0x0000b024060d7981 */ /* 0x000ea8000c1e1900 */
[----:B--2---:R2:W-:Y:S04]  /*ed80*/  STG.E desc[UR36][R8.64+0x1f8], R13 ;  /* 0x0001f80d08007986 */ /* 0x0045e8000c101924 */
[----:B------:R-:W3:Y:S04]  /*ed90*/  LDG.E R3, desc[UR36][R6.64+0xb4] ;  /* 0x0000b42406037981 */ /* 0x000ee8000c1e1900 */
[----:B---3--:R3:W-:Y:S04]  /*eda0*/  STG.E desc[UR36][R8.64+0x1fc], R3 ;  /* 0x0001fc0308007986 */ /* 0x0087e8000c101924 */
[----:B------:R-:W4:Y:S04]  /*edb0*/  LDG.E R15, desc[UR36][R6.64+0xb8] ;  /* 0x0000b824060f7981 */ /* 0x000f28000c1e1900 */
[----:B----4-:R4:W-:Y:S04]  /*edc0*/  STG.E desc[UR36][R8.64+0x200], R15 ;  /* 0x0002000f08007986 */ /* 0x0109e8000c101924 */
[----:B------:R-:W5:Y:S04]  /*edd0*/  LDG.E R17, desc[UR36][R6.64+0xbc] ;  /* 0x0000bc2406117981 */ /* 0x000f68000c1e1900 */
[----:B-----5:R5:W-:Y:S04]  /*ede0*/  STG.E desc[UR36][R8.64+0x204], R17 ;  /* 0x0002041108007986 */ /* 0x020be8000c101924 */
[----:B-1----:R-:W2:Y:S04]  /*edf0*/  LDG.E R19, desc[UR36][R6.64+0xc0] ;  /* 0x0000c02406137981 */ /* 0x002ea8000c1e1900 */
[----:B--2---:R1:W-:Y:S04]  /*ee00*/  STG.E desc[UR36][R8.64+0x208], R19 ;  /* 0x0002081308007986 */ /* 0x0043e8000c101924 */
[----:B0-----:R-:W2:Y:S04]  /*ee10*/  LDG.E R21, desc[UR36][R6.64+0xc4] ;  /* 0x0000c42406157981 */ /* 0x001ea8000c1e1900 */
[----:B--2---:R0:W-:Y:S04]  /*ee20*/  STG.E desc[UR36][R8.64+0x20c], R21 ;  /* 0x00020c1508007986 */ /* 0x0041e8000c101924 */
[----:B------:R-:W2:Y:S04]  /*ee30*/  LDG.E R13, desc[UR36][R6.64+0xc8] ;  /* 0x0000c824060d7981 */ /* 0x000ea8000c1e1900 */
[----:B--2---:R2:W-:Y:S04]  /*ee40*/  STG.E desc[UR36][R8.64+0x210], R13 ;  /* 0x0002100d08007986 */ /* 0x0045e8000c101924 */
[----:B---3--:R-:W3:Y:S04]  /*ee50*/  LDG.E R3, desc[UR36][R6.64+0xcc] ;  /* 0x0000cc2406037981 */ /* 0x008ee8000c1e1900 */
[----:B---3--:R3:W-:Y:S04]  /*ee60*/  STG.E desc[UR36][R8.64+0x214], R3 ;  /* 0x0002140308007986 */ /* 0x0087e8000c101924 */
[----:B----4-:R-:W4:Y:S04]  /*ee70*/  LDG.E R15, desc[UR36][R6.64+0xd0] ;  /* 0x0000d024060f7981 */ /* 0x010f28000c1e1900 */
[----:B----4-:R4:W-:Y:S04]  /*ee80*/  STG.E desc[UR36][R8.64+0x218], R15 ;  /* 0x0002180f08007986 */ /* 0x0109e8000c101924 */
[----:B-----5:R-:W5:Y:S04]  /*ee90*/  LDG.E R17, desc[UR36][R6.64+0xd4] ;  /* 0x0000d42406117981 */ /* 0x020f68000c1e1900 */
        /* <DEDUP_REMOVED lines=30> */
[----:B--2---:R-:W-:Y:S04]  /*f080*/  STG.E desc[UR36][R8.64+0x258], R13 ;  /* 0x0002580d08007986 */ /* 0x004fe8000c101924 */
[----:B---3--:R-:W2:Y:S04]  /*f090*/  LDG.E R3, desc[UR36][R6.64+0x114] ;  /* 0x0001142406037981 */ /* 0x008ea8000c1e1900 */
[----:B--2---:R2:W-:Y:S04]  /*f0a0*/  STG.E desc[UR36][R8.64+0x25c], R3 ;  /* 0x00025c0308007986 */ /* 0x0045e8000c101924 */
[----:B----4-:R-:W3:Y:S04]  /*f0b0*/  LDG.E R15, desc[UR36][R6.64+0x118] ;  /* 0x00011824060f7981 */ /* 0x010ee8000c1e1900 */
[----:B---3--:R-:W-:Y:S04]  /*f0c0*/  STG.E desc[UR36][R8.64+0x260], R15 ;  /* 0x0002600f08007986 */ /* 0x008fe8000c101924 */
[----:B-----5:R-:W3:Y:S04]  /*f0d0*/  LDG.E R17, desc[UR36][R6.64+0x11c] ;  /* 0x00011c2406117981 */ /* 0x020ee8000c1e1900 */
[----:B---3--:R-:W-:Y:S04]  /*f0e0*/  STG.E desc[UR36][R8.64+0x264], R17 ;  /* 0x0002641108007986 */ /* 0x008fe8000c101924 */
[----:B-1----:R-:W3:Y:S04]  /*f0f0*/  LDG.E R19, desc[UR36][R6.64+0x120] ;  /* 0x0001202406137981 */ /* 0x002ee8000c1e1900 */
[----:B---3--:R-:W-:Y:S04]  /*f100*/  STG.E desc[UR36][R8.64+0x268], R19 ;  /* 0x0002681308007986 */ /* 0x008fe8000c101924 */
[----:B0-----:R-:W3:Y:S04]  /*f110*/  LDG.E R21, desc[UR36][R6.64+0x124] ;  /* 0x0001242406157981 */ /* 0x001ee8000c1e1900 */
[----:B---3--:R-:W-:Y:S04]  /*f120*/  STG.E desc[UR36][R8.64+0x26c], R21 ;  /* 0x00026c1508007986 */ /* 0x008fe8000c101924 */
[----:B------:R-:W3:Y:S01]  /*f130*/  LDG.E R23, desc[UR36][R6.64+0x128] ;  /* 0x0001282406177981 */ /* 0x000ee2000c1e1900 */
[----:B------:R-:W-:Y:S01]  /*f140*/  ISETP.NE.AND P3, PT, R14, RZ, PT ;  /* 0x000000ff0e00720c */ /* 0x000fe20003f65270 */
[----:B------:R-:W-:-:S02]  /*f150*/  @!P4 VIADD R11, R11, 0x1 ;  /* 0x000000010b0bc836 */ /* 0x000fc40000000000 */
[----:B---3--:R-:W-:Y:S04]  /*f160*/  STG.E desc[UR36][R8.64+0x270], R23 ;  /* 0x0002701708007986 */ /* 0x008fe8000c101924 */
[----:B--2---:R-:W2:Y:S06]  /*f170*/  LDG.E R3, desc[UR36][R6.64+0x12c] ;  /* 0x00012c2406037981 */ /* 0x004eac000c1e1900 */
[----:B------:R-:W-:-:S02]  /*f180*/  @!P3 IMAD R25, R11, 0x4, R92 ;  /* 0x000000040b19b824 */ /* 0x000fc400078e025c */
[----:B------:R-:W-:-:S05]  /*f190*/  @!P3 IMAD.MOV.U32 R14, RZ, RZ, 0x4d ;  /* 0x0000004dff0eb424 */ /* 0x000fca00078e00ff */
[----:B------:R0:W-:Y:S04]  /*f1a0*/  @!P3 STL [R25], R14 ;  /* 0x0000000e1900b387 */ /* 0x0001e80000100800 */
[----:B--2---:R1:W-:Y:S04]  /*f1b0*/  STG.E desc[UR36][R8.64+0x274], R3 ;  /* 0x0002740308007986 */ /* 0x0043e8000c101924 */
[----:B0-----:R-:W2:Y:S04]  /*f1c0*/  LDG.E R25, desc[UR36][R6.64+0x130] ;  /* 0x0001302406197981 */ /* 0x001ea8000c1e1900 */
[----:B--2---:R-:W-:Y:S04]  /*f1d0*/  STG.E desc[UR36][R8.64+0x278], R25 ;  /* 0x0002781908007986 */ /* 0x004fe8000c101924 */
[----:B------:R-:W2:Y:S04]  /*f1e0*/  LDG.E R13, desc[UR36][R6.64+0x134] ;  /* 0x00013424060d7981 */ /* 0x000ea8000c1e1900 */
[----:B--2---:R0:W-:Y:S04]  /*f1f0*/  STG.E desc[UR36][R8.64+0x27c], R13 ;  /* 0x00027c0d08007986 */ /* 0x0041e8000c101924 */
[----:B------:R-:W2:Y:S04]  /*f200*/  LDG.E R15, desc[UR36][R6.64+0x138] ;  /* 0x00013824060f7981 */ /* 0x000ea8000c1e1900 */
[----:B--2---:R2:W-:Y:S04]  /*f210*/  STG.E desc[UR36][R8.64+0x280], R15 ;  /* 0x0002800f08007986 */ /* 0x0045e8000c101924 */
[----:B------:R-:W3:Y:S04]  /*f220*/  LDG.E R17, desc[UR36][R6.64+0x13c] ;  /* 0x00013c2406117981 */ /* 0x000ee8000c1e1900 */
[----:B---3--:R3:W-:Y:S04]  /*f230*/  STG.E desc[UR36][R8.64+0x284], R17 ;  /* 0x0002841108007986 */ /* 0x0087e8000c101924 */
[----:B------:R-:W4:Y:S04]  /*f240*/  LDG.E R19, desc[UR36][R6.64+0x140] ;  /* 0x0001402406137981 */ /* 0x000f28000c1e1900 */
[----:B----4-:R4:W-:Y:S04]  /*f250*/  STG.E desc[UR36][R8.64+0x288], R19 ;  /* 0x0002881308007986 */ /* 0x0109e8000c101924 */
[----:B------:R-:W-:Y:S04]  /*f260*/  STG.E desc[UR36][R34.64+0x28c], RZ ;  /* 0x00028cff22007986 */ /* 0x000fe8000c101924 */
[----:B-1----:R-:W5:Y:S04]  /*f270*/  LDG.E R3, desc[UR36][R6.64] ;  /* 0x0000002406037981 */ /* 0x002f68000c1e1900 */
[----:B-----5:R1:W-:Y:S04]  /*f280*/  STG.E desc[UR36][R8.64+0x290], R3 ;  /* 0x0002900308007986 */ /* 0x0203e8000c101924 */
[----:B------:R-:W5:Y:S04]  /*f290*/  LDG.E R21, desc[UR36][R6.64+0x4] ;  /* 0x0000042406157981 */ /* 0x000f68000c1e1900 */
[----:B-----5:R5:W-:Y:S04]  /*f2a0*/  STG.E desc[UR36][R8.64+0x294], R21 ;  /* 0x0002941508007986 */ /* 0x020be8000c101924 */
        /* <DEDUP_REMOVED lines=133> */
[----:B--2---:R-:W-:Y:S04]  /*fb00*/  STG.E desc[UR36][R8.64+0x3a0], R13 ;  /* 0x0003a00d08007986 */ /* 0x004fe8000c101924 */
[----:B------:R-:W2:Y:S04]  /*fb10*/  LDG.E R15, desc[UR36][R6.64+0x114] ;  /* 0x00011424060f7981 */ /* 0x000ea8000c1e1900 */
[----:B--2---:R-:W-:Y:S04]  /*fb20*/  STG.E desc[UR36][R8.64+0x3a4], R15 ;  /* 0x0003a40f08007986 */ /* 0x004fe8000c101924 */
[----:B---3--:R-:W2:Y:S04]  /*fb30*/  LDG.E R17, desc[UR36][R6.64+0x118] ;  /* 0x0001182406117981 */ /* 0x008ea8000c1e1900 */
[----:B--2---:R-:W-:Y:S04]  /*fb40*/  STG.E desc[UR36][R8.64+0x3a8], R17 ;  /* 0x0003a81108007986 */ /* 0x004fe8000c101924 */
[----:B----4-:R-:W2:Y:S04]  /*fb50*/  LDG.E R19, desc[UR36][R6.64+0x11c] ;  /* 0x00011c2406137981 */ /* 0x010ea8000c1e1900 */
[----:B--2---:R-:W-:Y:S04]  /*fb60*/  STG.E desc[UR36][R8.64+0x3ac], R19 ;  /* 0x0003ac1308007986 */ /* 0x004fe8000c101924 */
[----:B-1----:R-:W2:Y:S04]  /*fb70*/  LDG.E R3, desc[UR36][R6.64+0x120] ;  /* 0x0001202406037981 */ /* 0x002ea8000c1e1900 */
[----:B--2---:R-:W-:Y:S04]  /*fb80*/  STG.E desc[UR36][R8.64+0x3b0], R3 ;  /* 0x0003b00308007986 */ /* 0x004fe8000c101924 */
[----:B-----5:R-:W2:Y:S04]  /*fb90*/  LDG.E R21, desc[UR36][R6.64+0x124] ;  /* 0x0001242406157981 */ /* 0x020ea8000c1e1900 */
[----:B--2---:R-:W-:Y:S04]  /*fba0*/  STG.E desc[UR36][R8.64+0x3b4], R21 ;  /* 0x0003b41508007986 */ /* 0x004fe8000c101924 */
[----:B------:R-:W2:Y:S01]  /*fbb0*/  LDG.E R23, desc[UR36][R6.64+0x128] ;  /* 0x0001282406177981 */ /* 0x000ea2000c1e1900 */
[----:B------:R-:W-:-:S02]  /*fbc0*/  @!P3 VIADD R11, R11, 0x1 ;  /* 0x000000010b0bb836 */ /* 0x000fc40000000000 */
[----:B------:R-:W-:Y:S01]  /*fbd0*/  @!P1 IMAD.MOV.U32 R16, RZ, RZ, 0x4e ;  /* 0x0000004eff109424 */ /* 0x000fe200078e00ff */
[----:B--2---:R-:W-:Y:S04]  /*fbe0*/  STG.E desc[UR36][R8.64+0x3b8], R23 ;  /* 0x0003b81708007986 */ /* 0x004fe8000c101924 */
[----:B------:R-:W2:Y:S01]  /*fbf0*/  LDG.E R25, desc[UR36][R6.64+0x12c] ;  /* 0x00012c2406197981 */ /* 0x000ea2000c1e1900 */
[----:B------:R-:W-:-:S05]  /*fc00*/  @!P1 IMAD R27, R11, 0x4, R92 ;  /* 0x000000040b1b9824 */ /* 0x000fca00078e025c */
[----:B------:R0:W-:Y:S04]  /*fc10*/  @!P1 STL [R27], R16 ;  /* 0x000000101b009387 */ /* 0x0001e80000100800 */
[----:B--2---:R-:W-:Y:S04]  /*fc20*/  STG.E desc[UR36][R8.64+0x3bc], R25 ;  /* 0x0003bc1908007986 */ /* 0x004fe8000c101924 */
[----:B0-----:R-:W2:Y:S04]  /*fc30*/  LDG.E R27, desc[UR36][R6.64+0x130] ;  /* 0x00013024061b7981 */ /* 0x001ea8000c1e1900 */
[----:B--2---:R-:W-:Y:S04]  /*fc40*/  STG.E desc[UR36][R8.64+0x3c0], R27 ;  /* 0x0003c01b08007986 */ /* 0x004fe8000c101924 */
[----:B------:R-:W2:Y:S04]  /*fc50*/  LDG.E R13, desc[UR36][R6.64+0x134] ;  /* 0x00013424060d7981 */ /* 0x000ea8000c1e1900 */
[----:B--2---:R0:W-:Y:S04]  /*fc60*/  STG.E desc[UR36][R8.64+0x3c4], R13 ;  /* 0x0003c40d08007986 */ /* 0x0041e8000c101924 */
[----:B------:R-:W2:Y:S04]  /*fc70*/  LDG.E R15, desc[UR36][R6.64+0x138] ;  /* 0x00013824060f7981 */ /* 0x000ea8000c1e1900 */
[----:B--2---:R1:W-:Y:S04]  /*fc80*/  STG.E desc[UR36][R8.64+0x3c8], R15 ;  /* 0x0003c80f08007986 */ /* 0x0043e8000c101924 */
[----:B------:R-:W2:Y:S04]  /*fc90*/  LDG.E R17, desc[UR36][R6.64+0x13c] ;  /* 0x00013c2406117981 */ /* 0x000ea8000c1e1900 */
[----:B--2---:R2:W-:Y:S04]  /*fca0*/  STG.E desc[UR36][R8.64+0x3cc], R17 ;  /* 0x0003cc1108007986 */ /* 0x0045e8000c101924 */
[----:B------:R-:W3:Y:S04]  /*fcb0*/  LDG.E R19, desc[UR36][R6.64+0x140] ;  /* 0x0001402406137981 */ /* 0x000ee8000c1e1900 */
[----:B---3--:R3:W-:Y:S04]  /*fcc0*/  STG.E desc[UR36][R8.64+0x3d0], R19 ;  /* 0x0003d01308007986 */ /* 0x0087e8000c101924 */
[----:B------:R-:W-:Y:S04]  /*fcd0*/  STG.E desc[UR36][R34.64+0x3d4], RZ ;  /* 0x0003d4ff22007986 */ /* 0x000fe8000c101924 */
[----:B------:R-:W4:Y:S04]  /*fce0*/  LDG.E R3, desc[UR36][R6.64] ;  /* 0x0000002406037981 */ /* 0x000f28000c1e1900 */
[----:B----4-:R4:W-:Y:S04]  /*fcf0*/  STG.E desc[UR36][R8.64+0x3d8], R3 ;  /* 0x0003d80308007986 */ /* 0x0109e8000c101924 */
[----:B------:R-:W5:Y:S04]  /*fd00*/  LDG.E R21, desc[UR36][R6.64+0x4] ;  /* 0x0000042406157981 */ /* 0x000f68000c1e1900 */
[----:B-----5:R5:W-:Y:S04]  /*fd10*/  STG.E desc[UR36][R8.64+0x3dc], R21 ;  /* 0x0003dc1508007986 */ /* 0x020be8000c101924 */
[----:B0-----:R-:W2:Y:S04]  /*fd20*/  LDG.E R13, desc[UR36][R6.64+0x8] ;  /* 0x00000824060d7981 */ /* 0x001ea8000c1e1900 */
[----:B--2---:R0:W-:Y:S04]  /*fd30*/  STG.E desc[UR36][R8.64+0x3e0], R13 ;  /* 0x0003e00d08007986 */ /* 0x0041e8000c101924 */
[----:B-1----:R-:W2:Y:S04]  /*fd40*/  LDG.E R15, desc[UR36][R6.64+0xc] ;  /* 0x00000c24060f7981 */ /* 0x002ea8000c1e1900 */
        /* <DEDUP_REMOVED lines=137> */
[----:B----4-:R-:W4:Y:S01]  /*105e0*/  LDG.E R3, desc[UR36][R6.64+0x120] ;  /* 0x0001202406037981 */ /* 0x010f22000c1e1900 */
[----:B------:R-:W-:-:S05]  /*105f0*/  @!P1 VIADD R11, R11, 0x1 ;  /* 0x000000010b0b9836 */ /* 0x000fca0000000000 */
[CC--:B------:R-:W-:Y:S01]  /*10600*/  @!P6 LEA R29, R11.reuse, R92.reuse, 0x2 ;  /* 0x0000005c0b1de211 */ /* 0x0c0fe200078e10ff */
[----:B------:R-:W-:Y:S01]  /*10610*/  @!P6 VIADD R11, R11, 0x1 ;  /* 0x000000010b0be836 */ /* 0x000fe20000000000 */
[----:B----4-:R4:W-:Y:S04]  /*10620*/  STG.E desc[UR36][R8.64+0x4f8], R3 ;  /* 0x0004f80308007986 */ /* 0x0109e8000c101924 */
[----:B-----5:R-:W5:Y:S01]  /*10630*/  LDG.E R21, desc[UR36][R6.64+0x124] ;  /* 0x0001242406157981 */ /* 0x020f62000c1e1900 */
[----:B------:R-:W-:Y:S01]  /*10640*/  @!P6 IMAD.MOV.U32 R18, RZ, RZ, 0x4f ;  /* 0x0000004fff12e424 */ /* 0x000fe200078e00ff */
[----:B------:R-:W-:Y:S01]  /*10650*/  @!P5 LEA R31, R11, R92, 0x2 ;  /* 0x0000005c0b1fd211 */ /* 0x000fe200078e10ff */
[----:B------:R-:W-:-:S03]  /*10660*/  @!P5 IMAD.MOV.U32 R20, RZ, RZ, 0x50 ;  /* 0x00000050ff14d424 */ /* 0x000fc600078e00ff */
[----:B------:R-:W-:Y:S04]  /*10670*/  @!P6 STL [R29], R18 ;  /* 0x000000121d00e387 */ /* 0x000fe80000100800 */
[----:B------:R-:W-:Y:S04]  /*10680*/  @!P5 STL [R31], R20 ;  /* 0x000000141f00d387 */ /* 0x000fe80000100800 */
[----:B-----5:R5:W-:Y:S04]  /*10690*/  STG.E desc[UR36][R8.64+0x4fc], R21 ;  /* 0x0004fc1508007986 */ /* 0x020be8000c101924 */
        /* <DEDUP_REMOVED lines=14> */
[----:B------:R-:W-:Y:S04]  /*10780*/  STG.E desc[UR36][R34.64+0x51c], RZ ;  /* 0x00051cff22007986 */ /* 0x000fe8000c101924 */
        /* <DEDUP_REMOVED lines=785> */
[----:B----4-:R-:W-:Y:S04]  /*138a0*/  STG.E desc[UR36][R8.64+0xb48], R3 ;  /* 0x000b480308007986 */ /* 0x010fe8000c101924 */
[----:B-----5:R-:W4:Y:S04]  /*138b0*/  LDG.E R21, desc[UR36][R6.64+0x10c] ;  /* 0x00010c2406157981 */ /* 0x020f28000c1e1900 */
[----:B----4-:R4:W-:Y:S04]  /*138c0*/  STG.E desc[UR36][R8.64+0xb4c], R21 ;  /* 0x000b4c1508007986 */ /* 0x0109e8000c101924 */
[----:B0-----:R-:W5:Y:S04]  /*138d0*/  LDG.E R13, desc[UR36][R6.64+0x110] ;  /* 0x00011024060d7981 */ /* 0x001f68000c1e1900 */
[----:B-----5:R0:W-:Y:S04]  /*138e0*/  STG.E desc[UR36][R8.64+0xb50], R13 ;  /* 0x000b500d08007986 */ /* 0x0201e8000c101924 */
[----:B-1----:R-:W5:Y:S04]  /*138f0*/  LDG.E R15, desc[UR36][R6.64+0x114] ;  /* 0x00011424060f7981 */ /* 0x002f68000c1e1900 */
[----:B-----5:R1:W-:Y:S04]  /*13900*/  STG.E desc[UR36][R8.64+0xb54], R15 ;  /* 0x000b540f08007986 */ /* 0x0203e8000c101924 */
[----:B--2---:R-:W2:Y:S04]  /*13910*/  LDG.E R17, desc[UR36][R6.64+0x118] ;  /* 0x0001182406117981 */ /* 0x004ea8000c1e1900 */
[----:B--2---:R2:W-:Y:S04]  /*13920*/  STG.E desc[UR36][R8.64+0xb58], R17 ;  /* 0x000b581108007986 */ /* 0x0045e8000c101924 */
[----:B---3--:R-:W3:Y:S04]  /*13930*/  LDG.E R19, desc[UR36][R6.64+0x11c] ;  /* 0x00011c2406137981 */ /* 0x008ee8000c1e1900 */
[----:B---3--:R-:W-:Y:S04]  /*13940*/  STG.E desc[UR36][R8.64+0xb5c], R19 ;  /* 0x000b5c1308007986 */ /* 0x008fe8000c101924 */
[----:B------:R-:W3:Y:S04]  /*13950*/  LDG.E R23, desc[UR36][R6.64+0x120] ;  /* 0x0001202406177981 */ /* 0x000ee8000c1e1900 */
[----:B---3--:R-:W-:Y:S04]  /*13960*/  STG.E desc[UR36][R8.64+0xb60], R23 ;  /* 0x000b601708007986 */ /* 0x008fe8000c101924 */
[----:B----4-:R-:W3:Y:S04]  /*13970*/  LDG.E R21, desc[UR36][R6.64+0x124] ;  /* 0x0001242406157981 */ /* 0x010ee8000c1e1900 */
[----:B---3--:R-:W-:Y:S04]  /*13980*/  STG.E desc[UR36][R8.64+0xb64], R21 ;  /* 0x000b641508007986 */ /* 0x008fe8000c101924 */
[----:B------:R-:W3:Y:S04]  /*13990*/  LDG.E R25, desc[UR36][R6.64+0x128] ;  /* 0x0001282406197981 */ /* 0x000ee8000c1e1900 */
[----:B---3--:R-:W-:Y:S04]  /*139a0*/  STG.E desc[UR36][R8.64+0xb68], R25 ;  /* 0x000b681908007986 */ /* 0x008fe8000c101924 */
[----:B------:R-:W3:Y:S04]  /*139b0*/  LDG.E R27, desc[UR36][R6.64+0x12c] ;  /* 0x00012c24061b7981 */ /* 0x000ee8000c1e1900 */
[----:B---3--:R-:W-:Y:S04]  /*139c0*/  STG.E desc[UR36][R8.64+0xb6c], R27 ;  /* 0x000b6c1b08007986 */ /* 0x008fe8000c101924 */
[----:B------:R-:W3:Y:S04]  /*139d0*/  LDG.E R29, desc[UR36][R6.64+0x130] ;  /* 0x00013024061d7981 */ /* 0x000ee8000c1e1900 */
[----:B---3--:R-:W-:Y:S04]  /*139e0*/  STG.E desc[UR36][R8.64+0xb70], R29 ;  /* 0x000b701d08007986 */ /* 0x008fe8000c101924 */
[----:B------:R-:W3:Y:S04]  /*139f0*/  LDG.E R3, desc[UR36][R6.64+0x134] ;  /* 0x0001342406037981 */ /* 0x000ee8000c1e1900 */
[----:B---3--:R3:W-:Y:S04]  /*13a00*/  STG.E desc[UR36][R8.64+0xb74], R3 ;  /* 0x000b740308007986 */ /* 0x0087e8000c101924 */
[----:B0-----:R-:W4:Y:S04]  /*13a10*/  LDG.E R13, desc[UR36][R6.64+0x138] ;  /* 0x00013824060d7981 */ /* 0x001f28000c1e1900 */
[----:B----4-:R-:W-:Y:S04]  /*13a20*/  STG.E desc[UR36][R8.64+0xb78], R13 ;  /* 0x000b780d08007986 */ /* 0x010fe8000c101924 */
[----:B-1----:R-:W4:Y:S04]  /*13a30*/  LDG.E R15, desc[UR36][R6.64+0x13c] ;  /* 0x00013c24060f7981 */ /* 0x002f28000c1e1900 */
[----:B----4-:R-:W-:Y:S04]  /*13a40*/  STG.E desc[UR36][R8.64+0xb7c], R15 ;  /* 0x000b7c0f08007986 */ /* 0x010fe8000c101924 */
[----:B--2---:R-:W2:Y:S01]  /*13a50*/  LDG.E R17, desc[UR36][R6.64+0x140] ;  /* 0x0001402406117981 */ /* 0x004ea2000c1e1900 */
[----:B---3--:R-:W-:Y:S01]  /*13a60*/  IADD3 R3, P0, PT, R4, 0x50, RZ ;  /* 0x0000005004037810 */ /* 0x008fe20007f1e0ff */
[----:B------:R-:W-:Y:S01]  /*13a70*/  BSSY.RECONVERGENT B0, `(.L_x_325) ;  /* 0x0000028000007945 */ /* 0x000fe20003800200 */
[----:B------:R-:W-:-:S02]  /*13a80*/  IMAD.MOV.U32 R0, RZ, RZ, RZ ;  /* 0x000000ffff007224 */ /* 0x000fc400078e00ff */
[C---:B------:R-:W-:Y:S02]  /*13a90*/  VIADD R36, R1.reuse, 0x18c ;  /* 0x0000018c01247836 */ /* 0x040fe40000000000 */
[----:B------:R-:W-:Y:S01]  /*13aa0*/  VIADD R37, R1, 0x168 ;  /* 0x0000016801257836 */ /* 0x000fe20000000000 */
[----:B------:R-:W-:Y:S01]  /*13ab0*/  @!P5 IADD3 R11, PT, PT, R11, 0x1, RZ ;  /* 0x000000010b0bd810 */ /* 0x000fe20007ffe0ff */
[----:B--2---:R0:W-:Y:S04]  /*13ac0*/  STG.E desc[UR36][R8.64+0xb80], R17 ;  /* 0x000b801108007986 */ /* 0x0041e8000c101924 */
[----:B------:R1:W-:Y:S04]  /*13ad0*/  STG.E desc[UR36][R34.64+0xb84], RZ ;  /* 0x000b84ff22007986 */ /* 0x0003e8000c101924 */
[----:B------:R1:W-:Y:S04]  /*13ae0*/  ST.E.64 desc[UR36][R4.64], RZ ;  /* 0x000000ff04007985 */ /* 0x0003e8000c101b24 */
[----:B------:R1:W-:Y:S04]  /*13af0*/  ST.E.64 desc[UR36][R4.64+0x8], RZ ;  /* 0x000008ff04007985 */ /* 0x0003e8000c101b24 */
[----:B------:R1:W-:Y:S04]  /*13b00*/  ST.E.64 desc[UR36][R4.64+0x10], RZ ;  /* 0x000010ff04007985 */ /* 0x0003e8000c101b24 */
[----:B------:R1:W-:Y:S04]  /*13b10*/  ST.E.64 desc[UR36][R4.64+0x18], RZ ;  /* 0x000018ff04007985 */ /* 0x0003e8000c101b24 */
[----:B------:R1:W-:Y:S01]  /*13b20*/  ST.E.64 desc[UR36][R4.64+0x20], RZ ;  /* 0x000020ff04007985 */ /* 0x0003e2000c101b24 */
[----:B0-----:R-:W-:-:S07]  /*13b30*/  IMAD.X R8, RZ, RZ, R5, P0 ;  /* 0x000000ffff087224 */ /* 0x001fce00000e0605 */
.L_x_326:
[----:B0-----:R-:W-:Y:S02]  /*13b40*/  IMAD.MOV.U32 R6, RZ, RZ, R3 ;  /* 0x000000ffff067224 */ /* 0x001fe400078e0003 */
[----:B------:R-:W-:Y:S02]  /*13b50*/  IMAD.MOV.U32 R7, RZ, RZ, R8 ;  /* 0x000000ffff077224 */ /* 0x000fe400078e0008 */
[----:B------:R-:W-:Y:S01]  /*13b60*/  VIADD R0, R0, 0x4 ;  /* 0x0000000400007836 */ /* 0x000fe20000000000 */
[----:B------:R-:W-:Y:S02]  /*13b70*/  IADD3 R3, P1, PT, R6, 0xa0, RZ ;  /* 0x000000a006037810 */ /* 0x000fe40007f3e0ff */
[----:B------:R0:W-:Y:S02]  /*13b80*/  ST.E.64 desc[UR36][R6.64+-0x28], RZ ;  /* 0xffffd8ff06007985 */ /* 0x0001e4000c101b24 */
[----:B------:R-:W-:Y:S01]  /*13b90*/  ISETP.NE.AND P0, PT, R0, 0x50, PT ;  /* 0x000000500000780c */ /* 0x000fe20003f05270 */
[----:B------:R-:W-:Y:S01]  /*13ba0*/  IMAD.X R8, RZ, RZ, R7, P1 ;  /* 0x000000ffff087224 */ /* 0x000fe200008e0607 */
[----:B------:R0:W-:Y:S04]  /*13bb0*/  ST.E.64 desc[UR36][R6.64+-0x20], RZ ;  /* 0xffffe0ff06007985 */ /* 0x0001e8000c101b24 */
        /* <DEDUP_REMOVED lines=17> */
[----:B------:R0:W-:Y:S01]  /*13cd0*/  ST.E.64 desc[UR36][R6.64+0x70], RZ ;  /* 0x000070ff06007985 */ /* 0x0001e2000c101b24 */
[----:B------:R-:W-:Y:S05]  /*13ce0*/  @P0 BRA `(.L_x_326) ;  /* 0xfffffffc00940947 */ /* 0x000fea000383ffff */
[----:B------:R-:W-:Y:S05]  /*13cf0*/  BSYNC.RECONVERGENT B0 ;  /* 0x0000000000007941 */ /* 0x000fea0003800200 */
.L_x_325:
[----:B------:R2:W-:Y:S01]  /*13d00*/  STL [R1+0x18c], RZ ;  /* 0x00018cff01007387 */ /* 0x0005e20000100800 */
[----:B------:R-:W-:Y:S01]  /*13d10*/  ISETP.GE.AND P0, PT, R11, 0x1, PT ;  /* 0x000000010b00780c */ /* 0x000fe20003f06270 */
[----:B------:R-:W-:Y:S01]  /*13d20*/  BSSY.RECONVERGENT B0, `(.L_x_327) ;  /* 0x000014b000007945 */ /* 0x000fe20003800200 */
[----:B------:R-:W-:Y:S01]  /*13d30*/  HFMA2 R3, -RZ, RZ, 0, 0 ;  /* 0x00000000ff037431 */ /* 0x000fe200000001ff */
[----:B------:R2:W-:Y:S04]  /*13d40*/  STL.64 [R1+0x190], RZ ;  /* 0x000190ff01007387 */ /* 0x0005e80000100a00 */
[----:B------:R2:W-:Y:S04]  /*13d50*/  STL.64 [R1+0x198], RZ ;  /* 0x000198ff01007387 */ /* 0x0005e80000100a00 */
[----:B------:R2:W-:Y:S04]  /*13d60*/  STL.64 [R1+0x1a0], RZ ;  /* 0x0001a0ff01007387 */ /* 0x0005e80000100a00 */
[----:B------:R2:W-:Y:S04]  /*13d70*/  STL.64 [R1+0x1a8], RZ ;  /* 0x0001a8ff01007387 */ /* 0x0005e80000100a00 */
[----:B------:R2:W-:Y:S04]  /*13d80*/  STL.64 [R1+0x168], RZ ;  /* 0x000168ff01007387 */ /* 0x0005e80000100a00 */
[----:B------:R2:W-:Y:S04]  /*13d90*/  STL.64 [R1+0x170], RZ ;  /* 0x000170ff01007387 */ /* 0x0005e80000100a00 */
[----:B------:R2:W-:Y:S04]  /*13da0*/  STL.64 [R1+0x178], RZ ;  /* 0x000178ff01007387 */ /* 0x0005e80000100a00 */
[----:B------:R2:W-:Y:S04]  /*13db0*/  STL.64 [R1+0x180], RZ ;  /* 0x000180ff01007387 */ /* 0x0005e80000100a00 */
[----:B------:R2:W-:Y:S04]  /*13dc0*/  STL [R1+0x188], RZ ;  /* 0x000188ff01007387 */ /* 0x0005e80000100800 */
[----:B------:R2:W-:Y:S04]  /*13dd0*/  STL [R1+0x144], RZ ;  /* 0x000144ff01007387 */ /* 0x0005e80000100800 */
[----:B------:R2:W-:Y:S04]  /*13de0*/  STL.64 [R1+0x148], RZ ;  /* 0x000148ff01007387 */ /* 0x0005e80000100a00 */
[----:B------:R2:W-:Y:S04]  /*13df0*/  STL.64 [R1+0x150], RZ ;  /* 0x000150ff01007387 */ /* 0x0005e80000100a00 */
[----:B------:R2:W-:Y:S04]  /*13e00*/  STL.64 [R1+0x158], RZ ;  /* 0x000158ff01007387 */ /* 0x0005e80000100a00 */
[----:B------:R2:W-:Y:S01]  /*13e10*/  STL.64 [R1+0x160], RZ ;  /* 0x000160ff01007387 */ /* 0x0005e20000100a00 */
[----:B------:R-:W-:Y:S05]  /*13e20*/  @!P0 BRA `(.L_x_328) ;  /* 0x0000001000e88947 */ /* 0x000fea0003800000 */
[----:B------:R-:W-:Y:S02]  /*13e30*/  IMAD.MOV R0, RZ, RZ, -R11 ;  /* 0x000000ffff007224 */ /* 0x000fe400078e0a0b */
[----:B------:R-:W-:-:S07]  /*13e40*/  IMAD.MOV.U32 R3, RZ, RZ, RZ ;  /* 0x000000ffff037224 */ /* 0x000fce00078e00ff */
.L_x_329:
[----:B------:R-:W-:-:S05]  /*13e50*/  IMAD.MOV.U32 R8, RZ, RZ, R92 ;  /* 0x000000ffff087224 */ /* 0x000fca00078e005c */
[----:B------:R-:W0:Y:S02]  /*13e60*/  LDL R38, [R8] ;  /* 0x0000000008267983 */ /* 0x000e240000100800 */
[----:B0-----:R-:W-:-:S05]  /*13e70*/  IMAD.HI R6, R38, 0x38e38e39, RZ ;  /* 0x38e38e3926067827 */ /* 0x001fca00078e02ff */
[----:B------:R-:W-:-:S04]  /*13e80*/  SHF.R.S32.HI R7, RZ, 0x1, R6 ;  /* 0x00000001ff077819 */ /* 0x000fc80000011406 */
[----:B------:R-:W-:-:S05]  /*13e90*/  LEA.HI R7, R6, R7, RZ, 0x1 ;  /* 0x0000000706077211 */ /* 0x000fca00078f08ff */
[----:B------:R-:W-:-:S04]  /*13ea0*/  IMAD R9, R7, 0x9, RZ ;  /* 0x0000000907097824 */ /* 0x000fc800078e02ff */
[----:B------:R-:W-:-:S05]  /*13eb0*/  IMAD.WIDE R6, R9, 0x4, R32 ;  /* 0x0000000409067825 */ /* 0x000fca00078e0220 */
[----:B------:R-:W3:Y:S04]  /*13ec0*/  LDG.E R11, desc[UR36][R6.64] ;  /* 0x00000024060b7981 */ /* 0x000ee8000c1e1900 */
[----:B------:R-:W4:Y:S04]  /*13ed0*/  LDG.E R13, desc[UR36][R6.64+0x4] ;  /* 0x00000424060d7981 */ /* 0x000f28000c1e1900 */
[----:B------:R-:W5:Y:S04]  /*13ee0*/  LDG.E R15, desc[UR36][R6.64+0x8] ;  /* 0x00000824060f7981 */ /* 0x000f68000c1e1900 */
[----:B------:R-:W2:Y:S04]  /*13ef0*/  LDG.E R14, desc[UR36][R6.64+0xc] ;  /* 0x00000c24060e7981 */ /* 0x000ea8000c1e1900 */
[----:B------:R-:W2:Y:S04]  /*13f00*/  LDG.E R16, desc[UR36][R6.64+0x10] ;  /* 0x0000102406107981 */ /* 0x000ea8000c1e1900 */
[----:B------:R-:W2:Y:S01]  /*13f10*/  LDG.E R17, desc[UR36][R6.64+0x1c] ;  /* 0x00001c2406117981 */ /* 0x000ea2000c1e1900 */
[----:B---3--:R-:W-:-:S13]  /*13f20*/  ISETP.GE.AND P0, PT, R11, 0x1, PT ;  /* 0x000000010b00780c */ /* 0x008fda0003f06270 */
[----:B------:R-:W-:-:S05]  /*13f30*/  @P0 VIADD R11, R11, 0xffffffff ;  /* 0xffffffff0b0b0836 */ /* 0x000fca0000000000 */
[----:B------:R-:W-:-:S05]  /*13f40*/  @P0 LEA R11, R11, R36, 0x2 ;  /* 0x000000240b0b0211 */ /* 0x000fca00078e10ff */
[----:B------:R-:W3:Y:S01]  /*13f50*/  @P0 LDL R8, [R11] ;  /* 0x000000000b080983 */ /* 0x000ee20000100800 */
[----:B----4-:R-:W-:-:S13]  /*13f60*/  ISETP.GE.AND P1, PT, R13, 0x1, PT ;  /* 0x000000010d00780c */ /* 0x010fda0003f26270 */
[----:B------:R-:W-:-:S04]  /*13f70*/  @P1 VIADD R13, R13, 0xffffffff ;  /* 0xffffffff0d0d1836 */ /* 0x000fc80000000000 */
[----:B------:R-:W-:Y:S02]  /*13f80*/  @P1 IMAD R13, R13, 0x4, R36 ;  /* 0x000000040d0d1824 */ /* 0x000fe400078e0224 */
[----:B---3--:R-:W-:-:S05]  /*13f90*/  @P0 VIADD R8, R8, 0x1 ;  /* 0x0000000108080836 */ /* 0x008fca0000000000 */
[----:B------:R0:W-:Y:S04]  /*13fa0*/  @P0 STL [R11], R8 ;  /* 0x000000080b000387 */ /* 0x0001e80000100800 */
[----:B------:R-:W3:Y:S01]  /*13fb0*/  @P1 LDL R10, [R13] ;  /* 0x000000000d0a1983 */ /* 0x000ee20000100800 */
[----:B-----5:R-:W-:-:S13]  /*13fc0*/  ISETP.GE.AND P0, PT, R15, 0x1, PT ;  /* 0x000000010f00780c */ /* 0x020fda0003f06270 */
[----:B------:R-:W-:-:S04]  /*13fd0*/  @P0 VIADD R15, R15, 0xffffffff ;  /* 0xffffffff0f0f0836 */ /* 0x000fc80000000000 */
[----:B------:R-:W-:Y:S01]  /*13fe0*/  @P0 IMAD R15, R15, 0x4, R36 ;  /* 0x000000040f0f0824 */ /* 0x000fe200078e0224 */
[----:B---3--:R-:W-:-:S05]  /*13ff0*/  @P1 IADD3 R10, PT, PT, R10, 0x1, RZ ;  /* 0x000000010a0a1810 */ /* 0x008fca0007ffe0ff */
[----:B------:R3:W-:Y:S04]  /*14000*/  @P1 STL [R13], R10 ;  /* 0x0000000a0d001387 */ /* 0x0007e80000100800 */
[----:B------:R-:W4:Y:S01]  /*14010*/  @P0 LDL R12, [R15] ;  /* 0x000000000f0c0983 */ /* 0x000f220000100800 */
[----:B--2---:R-:W-:-:S13]  /*14020*/  ISETP.GE.AND P1, PT, R14, 0x1, PT ;  /* 0x000000010e00780c */ /* 0x004fda0003f26270 */
[----:B0-----:R-:W-:Y:S02]  /*14030*/  @P1 VIADD R11, R14, 0xffffffff ;  /* 0xffffffff0e0b1836 */ /* 0x001fe40000000000 */
[----:B------:R-:W2:Y:S02]  /*14040*/  LDG.E R14, desc[UR36][R6.64+0x14] ;  /* 0x00001424060e7981 */ /* 0x000ea4000c1e1900 */
[----:B------:R-:W-:Y:S02]  /*14050*/  @P1 IMAD R11, R11, 0x4, R36 ;  /* 0x000000040b0b1824 */ /* 0x000fe400078e0224 */
[----:B----4-:R-:W-:-:S05]  /*14060*/  @P0 VIADD R12, R12, 0x1 ;  /* 0x000000010c0c0836 */ /* 0x010fca0000000000 */
[----:B------:R0:W-:Y:S04]  /*14070*/  @P0 STL [R15], R12 ;  /* 0x0000000c0f000387 */ /* 0x0001e80000100800 */
[----:B------:R-:W4:Y:S01]  /*14080*/  @P1 LDL R8, [R11] ;  /* 0x000000000b081983 */ /* 0x000f220000100800 */
[----:B------:R-:W-:-:S13]  /*14090*/  ISETP.GE.AND P0, PT, R16, 0x1, PT ;  /* 0x000000011000780c */ /* 0x000fda0003f06270 */
[----:B---3--:R-:W-:Y:S02]  /*140a0*/  @P0 IADD3 R13, PT, PT, R16, -0x1, RZ ;  /* 0xffffffff100d0810 */ /* 0x008fe40007ffe0ff */
[----:B------:R-:W3:Y:S03]  /*140b0*/  LDG.E R16, desc[UR36][R6.64+0x18] ;  /* 0x0000182406107981 */ /* 0x000ee6000c1e1900 */
[----:B------:R-:W-:Y:S02]  /*140c0*/  @P0 IMAD R13, R13, 0x4, R36 ;  /* 0x000000040d0d0824 */ /* 0x000fe400078e0224 */
[----:B----4-:R-:W-:-:S05]  /*140d0*/  @P1 VIADD R8, R8, 0x1 ;  /* 0x0000000108081836 */ /* 0x010fca0000000000 */
[----:B------:R4:W-:Y:S04]  /*140e0*/  @P1 STL [R11], R8 ;  /* 0x000000080b001387 */ /* 0x0009e80000100800 */
[----:B------:R-:W5:Y:S01]  /*140f0*/  @P0 LDL R10, [R13] ;  /* 0x000000000d0a0983 */ /* 0x000f620000100800 */
[----:B--2---:R-:W-:-:S13]  /*14100*/  ISETP.GE.AND P1, PT, R14, 0x1, PT ;  /* 0x000000010e00780c */ /* 0x004fda0003f26270 */
[----:B0-----:R-:W-:-:S05]  /*14110*/  @P1 VIADD R15, R14, 0xffffffff ;  /* 0xffffffff0e0f1836 */ /* 0x001fca0000000000 */
[----:B------:R-:W-:Y:S01]  /*14120*/  @P1 LEA R15, R15, R36, 0x2 ;  /* 0x000000240f0f1211 */ /* 0x000fe200078e10ff */
[----:B-----5:R-:W-:-:S05]  /*14130*/  @P0 VIADD R10, R10, 0x1 ;  /* 0x000000010a0a0836 */ /* 0x020fca0000000000 */
[----:B------:R0:W-:Y:S04]  /*14140*/  @P0 STL [R13], R10 ;  /* 0x0000000a0d000387 */ /* 0x0001e80000100800 */
[----:B------:R-:W2:Y:S01]  /*14150*/  @P1 LDL R12, [R15] ;  /* 0x000000000f0c1983 */ /* 0x000ea20000100800 */
[----:B---3--:R-:W-:-:S13]  /*14160*/  ISETP.GE.AND P0, PT, R16, 0x1, PT ;  /* 0x000000011000780c */ /* 0x008fda0003f06270 */
[----:B----4-:R-:W-:Y:S02]  /*14170*/  @P0 VIADD R11, R16, 0xffffffff ;  /* 0xffffffff100b0836 */ /* 0x010fe40000000000 */
[----:B------:R-:W3:Y:S02]  /*14180*/  LDG.E R16, desc[UR36][R6.64+0x20] ;  /* 0x0000202406107981 */ /* 0x000ee4000c1e1900 */
[----:B------:R-:W-:Y:S02]  /*14190*/  @P0 IMAD R8, R11, 0x4, R36 ;  /* 0x000000040b080824 */ /* 0x000fe400078e0224 */
[----:B--2---:R-:W-:-:S05]  /*141a0*/  @P1 VIADD R12, R12, 0x1 ;  /* 0x000000010c0c1836 */ /* 0x004fca0000000000 */
[----:B------:R2:W-:Y:S04]  /*141b0*/  @P1 STL [R15], R12 ;  /* 0x0000000c0f001387 */ /* 0x0005e80000100800 */
[----:B------:R-:W0:Y:S01]  /*141c0*/  @P0 LDL R11, [R8] ;  /* 0x00000000080b0983 */ /* 0x000e220000100800 */
[----:B------:R-:W-:-:S13]  /*141d0*/  ISETP.GE.AND P1, PT, R17, 0x1, PT ;  /* 0x000000011100780c */ /* 0x000fda0003f26270 */
[----:B------:R-:W-:-:S04]  /*141e0*/  @P1 VIADD R17, R17, 0xffffffff ;  /* 0xffffffff11111836 */ /* 0x000fc80000000000 */
[----:B------:R-:W-:Y:S01]  /*141f0*/  @P1 IMAD R17, R17, 0x4, R36 ;  /* 0x0000000411111824 */ /* 0x000fe200078e0224 */
[----:B0-----:R-:W-:-:S05]  /*14200*/  @P0 IADD3 R13, PT, PT, R11, 0x1, RZ ;  /* 0x000000010b0d0810 */ /* 0x001fca0007ffe0ff */
[----:B------:R0:W-:Y:S04]  /*14210*/  @P0 STL [R8], R13 ;  /* 0x0000000d08000387 */ /* 0x0001e80000100800 */
[----:B------:R-:W4:Y:S01]  /*14220*/  @P1 LDL R14, [R17] ;  /* 0x00000000110e1983 */ /* 0x000f220000100800 */
[----:B------:R-:W-:Y:S01]  /*14230*/  IMAD.IADD R9, R38, 0x1, -R9 ;  /* 0x0000000126097824 */ /* 0x000fe200078e0a09 */
[----:B---3--:R-:W-:-:S03]  /*14240*/  ISETP.GE.AND P0, PT, R16, 0x1, PT ;  /* 0x000000011000780c */ /* 0x008fc60003f06270 */
[----:B------:R-:W-:-:S06]  /*14250*/  IMAD.WIDE R10, R9, 0x4, R32 ;  /* 0x00000004090a7825 */ /* 0x000fcc00078e0220 */
[----:B------:R-:W3:Y:S04]  /*14260*/  LDG.E R10, desc[UR36][R10.64] ;  /* 0x000000240a0a7981 */ /* 0x000ee8000c1e1900 */
[----:B--2---:R-:W-:-:S05]  /*14270*/  @P0 VIADD R15, R16, 0xffffffff ;  /* 0xffffffff100f0836 */ /* 0x004fca0000000000 */
[----:B------:R-:W-:Y:S01]  /*14280*/  @P0 LEA R15, R15, R36, 0x2 ;  /* 0x000000240f0f0211 */ /* 0x000fe200078e10ff */
[----:B----4-:R-:W-:-:S05]  /*14290*/  @P1 VIADD R14, R14, 0x1 ;  /* 0x000000010e0e1836 */ /* 0x010fca0000000000 */
[----:B------:R2:W-:Y:S04]  /*142a0*/  @P1 STL [R17], R14 ;  /* 0x0000000e11001387 */ /* 0x0005e80000100800 */
[----:B------:R-:W4:Y:S01]  /*142b0*/  @P0 LDL R12, [R15] ;  /* 0x000000000f0c0983 */ /* 0x000f220000100800 */
[----:B------:R-:W-:Y:S01]  /*142c0*/  VIADD R7, R9, 0x9 ;  /* 0x0000000909077836 */ /* 0x000fe20000000000 */
[----:B---3--:R-:W-:-:S03]  /*142d0*/  ISETP.GE.AND P1, PT, R10, 0x1, PT ;  /* 0x000000010a00780c */ /* 0x008fc60003f26270 */
[----:B------:R-:W-:-:S06]  /*142e0*/  IMAD.WIDE.U32 R6, R7, 0x4, R32 ;  /* 0x0000000407067825 */ /* 0x000fcc00078e0020 */
[----:B------:R-:W3:Y:S04]  /*142f0*/  LDG.E R6, desc[UR36][R6.64] ;  /* 0x0000002406067981 */ /* 0x000ee8000c1e1900 */
[----:B0-----:R-:W-:-:S04]  /*14300*/  @P1 VIADD R8, R10, 0xffffffff ;  /* 0xffffffff0a081836 */ /* 0x001fc80000000000 */
[----:B------:R-:W-:Y:S02]  /*14310*/  @P1 IMAD R8, R8, 0x4, R37 ;  /* 0x0000000408081824 */ /* 0x000fe400078e0225 */
[----:B----4-:R-:W-:-:S05]  /*14320*/  @P0 VIADD R12, R12, 0x1 ;  /* 0x000000010c0c0836 */ /* 0x010fca0000000000 */
[----:B------:R0:W-:Y:S04]  /*14330*/  @P0 STL [R15], R12 ;  /* 0x0000000c0f000387 */ /* 0x0001e80000100800 */
[----:B------:R-:W4:Y:S01]  /*14340*/  @P1 LDL R13, [R8] ;  /* 0x00000000080d1983 */ /* 0x000f220000100800 */
[----:B------:R-:W-:Y:S02]  /*14350*/  IADD3 R11, PT, PT, R9, 0x12, RZ ;  /* 0x00000012090b7810 */ /* 0x000fe40007ffe0ff */
[----:B---3--:R-:W-:-:S03]  /*14360*/  ISETP.GE.AND P0, PT, R6, 0x1, PT ;  /* 0x000000010600780c */ /* 0x008fc60003f06270 */
[----:B------:R-:W-:-:S06]  /*14370*/  IMAD.WIDE.U32 R10, R11, 0x4, R32 ;  /* 0x000000040b0a7825 */ /* 0x000fcc00078e0020 */
[----:B------:R-:W3:Y:S04]  /*14380*/  LDG.E R10, desc[UR36][R10.64] ;  /* 0x000000240a0a7981 */ /* 0x000ee8000c1e1900 */
[----:B--2---:R-:W-:-:S04]  /*14390*/  @P0 VIADD R14, R6, 0xffffffff ;  /* 0xffffffff060e0836 */ /* 0x004fc80000000000 */
[----:B------:R-:W-:Y:S02]  /*143a0*/  @P0 IMAD R14, R14, 0x4, R37 ;  /* 0x000000040e0e0824 */ /* 0x000fe400078e0225 */
[----:B----4-:R-:W-:-:S05]  /*143b0*/  @P1 VIADD R13, R13, 0x1 ;  /* 0x000000010d0d1836 */ /* 0x010fca0000000000 */
[----:B------:R2:W-:Y:S04]  /*143c0*/  @P1 STL [R8], R13 ;  /* 0x0000000d08001387 */ /* 0x0005e80000100800 */
[----:B------:R-:W4:Y:S01]  /*143d0*/  @P0 LDL R16, [R14] ;  /* 0x000000000e100983 */ /* 0x000f220000100800 */
[----:B------:R-:W-:Y:S01]  /*143e0*/  VIADD R7, R9, 0x1b ;  /* 0x0000001b09077836 */ /* 0x000fe20000000000 */
[----:B---3--:R-:W-:-:S03]  /*143f0*/  ISETP.GE.AND P1, PT, R10, 0x1, PT ;  /* 0x000000010a00780c */ /* 0x008fc60003f26270 */
[----:B------:R-:W-:-:S06]  /*14400*/  IMAD.WIDE.U32 R6, R7, 0x4, R32 ;  /* 0x0000000407067825 */ /* 0x000fcc00078e0020 */
[----:B------:R-:W3:Y:S04]  /*14410*/  LDG.E R6, desc[UR36][R6.64] ;  /* 0x0000002406067981 */ /* 0x000ee8000c1e1900 */
[----:B0-----:R-:W-:-:S05]  /*14420*/  @P1 IADD3 R12, PT, PT, R10, -0x1, RZ ;  /* 0xffffffff0a0c1810 */ /* 0x001fca0007ffe0ff */
        /* <DEDUP_REMOVED lines=8> */
[----:B--2---:R-:W-:-:S04]  /*144b0*/  @P0 VIADD R8, R6, 0xffffffff ;  /* 0xffffffff06080836 */ /* 0x004fc80000000000 */
[----:B------:R-:W-:Y:S01]  /*144c0*/  @P0 IMAD R8, R8, 0x4, R37 ;  /* 0x0000000408080824 */ /* 0x000fe200078e0225 */
[----:B----4-:R-:W-:-:S05]  /*144d0*/  @P1 IADD3 R13, PT, PT, R16, 0x1, RZ ;  /* 0x00000001100d1810 */ /* 0x010fca0007ffe0ff */
[----:B------:R2:W-:Y:S04]  /*144e0*/  @P1 STL [R12], R13 ;  /* 0x0000000d0c001387 */ /* 0x0005e80000100800 */
[----:B------:R-:W4:Y:S01]  /*144f0*/  @P0 LDL R16, [R8] ;  /* 0x0000000008100983 */ /* 0x000f220000100800 */
[----:B------:R-:W-:Y:S01]  /*14500*/  VIADD R7, R9, 0x2d ;  /* 0x0000002d09077836 */ /* 0x000fe20000000000 */
[----:B---3--:R-:W-:-:S03]  /*14510*/  ISETP.GE.AND P1, PT, R10, 0x1, PT ;  /* 0x000000010a00780c */ /* 0x008fc60003f26270 */
[----:B------:R-:W-:-:S06]  /*14520*/  IMAD.WIDE.U32 R6, R7, 0x4, R32 ;  /* 0x0000000407067825 */ /* 0x000fcc00078e0020 */
[----:B------:R-:W3:Y:S04]  /*14530*/  LDG.E R6, desc[UR36][R6.64] ;  /* 0x0000002406067981 */ /* 0x000ee8000c1e1900 */
[----:B0-----:R-:W-:-:S05]  /*14540*/  @P1 VIADD R14, R10, 0xffffffff ;  /* 0xffffffff0a0e1836 */ /* 0x001fca0000000000 */
        /* <DEDUP_REMOVED lines=22> */
[----:B------:R-:W-:Y:S01]  /*146b0*/  VIADD R11, R9, 0x48 ;  /* 0x00000048090b7836 */ /* 0x000fe20000000000 */
[----:B---3--:R-:W-:-:S03]  /*146c0*/  ISETP.GE.AND P0, PT, R6, 0x1, PT ;  /* 0x000000010600780c */ /* 0x008fc60003f06270 */
[----:B------:R-:W-:-:S06]  /*146d0*/  IMAD.WIDE.U32 R10, R11, 0x4, R32 ;  /* 0x000000040b0a7825 */ /* 0x000fcc00078e0020 */
[----:B------:R3:W5:Y:S04]  /*146e0*/  LDG.E R10, desc[UR36][R10.64] ;  /* 0x000000240a0a7981 */ /* 0x000768000c1e1900 */
[----:B--2---:R-:W-:-:S05]  /*146f0*/  @P0 IADD3 R14, PT, PT, R6, -0x1, RZ ;  /* 0xffffffff060e0810 */ /* 0x004fca0007ffe0ff */
[----:B------:R-:W-:Y:S01]  /*14700*/  @P0 IMAD R14, R14, 0x4, R37 ;  /* 0x000000040e0e0824 */ /* 0x000fe200078e0225 */
[----:B------:R-:W-:-:S05]  /*14710*/  PRMT R6, R9, 0x9910, RZ ;  /* 0x0000991009067816 */ /* 0x000fca00000000ff */
[----:B------:R-:W-:-:S05]  /*14720*/  IMAD R6, R6, 0x56, RZ ;  /* 0x0000005606067824 */ /* 0x000fca00078e02ff */
[----:B0-----:R-:W-:-:S04]  /*14730*/  LOP3.LUT R15, R6, 0xffff, RZ, 0xc0, !PT ;  /* 0x0000ffff060f7812 */ /* 0x001fc800078ec0ff */
[----:B------:R-:W-:Y:S01]  /*14740*/  SHF.R.U32.HI R6, RZ, 0xf, R15 ;  /* 0x0000000fff067819 */ /* 0x000fe2000001160f */
[----:B---3--:R-:W-:-:S03]  /*14750*/  IMAD.MOV R11, RZ, RZ, -R9 ;  /* 0x000000ffff0b7224 */ /* 0x008fc600078e0a09 */
[----:B------:R-:W-:Y:S01]  /*14760*/  LEA.HI R6, R15, R6, RZ, 0x18 ;  /* 0x000000060f067211 */ /* 0x000fe200078fc0ff */
[----:B----4-:R-:W-:-:S05]  /*14770*/  @P1 VIADD R7, R16, 0x1 ;  /* 0x0000000110071836 */ /* 0x010fca0000000000 */
[----:B------:R0:W-:Y:S04]  /*14780*/  @P1 STL [R8], R7 ;  /* 0x0000000708001387 */ /* 0x0001e80000100800 */
[----:B------:R-:W2:Y:S01]  /*14790*/  @P0 LDL R13, [R14] ;  /* 0x000000000e0d0983 */ /* 0x000ea20000100800 */
[----:B------:R-:W-:Y:S02]  /*147a0*/  PRMT R6, R6, 0x9910, RZ ;  /* 0x0000991006067816 */ /* 0x000fe400000000ff */
[----:B------:R-:W-:-:S03]  /*147b0*/  PRMT R11, R11, 0x7710, RZ ;  /* 0x000077100b0b7816 */ /* 0x000fc600000000ff */
[----:B0-----:R-:W-:Y:S02]  /*147c0*/  IMAD.MOV.U32 R8, RZ, RZ, R6 ;  /* 0x000000ffff087224 */ /* 0x001fe400078e0006 */
[----:B------:R-:W-:-:S04]  /*147d0*/  IMAD.HI R6, R38, 0x4bda12f7, RZ ;  /* 0x4bda12f726067827 */ /* 0x000fc800078e02ff */
[----:B------:R-:W-:Y:S01]  /*147e0*/  IMAD R8, R8, 0x3, R11 ;  /* 0x0000000308087824 */ /* 0x000fe200078e020b */
[----:B------:R-:W-:-:S04]  /*147f0*/  SHF.R.U32.HI R7, RZ, 0x1f, R6 ;  /* 0x0000001fff077819 */ /* 0x000fc80000011606 */
[----:B------:R-:W-:Y:S02]  /*14800*/  LOP3.LUT R8, R8, 0xffff, RZ, 0xc0, !PT ;  /* 0x0000ffff08087812 */ /* 0x000fe400078ec0ff */
[----:B------:R-:W-:Y:S02]  /*14810*/  LEA.HI.SX32 R6, R6, R7, 0x1d ;  /* 0x0000000706067211 */ /* 0x000fe400078feaff */
[----:B------:R-:W-:-:S03]  /*14820*/  PRMT R8, R8, 0x8880, RZ ;  /* 0x0000888008087816 */ /* 0x000fc600000000ff */
[----:B------:R-:W-:Y:S01]  /*14830*/  IMAD R9, R6, 0x1b, R9 ;  /* 0x0000001b06097824 */ /* 0x000fe200078e0209 */
[----:B------:R-:W-:-:S05]  /*14840*/  MOV R6, R8 ;  /* 0x0000000800067202 */ /* 0x000fca0000000f00 */
[----:B------:R-:W-:Y:S01]  /*14850*/  IMAD.IADD R7, R6, 0x1, R9 ;  /* 0x0000000106077824 */ /* 0x000fe200078e0209 */
[----:B-----5:R-:W-:-:S03]  /*14860*/  ISETP.GE.AND P1, PT, R10, 0x1, PT ;  /* 0x000000010a00780c */ /* 0x020fc60003f26270 */
[----:B------:R-:W-:-:S05]  /*14870*/  IMAD.WIDE R6, R7, 0x4, R32 ;  /* 0x0000000407067825 */ /* 0x000fca00078e0220 */
[----:B------:R-:W3:Y:S04]  /*14880*/  LDG.E R11, desc[UR36][R6.64] ;  /* 0x00000024060b7981 */ /* 0x000ee8000c1e1900 */
[----:B------:R-:W4:Y:S01]  /*14890*/  LDG.E R12, desc[UR36][R6.64+0x4] ;  /* 0x00000424060c7981 */ /* 0x000f22000c1e1900 */
[----:B------:R-:W-:-:S03]  /*148a0*/  @P1 VIADD R8, R10, 0xffffffff ;  /* 0xffffffff0a081836 */ /* 0x000fc60000000000 */
[----:B------:R-:W5:Y:S01]  /*148b0*/  LDG.E R15, desc[UR36][R6.64+0x8] ;  /* 0x00000824060f7981 */ /* 0x000f62000c1e1900 */
[----:B------:R-:W-:Y:S02]  /*148c0*/  @P1 IMAD R8, R8, 0x4, R37 ;  /* 0x0000000408081824 */ /* 0x000fe400078e0225 */
[----:B--2---:R-:W-:-:S05]  /*148d0*/  @P0 VIADD R13, R13, 0x1 ;  /* 0x000000010d0d0836 */ /* 0x004fca0000000000 */
[----:B------:R0:W-:Y:S04]  /*148e0*/  @P0 STL [R14], R13 ;  /* 0x0000000d0e000387 */ /* 0x0001e80000100800 */
[----:B------:R-:W2:Y:S04]  /*148f0*/  @P1 LDL R9, [R8] ;  /* 0x0000000008091983 */ /* 0x000ea80000100800 */
[----:B0-----:R-:W5:Y:S01]  /*14900*/  LDG.E R14, desc[UR36][R6.64+0x24] ;  /* 0x00002424060e7981 */ /* 0x001f62000c1e1900 */
[----:B---3--:R-:W-:-:S13]  /*14910*/  ISETP.GE.AND P0, PT, R11, 0x1, PT ;  /* 0x000000010b00780c */ /* 0x008fda0003f06270 */
[----:B------:R-:W-:-:S05]  /*14920*/  @P0 IADD3 R11, PT, PT, R11, -0x1, RZ ;  /* 0xffffffff0b0b0810 */ /* 0x000fca0007ffe0ff */
[----:B------:R-:W-:Y:S02]  /*14930*/  @P0 IMAD R11, R11, 0x4, R2 ;  /* 0x000000040b0b0824 */ /* 0x000fe400078e0202 */
[----:B--2---:R-:W-:-:S05]  /*14940*/  @P1 VIADD R9, R9, 0x1 ;  /* 0x0000000109091836 */ /* 0x004fca0000000000 */
[----:B------:R0:W-:Y:S04]  /*14950*/  @P1 STL [R8], R9 ;  /* 0x0000000908001387 */ /* 0x0001e80000100800 */
[----:B------:R-:W2:Y:S01]  /*14960*/  @P0 LDL R10, [R11] ;  /* 0x000000000b0a0983 */ /* 0x000ea20000100800 */
[----:B----4-:R-:W-:-:S13]  /*14970*/  ISETP.GE.AND P1, PT, R12, 0x1, PT ;  /* 0x000000010c00780c */ /* 0x010fda0003f26270 */
[----:B------:R-:W-:-:S05]  /*14980*/  @P1 VIADD R13, R12, 0xffffffff ;  /* 0xffffffff0c0d1836 */ /* 0x000fca0000000000 */
[----:B------:R-:W-:Y:S01]  /*14990*/  @P1 LEA R13, R13, R2, 0x2 ;  /* 0x000000020d0d1211 */ /* 0x000fe200078e10ff */
[----:B--2---:R-:W-:-:S05]  /*149a0*/  @P0 VIADD R10, R10, 0x1 ;  /* 0x000000010a0a0836 */ /* 0x004fca0000000000 */
[----:B------:R2:W-:Y:S04]  /*149b0*/  @P0 STL [R11], R10 ;  /* 0x0000000a0b000387 */ /* 0x0005e80000100800 */
[----:B------:R-:W3:Y:S01]  /*149c0*/  @P1 LDL R12, [R13] ;  /* 0x000000000d0c1983 */ /* 0x000ee20000100800 */
[----:B-----5:R-:W-:-:S13]  /*149d0*/  ISETP.GE.AND P0, PT, R15, 0x1, PT ;  /* 0x000000010f00780c */ /* 0x020fda0003f06270 */
[----:B0-----:R-:W-:Y:S02]  /*149e0*/  @P0 VIADD R9, R15, 0xffffffff ;  /* 0xffffffff0f090836 */ /* 0x001fe40000000000 */
[----:B------:R-:W4:Y:S02]  /*149f0*/  LDG.E R15, desc[UR36][R6.64+0x28] ;  /* 0x00002824060f7981 */ /* 0x000f24000c1e1900 */
[----:B------:R-:W-:Y:S02]  /*14a00*/  @P0 IMAD R9, R9, 0x4, R2 ;  /* 0x0000000409090824 */ /* 0x000fe400078e0202 */
[----:B---3--:R-:W-:-:S05]  /*14a10*/  @P1 VIADD R12, R12, 0x1 ;  /* 0x000000010c0c1836 */ /* 0x008fca0000000000 */
[----:B------:R0:W-:Y:S04]  /*14a20*/  @P1 STL [R13], R12 ;  /* 0x0000000c0d001387 */ /* 0x0001e80000100800 */
[----:B------:R-:W3:Y:S01]  /*14a30*/  @P0 LDL R8, [R9] ;  /* 0x0000000009080983 */ /* 0x000ee20000100800 */
[----:B------:R-:W-:-:S13]  /*14a40*/  ISETP.GE.AND P1, PT, R14, 0x1, PT ;  /* 0x000000010e00780c */ /* 0x000fda0003f26270 */
[----:B--2---:R-:W-:Y:S02]  /*14a50*/  @P1 VIADD R11, R14, 0xffffffff ;  /* 0xffffffff0e0b1836 */ /* 0x004fe40000000000 */
[----:B------:R-:W2:Y:S02]  /*14a60*/  LDG.E R14, desc[UR36][R6.64+0x2c] ;  /* 0x00002c24060e7981 */ /* 0x000ea4000c1e1900 */
[----:B------:R-:W-:Y:S01]  /*14a70*/  @P1 IMAD R11, R11, 0x4, R2 ;  /* 0x000000040b0b1824 */ /* 0x000fe200078e0202 */
[----:B---3--:R-:W-:-:S05]  /*14a80*/  @P0 IADD3 R8, PT, PT, R8, 0x1, RZ ;  /* 0x0000000108080810 */ /* 0x008fca0007ffe0ff */
[----:B------:R3:W-:Y:S04]  /*14a90*/  @P0 STL [R9], R8 ;  /* 0x0000000809000387 */ /* 0x0007e80000100800 */
[----:B------:R-:W5:Y:S01]  /*14aa0*/  @P1 LDL R10, [R11] ;  /* 0x000000000b0a1983 */ /* 0x000f620000100800 */
[----:B----4-:R-:W-:-:S13]  /*14ab0*/  ISETP.GE.AND P0, PT, R15, 0x1, PT ;  /* 0x000000010f00780c */ /* 0x010fda0003f06270 */
[----:B0-----:R-:W-:Y:S02]  /*14ac0*/  @P0 VIADD R13, R15, 0xffffffff ;  /* 0xffffffff0f0d0836 */ /* 0x001fe40000000000 */
[----:B------:R-:W4:Y:S02]  /*14ad0*/  LDG.E R15, desc[UR36][R6.64+0x48] ;  /* 0x00004824060f7981 */ /* 0x000f24000c1e1900 */
[----:B------:R-:W-:Y:S02]  /*14ae0*/  @P0 IMAD R13, R13, 0x4, R2 ;  /* 0x000000040d0d0824 */ /* 0x000fe400078e0202 */
[----:B-----5:R-:W-:-:S05]  /*14af0*/  @P1 VIADD R10, R10, 0x1 ;  /* 0x000000010a0a1836 */ /* 0x020fca0000000000 */
[----:B------:R0:W-:Y:S04]  /*14b00*/  @P1 STL [R11], R10 ;  /* 0x0000000a0b001387 */ /* 0x0001e80000100800 */
[----:B------:R-:W5:Y:S01]  /*14b10*/  @P0 LDL R12, [R13] ;  /* 0x000000000d0c0983 */ /* 0x000f620000100800 */
[----:B--2---:R-:W-:-:S13]  /*14b20*/  ISETP.GE.AND P1, PT, R14, 0x1, PT ;  /* 0x000000010e00780c */ /* 0x004fda0003f26270 */
[----:B---3--:R-:W-:Y:S02]  /*14b30*/  @P1 IADD3 R9, PT, PT, R14, -0x1, RZ ;  /* 0xffffffff0e091810 */ /* 0x008fe40007ffe0ff */
[----:B------:R-:W2:Y:S03]  /*14b40*/  LDG.E R14, desc[UR36][R6.64+0x4c] ;  /* 0x00004c24060e7981 */ /* 0x000ea6000c1e1900 */
[----:B------:R-:W-:Y:S02]  /*14b50*/  @P1 IMAD R9, R9, 0x4, R2 ;  /* 0x0000000409091824 */ /* 0x000fe400078e0202 */
[----:B-----5:R-:W-:-:S05]  /*14b60*/  @P0 VIADD R12, R12, 0x1 ;  /* 0x000000010c0c0836 */ /* 0x020fca0000000000 */
[----:B------:R3:W-:Y:S04]  /*14b70*/  @P0 STL [R13], R12 ;  /* 0x0000000c0d000387 */ /* 0x0007e80000100800 */
[----:B------:R-:W5:Y:S01]  /*14b80*/  @P1 LDL R8, [R9] ;  /* 0x0000000009081983 */ /* 0x000f620000100800 */
[----:B----4-:R-:W-:-:S13]  /*14b90*/  ISETP.GE.AND P0, PT, R15, 0x1, PT ;  /* 0x000000010f00780c */ /* 0x010fda0003f06270 */
[----:B0-----:R-:W-:Y:S02]  /*14ba0*/  @P0 VIADD R11, R15, 0xffffffff ;  /* 0xffffffff0f0b0836 */ /* 0x001fe40000000000 */
[----:B------:R-:W4:Y:S03]  /*14bb0*/  LDG.E R15, desc[UR36][R6.64+0x50] ;  /* 0x00005024060f7981 */ /* 0x000f26000c1e1900 */
[----:B------:R-:W-:Y:S01]  /*14bc0*/  @P0 LEA R11, R11, R2, 0x2 ;  /* 0x000000020b0b0211 */ /* 0x000fe200078e10ff */
[----:B-----5:R-:W-:-:S05]  /*14bd0*/  @P1 VIADD R8, R8, 0x1 ;  /* 0x0000000108081836 */ /* 0x020fca0000000000 */
[----:B------:R0:W-:Y:S04]  /*14be0*/  @P1 STL [R9], R8 ;  /* 0x0000000809001387 */ /* 0x0001e80000100800 */
[----:B------:R-:W5:Y:S01]  /*14bf0*/  @P0 LDL R10, [R11] ;  /* 0x000000000b0a0983 */ /* 0x000f620000100800 */
[----:B--2---:R-:W-:-:S13]  /*14c00*/  ISETP.GE.AND P1, PT, R14, 0x1, PT ;  /* 0x000000010e00780c */ /* 0x004fda0003f26270 */
[----:B---3--:R-:W-:-:S04]  /*14c10*/  @P1 VIADD R13, R14, 0xffffffff ;  /* 0xffffffff0e0d1836 */ /* 0x008fc80000000000 */
[----:B------:R-:W-:Y:S02]  /*14c20*/  @P1 IMAD R16, R13, 0x4, R2 ;  /* 0x000000040d101824 */ /* 0x000fe400078e0202 */
[----:B-----5:R-:W-:-:S05]  /*14c30*/  @P0 VIADD R10, R10, 0x1 ;  /* 0x000000010a0a0836 */ /* 0x020fca0000000000 */
[----:B------:R2:W-:Y:S04]  /*14c40*/  @P0 STL [R11], R10 ;  /* 0x0000000a0b000387 */ /* 0x0005e80000100800 */
[----:B------:R-:W3:Y:S01]  /*14c50*/  @P1 LDL R12, [R16] ;  /* 0x00000000100c1983 */ /* 0x000ee20000100800 */
[----:B----4-:R-:W-:-:S13]  /*14c60*/  ISETP.GE.AND P0, PT, R15, 0x1, PT ;  /* 0x000000010f00780c */ /* 0x010fda0003f06270 */
[----:B------:R-:W-:-:S04]  /*14c70*/  @P0 VIADD R13, R15, 0xffffffff ;  /* 0xffffffff0f0d0836 */ /* 0x000fc80000000000 */
[----:B------:R-:W-:Y:S01]  /*14c80*/  @P0 IMAD R22, R13, 0x4, R2 ;  /* 0x000000040d160824 */ /* 0x000fe200078e0202 */
[----:B---3--:R-:W-:-:S05]  /*14c90*/  @P1 IADD3 R17, PT, PT, R12, 0x1, RZ ;  /* 0x000000010c111810 */ /* 0x008fca0007ffe0ff */
[----:B------:R3:W-:Y:S04]  /*14ca0*/  @P1 STL [R16], R17 ;  /* 0x0000001110001387 */ /* 0x0007e80000100800 */
[----:B------:R-:W4:Y:S02]  /*14cb0*/  @P0 LDL R6, [R22] ;  /* 0x0000000016060983 */ /* 0x000f240000100800 */
[----:B----4-:R-:W-:-:S05]  /*14cc0*/  @P0 VIADD R23, R6, 0x1 ;  /* 0x0000000106170836 */ /* 0x010fca0000000000 */
[----:B------:R4:W-:Y:S04]  /*14cd0*/  @P0 STL [R22], R23 ;  /* 0x0000001716000387 */ /* 0x0009e80000100800 */
[----:B------:R-:W5:Y:S04]  /*14ce0*/  LDL.64 R6, [R1+0x168] ;  /* 0x0001680001067983 */ /* 0x000f680000100a00 */
[----:B0-----:R-:W5:Y:S04]  /*14cf0*/  LDL.64 R8, [R1+0x148] ;  /* 0x0001480001087983 */ /* 0x001f680000100a00 */
[----:B--2---:R-:W5:Y:S04]  /*14d00*/  LDL.64 R10, [R1+0x190] ;  /* 0x00019000010a7983 */ /* 0x004f680000100a00 */
[----:B------:R-:W2:Y:S04]  /*14d10*/  LDL R39, [R1+0x144] ;  /* 0x0001440001277983 */ /* 0x000ea80000100800 */
[----:B------:R-:W2:Y:S04]  /*14d20*/  LDL.64 R30, [R1+0x188] ;  /* 0x00018800011e7983 */ /* 0x000ea80000100a00 */
[----:B------:R-:W2:Y:S04]  /*14d30*/  LDL.64 R12, [R1+0x170] ;  /* 0x00017000010c7983 */ /* 0x000ea80000100a00 */
[----:B------:R-:W2:Y:S04]  /*14d40*/  LDL.64 R14, [R1+0x150] ;  /* 0x00015000010e7983 */ /* 0x000ea80000100a00 */
[----:B---3--:R-:W3:Y:S04]  /*14d50*/  LDL.64 R16, [R1+0x198] ;  /* 0x0001980001107983 */ /* 0x008ee80000100a00 */
[----:B------:R-:W3:Y:S04]  /*14d60*/  LDL.64 R18, [R1+0x178] ;  /* 0x0001780001127983 */ /* 0x000ee80000100a00 */
[----:B------:R-:W3:Y:S04]  /*14d70*/  LDL.64 R20, [R1+0x158] ;  /* 0x0001580001147983 */ /* 0x000ee80000100a00 */
[----:B----4-:R-:W4:Y:S04]  /*14d80*/  LDL.64 R22, [R1+0x1a0] ;  /* 0x0001a00001167983 */ /* 0x010f280000100a00 */
[----:B------:R-:W4:Y:S04]  /*14d90*/  LDL.64 R24, [R1+0x180] ;  /* 0x0001800001187983 */ /* 0x000f280000100a00 */
[----:B------:R-:W4:Y:S04]  /*14da0*/  LDL.64 R26, [R1+0x160] ;  /* 0x00016000011a7983 */ /* 0x000f280000100a00 */
[----:B------:R-:W4:Y:S01]  /*14db0*/  LDL.64 R28, [R1+0x1a8] ;  /* 0x0001a800011c7983 */ /* 0x000f220000100a00 */
[----:B------:R-:W-:Y:S01]  /*14dc0*/  VIADD R0, R0, 0x1 ;  /* 0x0000000100007836 */ /* 0x000fe20000000000 */
[----:B-----5:R-:W-:Y:S01]  /*14dd0*/  LOP3.LUT P0, RZ, R10, R8, R7, 0xfe, !PT ;  /* 0x000000080aff7212 */ /* 0x020fe2000780fe07 */
[----:B------:R-:W-:Y:S01]  /*14de0*/  IMAD.MOV.U32 R7, RZ, RZ, 0x2 ;  /* 0x00000002ff077424 */ /* 0x000fe200078e00ff */
[----:B--2---:R-:W-:-:S02]  /*14df0*/  LOP3.LUT P3, RZ, R31, R39, R6, 0xfe, !PT ;  /* 0x000000271fff7212 */ /* 0x004fc4000786fe06 */
[----:B------:R-:W-:Y:S02]  /*14e00*/  LOP3.LUT P4, RZ, R11, R9, R12, 0xfe, !PT ;  /* 0x000000090bff7212 */ /* 0x000fe4000788fe0c */
[----:B------:R-:W-:Y:S02]  /*14e10*/  SEL R7, R7, 0x1, !P3 ;  /* 0x0000000107077807 */ /* 0x000fe40005800000 */
[----:B------:R-:W-:Y:S02]  /*14e20*/  SEL R6, RZ, 0x1, P3 ;  /* 0x00000001ff067807 */ /* 0x000fe40001800000 */
[----:B---3--:R-:W-:Y:S02]  /*14e30*/  LOP3.LUT P5, RZ, R16, R14, R13, 0xfe, !PT ;  /* 0x0000000e10ff7212 */ /* 0x008fe400078afe0d */
[----:B------:R-:W-:Y:S02]  /*14e40*/  SEL R7, R7, R6, !P0 ;  /* 0x0000000607077207 */ /* 0x000fe40004000000 */
[----:B------:R-:W-:-:S02]  /*14e50*/  LOP3.LUT P2, RZ, R17, R15, R18, 0xfe, !PT ;  /* 0x0000000f11ff7212 */ /* 0x000fc4000784fe12 */
[----:B------:R-:W-:Y:S02]  /*14e60*/  SEL R17, RZ, 0x1, P4 ;  /* 0x00000001ff117807 */ /* 0x000fe40002000000 */
[----:B------:R-:W-:Y:S02]  /*14e70*/  SEL R10, RZ, 0x1, P5 ;  /* 0x00000001ff0a7807 */ /* 0x000fe40002800000 */
[----:B----4-:R-:W-:Y:S02]  /*14e80*/  LOP3.LUT P1, RZ, R22, R20, R19, 0xfe, !PT ;  /* 0x0000001416ff7212 */ /* 0x010fe4000782fe13 */
[----:B------:R-:W-:Y:S02]  /*14e90*/  SEL R11, RZ, 0x1, P2 ;  /* 0x00000001ff0b7807 */ /* 0x000fe40001000000 */
[----:B------:R-:W-:Y:S02]  /*14ea0*/  LOP3.LUT P3, RZ, R23, R21, R24, 0xfe, !PT ;  /* 0x0000001517ff7212 */ /* 0x000fe4000786fe18 */
[----:B------:R-:W-:-:S02]  /*14eb0*/  SEL R12, RZ, 0x1, P1 ;  /* 0x00000001ff0c7807 */ /* 0x000fc40000800000 */
[----:B------:R-:W-:Y:S02]  /*14ec0*/  IADD3 R7, PT, PT, R10, R7, R17 ;  /* 0x000000070a077210 */ /* 0x000fe40007ffe011 */
[----:B------:R-:W-:Y:S02]  /*14ed0*/  LOP3.LUT P4, RZ, R28, R26, R25, 0xfe, !PT ;  /* 0x0000001a1cff7212 */ /* 0x000fe4000788fe19 */
[----:B------:R-:W-:Y:S02]  /*14ee0*/  LOP3.LUT P1, RZ, R29, R27, R30, 0xfe, !PT ;  /* 0x0000001b1dff7212 */ /* 0x000fe4000782fe1e */
[----:B------:R-:W-:Y:S02]  /*14ef0*/  SEL R13, RZ, 0x1, P3 ;  /* 0x00000001ff0d7807 */ /* 0x000fe40001800000 */
[----:B------:R-:W-:Y:S02]  /*14f00*/  SEL R14, RZ, 0x1, P4 ;  /* 0x00000001ff0e7807 */ /* 0x000fe40002000000 */
[----:B------:R-:W-:-:S02]  /*14f10*/  IADD3 R7, PT, PT, R12, R7, R11 ;  /* 0x000000070c077210 */ /* 0x000fc40007ffe00b */
[----:B------:R-:W-:Y:S02]  /*14f20*/  SEL R15, RZ, 0x1, P1 ;  /* 0x00000001ff0f7807 */ /* 0x000fe40000800000 */
[----:B------:R-:W-:-:S04]  /*14f30*/  IADD3 R8, PT, PT, R14, R7, R13 ;  /* 0x000000070e087210 */ /* 0x000fc80007ffe00d */
[----:B------:R-:W-:-:S13]  /*14f40*/  LOP3.LUT P1, RZ, R8, R15, RZ, 0xfc, !PT ;  /* 0x0000000f08ff7212 */ /* 0x000fda000782fcff */
[----:B------:R-:W-:Y:S01]  /*14f50*/  @P1 IMAD.WIDE R8, R3, 0x28, R4 ;  /* 0x0000002803081825 */ /* 0x000fe200078e0204 */
[----:B------:R-:W-:-:S04]  /*14f60*/  @P1 SEL R16, RZ, 0x1, P0 ;  /* 0x00000001ff101807 */ /* 0x000fc80000000000 */
[----:B------:R3:W-:Y:S04]  /*14f70*/  @P1 ST.E.64 desc[UR36][R8.64+0x10], R10 ;  /* 0x0000100a08001985 */ /* 0x0007e8000c101b24 */
[----:B------:R3:W-:Y:S04]  /*14f80*/  @P1 ST.E.64 desc[UR36][R8.64+0x8], R16 ;  /* 0x0000081008001985 */ /* 0x0007e8000c101b24 */
[----:B------:R3:W-:Y:S04]  /*14f90*/  @P1 ST.E.64 desc[UR36][R8.64+0x18], R12 ;  /* 0x0000180c08001985 */ /* 0x0007e8000c101b24 */
[----:B------:R3:W-:Y:S04]  /*14fa0*/  @P1 ST.E.64 desc[UR36][R8.64+0x20], R14 ;  /* 0x0000200e08001985 */ /* 0x0007e8000c101b24 */
[----:B------:R3:W-:Y:S04]  /*14fb0*/  @P1 ST.E desc[UR36][R8.64+0x4], R6 ;  /* 0x0000040608001985 */ /* 0x0007e8000c101924 */
[----:B------:R3:W-:Y:S04]  /*14fc0*/  @P1 ST.E desc[UR36][R8.64], R38 ;  /* 0x0000002608001985 */ /* 0x0007e8000c101924 */
[----:B------:R3:W-:Y:S04]  /*14fd0*/  STL [R1+0x18c], RZ ;  /* 0x00018cff01007387 */ /* 0x0007e80000100800 */
        /* <DEDUP_REMOVED lines=25> */
[----:B------:R3:W-:Y:S01]  /*15170*/  STL [R1+0x164], RZ ;  /* 0x000164ff01007387 */ /* 0x0007e20000100800 */
[----:B------:R-:W-:-:S02]  /*15180*/  ISETP.NE.AND P0, PT, R0, RZ, PT ;  /* 0x000000ff0000720c */ /* 0x000fc40003f05270 */
[----:B------:R-:W-:Y:S01]  /*15190*/  IADD3 R92, P2, PT, R92, 0x4, RZ ;  /* 0x000000045c5c7810 */ /* 0x000fe20007f5e0ff */
[----:B------:R-:W-:-:S03]  /*151a0*/  @P1 VIADD R3, R3, 0x1 ;  /* 0x0000000103031836 */ /* 0x000fc60000000000 */
[----:B------:R-:W-:-:S07]  /*151b0*/  IADD3.X R93, PT, PT, RZ, R93, RZ, P2, !PT ;  /* 0x0000005dff5d7210 */ /* 0x000fce00017fe4ff */
[----:B---3--:R-:W-:Y:S05]  /*151c0*/  @P0 BRA `(.L_x_329) ;  /* 0xffffffec00200947 */ /* 0x008fea000383ffff */
.L_x_328:
[----:B------:R-:W-:Y:S05]  /*151d0*/  BSYNC.RECONVERGENT B0 ;  /* 0x0000000000007941 */ /* 0x000fea0003800200 */
.L_x_327:
[----:B------:R-:W-:Y:S01]  /*151e0*/  ISETP.GE.AND P0, PT, R3, 0x1, PT ;  /* 0x000000010300780c */ /* 0x000fe20003f06270 */
[----:B------:R-:W-:Y:S01]  /*151f0*/  BSSY.RECONVERGENT B0, `(.L_x_330) ;  /* 0x000008e000007945 */ /* 0x000fe20003800200 */
[----:B0-----:R-:W-:Y:S02]  /*15200*/  IMAD.MOV.U32 R7, RZ, RZ, 0xb ;  /* 0x0000000bff077424 */ /* 0x001fe400078e00ff */
[----:B------:R-:W-:-:S09]  /*15210*/  IMAD.MOV.U32 R11, RZ, RZ, -0x1 ;  /* 0xffffffffff0b7424 */ /* 0x000fd200078e00ff */
[----:B------:R-:W-:Y:S05]  /*15220*/  @!P0 BRA `(.L_x_331) ;  /* 0x0000000800288947 */ /* 0x000fea0003800000 */
[C---:B------:R-:W-:Y:S01]  /*15230*/  ISETP.GE.U32.AND P0, PT, R3.reuse, 0x4, PT ;  /* 0x000000040300780c */ /* 0x040fe20003f06070 */
[----:B------:R-:W-:Y:S01]  /*15240*/  BSSY.RECONVERGENT B1, `(.L_x_332) ;  /* 0x0000056000017945 */ /* 0x000fe20003800200 */
[----:B------:R-:W-:Y:S01]  /*15250*/  LOP3.LUT R48, R3, 0x3, RZ, 0xc0, !PT ;  /* 0x0000000303307812 */ /* 0x000fe200078ec0ff */
[----:B------:R-:W-:Y:S02]  /*15260*/  HFMA2 R7, -RZ, RZ, 0, 6.55651092529296875e-07 ;  /* 0x0000000bff077431 */ /* 0x000fe400000001ff */
[----:B------:R-:W-:Y:S01]  /*15270*/  IMAD.MOV.U32 R11, RZ, RZ, -0x1 ;  /* 0xffffffffff0b7424 */ /* 0x000fe200078e00ff */
[----:B------:R-:W-:Y:S01]  /*15280*/  ISETP.NE.AND P3, PT, R48, RZ, PT ;  /* 0x000000ff3000720c */ /* 0x000fe20003f65270 */
[----:B------:R-:W-:-:S06]  /*15290*/  IMAD.MOV.U32 R0, RZ, RZ, RZ ;  /* 0x000000ffff007224 */ /* 0x000fcc00078e00ff */
[----:B------:R-:W-:Y:S06]  /*152a0*/  @!P0 BRA `(.L_x_333) ;  /* 0x00000004003c8947 */ /* 0x000fec0003800000 */
[----:B------:R-:W-:Y:S01]  /*152b0*/  IADD3 R8, P0, PT, R4, 0x54, RZ ;  /* 0x0000005404087810 */ /* 0x000fe20007f1e0ff */
[----:B------:R-:W-:Y:S01]  /*152c0*/  IMAD.MOV.U32 R11, RZ, RZ, -0x1 ;  /* 0xffffffffff0b7424 */ /* 0x000fe200078e00ff */
[----:B------:R-:W-:Y:S01]  /*152d0*/  LOP3.LUT R0, R3, 0x7ffffffc, RZ, 0xc0, !PT ;  /* 0x7ffffffc03007812 */ /* 0x000fe200078ec0ff */
[----:B------:R-:W-:Y:S01]  /*152e0*/  IMAD.MOV.U32 R7, RZ, RZ, 0xb ;  /* 0x0000000bff077424 */ /* 0x000fe200078e00ff */
[----:B------:R-:W-:Y:S01]  /*152f0*/  IADD3.X R9, PT, PT, RZ, R5, RZ, P0, !PT ;  /* 0x00000005ff097210 */ /* 0x000fe200007fe4ff */
[----:B------:R-:W-:-:S08]  /*15300*/  IMAD.MOV.U32 R2, RZ, RZ, RZ ;  /* 0x000000ffff027224 */ /* 0x000fd000078e00ff */
.L_x_334:
[----:B------:R-:W3:Y:S04]  /*15310*/  LD.E R6, desc[UR36][R8.64+-0x50] ;  /* 0xffffb02408067980 */ /* 0x000ee8000c101900 */
[----:B------:R-:W3:Y:S04]  /*15320*/  LD.E R13, desc[UR36][R8.64+-0x4c] ;  /* 0xffffb424080d7980 */ /* 0x000ee8000c101900 */
[----:B------:R-:W3:Y:S04]  /*15330*/  LD.E R10, desc[UR36][R8.64+-0x48] ;  /* 0xffffb824080a7980 */ /* 0x000ee8000c101900 */
[----:B------:R-:W4:Y:S04]  /*15340*/  LD.E R15, desc[UR36][R8.64+-0x44] ;  /* 0xffffbc24080f7980 */ /* 0x000f28000c101900 */
[----:B------:R-:W4:Y:S04]  /*15350*/  LD.E R12, desc[UR36][R8.64+-0x40] ;  /* 0xffffc024080c7980 */ /* 0x000f28000c101900 */
[----:B------:R-:W5:Y:S04]  /*15360*/  LD.E R17, desc[UR36][R8.64+-0x3c] ;  /* 0xffffc42408117980 */ /* 0x000f68000c101900 */
[----:B------:R-:W5:Y:S04]  /*15370*/  LD.E R14, desc[UR36][R8.64+-0x38] ;  /* 0xffffc824080e7980 */ /* 0x000f68000c101900 */
[----:B------:R-:W2:Y:S04]  /*15380*/  LD.E R18, desc[UR36][R8.64+-0x28] ;  /* 0xffffd82408127980 */ /* 0x000ea8000c101900 */
        /* <DEDUP_REMOVED lines=27> */
[----:B------:R-:W2:Y:S01]  /*15540*/  LD.E R47, desc[UR36][R8.64+0x48] ;  /* 0x00004824082f7980 */ /* 0x000ea2000c101900 */
[----:B---3--:R-:W-:-:S04]  /*15550*/  IADD3 R6, PT, PT, R10, R13, R6 ;  /* 0x0000000d0a067210 */ /* 0x008fc80007ffe006 */
[----:B----4-:R-:W-:-:S04]  /*15560*/  IADD3 R6, PT, PT, R12, R15, R6 ;  /* 0x0000000f0c067210 */ /* 0x010fc80007ffe006 */
[----:B-----5:R-:W-:Y:S02]  /*15570*/  IADD3 R6, PT, PT, R14, R17, R6 ;  /* 0x000000110e067210 */ /* 0x020fe40007ffe006 */
[----:B--2---:R-:W-:Y:S02]  /*15580*/  IADD3 R18, PT, PT, R20, R21, R18 ;  /* 0x0000001514127210 */ /* 0x004fe40007ffe012 */
[----:B------:R-:W-:-:S04]  /*15590*/  IADD3 R6, PT, PT, R16, R19, R6 ;  /* 0x0000001310067210 */ /* 0x000fc80007ffe006 */
[----:B------:R-:W-:Y:S02]  /*155a0*/  ISETP.GT.AND P0, PT, R6, RZ, PT ;  /* 0x000000ff0600720c */ /* 0x000fe40003f04270 */
[----:B------:R-:W-:Y:S02]  /*155b0*/  IADD3 R18, PT, PT, R22, R23, R18 ;  /* 0x0000001716127210 */ /* 0x000fe40007ffe012 */
[----:B------:R-:W-:Y:S02]  /*155c0*/  ISETP.LT.AND P0, PT, R6, R7, P0 ;  /* 0x000000070600720c */ /* 0x000fe40000701270 */
[----:B------:R-:W-:Y:S02]  /*155d0*/  IADD3 R18, PT, PT, R24, R25, R18 ;  /* 0x0000001918127210 */ /* 0x000fe40007ffe012 */
[----:B------:R-:W-:Y:S02]  /*155e0*/  SEL R6, R6, R7, P0 ;  /* 0x0000000706067207 */ /* 0x000fe40000000000 */
[----:B------:R-:W-:-:S02]  /*155f0*/  IADD3 R28, PT, PT, R30, R29, R28 ;  /* 0x0000001d1e1c7210 */ /* 0x000fc40007ffe01c */
[----:B------:R-:W-:-:S04]  /*15600*/  IADD3 R27, PT, PT, R26, R27, R18 ;  /* 0x0000001b1a1b7210 */ /* 0x000fc80007ffe012 */
[C---:B------:R-:W-:Y:S02]  /*15610*/  ISETP.GT.AND P1, PT, R27.reuse, RZ, PT ;  /* 0x000000ff1b00720c */ /* 0x040fe40003f24270 */
[----:B------:R-:W-:Y:S02]  /*15620*/  IADD3 R28, PT, PT, R32, R31, R28 ;  /* 0x0000001f201c7210 */ /* 0x000fe40007ffe01c */
[----:B------:R-:W-:-:S04]  /*15630*/  ISETP.LT.AND P1, PT, R27, R6, P1 ;  /* 0x000000061b00720c */ /* 0x000fc80000f21270 */
[----:B------:R-:W-:Y:S02]  /*15640*/  SEL R6, R27, R6, P1 ;  /* 0x000000061b067207 */ /* 0x000fe40000800000 */
[----:B------:R-:W-:Y:S02]  /*15650*/  IADD3 R39, PT, PT, R41, R40, R39 ;  /* 0x0000002829277210 */ /* 0x000fe40007ffe027 */
[----:B------:R-:W-:Y:S02]  /*15660*/  IADD3 R28, PT, PT, R36, R33, R28 ;  /* 0x00000021241c7210 */ /* 0x000fe40007ffe01c */
[----:B------:R-:W-:Y:S02]  /*15670*/  IADD3 R39, PT, PT, R43, R42, R39 ;  /* 0x0000002a2b277210 */ /* 0x000fe40007ffe027 */
[----:B------:R-:W-:-:S04]  /*15680*/  IADD3 R37, PT, PT, R38, R37, R28 ;  /* 0x0000002526257210 */ /* 0x000fc80007ffe01c */
[----:B------:R-:W-:Y:S02]  /*15690*/  ISETP.GT.AND P2, PT, R37, RZ, PT ;  /* 0x000000ff2500720c */ /* 0x000fe40003f44270 */
[----:B------:R-:W-:Y:S02]  /*156a0*/  IADD3 R39, PT, PT, R45, R44, R39 ;  /* 0x0000002c2d277210 */ /* 0x000fe40007ffe027 */
[----:B------:R-:W-:Y:S02]  /*156b0*/  ISETP.LT.AND P2, PT, R37, R6, P2 ;  /* 0x000000062500720c */ /* 0x000fe40001741270 */
[----:B------:R-:W-:Y:S02]  /*156c0*/  IADD3 R39, PT, PT, R47, R46, R39 ;  /* 0x0000002e2f277210 */ /* 0x000fe40007ffe027 */
[----:B------:R-:W-:Y:S02]  /*156d0*/  SEL R6, R37, R6, P2 ;  /* 0x0000000625067207 */ /* 0x000fe40001000000 */
[----:B------:R-:W-:-:S04]  /*156e0*/  ISETP.GT.AND P4, PT, R39, RZ, PT ;  /* 0x000000ff2700720c */ /* 0x000fc80003f84270 */
[----:B------:R-:W-:Y:S02]  /*156f0*/  ISETP.LT.AND P4, PT, R39, R6, P4 ;  /* 0x000000062700720c */ /* 0x000fe40002781270 */
[C---:B------:R-:W-:Y:S01]  /*15700*/  SEL R11, R2.reuse, R11, P0 ;  /* 0x0000000b020b7207 */ /* 0x040fe20000000000 */
[C---:B------:R-:W-:Y:S02]  /*15710*/  @P1 VIADD R11, R2.reuse, 0x1 ;  /* 0x00000001020b1836 */ /* 0x040fe40000000000 */
[----:B------:R-:W-:-:S08]  /*15720*/  @P2 VIADD R11, R2, 0x2 ;  /* 0x00000002020b2836 */ /* 0x000fd00000000000 */
[C---:B------:R-:W-:Y:S02]  /*15730*/  @P4 VIADD R11, R2.reuse, 0x3 ;  /* 0x00000003020b4836 */ /* 0x040fe40000000000 */
[----:B------:R-:W-:-:S05]  /*15740*/  VIADD R2, R2, 0x4 ;  /* 0x0000000402027836 */ /* 0x000fca0000000000 */
[----:B------:R-:W-:Y:S02]  /*15750*/  ISETP.NE.AND P0, PT, R2, R0, PT ;  /* 0x000000000200720c */ /* 0x000fe40003f05270 */
[----:B------:R-:W-:Y:S02]  /*15760*/  IADD3 R8, P1, PT, R8, 0xa0, RZ ;  /* 0x000000a008087810 */ /* 0x000fe40007f3e0ff */
[----:B------:R-:W-:Y:S02]  /*15770*/  SEL R7, R39, R6, P4 ;  /* 0x0000000627077207 */ /* 0x000fe40002000000 */
[----:B------:R-:W-:-:S07]  /*15780*/  IADD3.X R9, PT, PT, RZ, R9, RZ, P1, !PT ;  /* 0x00000009ff097210 */ /* 0x000fce0000ffe4ff */
[----:B------:R-:W-:Y:S05]  /*15790*/  @P0 BRA `(.L_x_334) ;  /* 0xfffffff800dc0947 */ /* 0x000fea000383ffff */
.L_x_333:
[----:B------:R-:W-:Y:S05]  /*157a0*/  BSYNC.RECONVERGENT B1 ;  /* 0x0000000000017941 */ /* 0x000fea0003800200 */
.L_x_332:
[----:B------:R-:W-:Y:S05]  /*157b0*/  @!P3 BRA `(.L_x_331) ;  /* 0x0000000000c4b947 */ /* 0x000fea0003800000 */
[----:B------:R-:W-:Y:S01]  /*157c0*/  ISETP.NE.AND P0, PT, R48, 0x1, PT ;  /* 0x000000013000780c */ /* 0x000fe20003f05270 */
[----:B------:R-:W-:Y:S01]  /*157d0*/  BSSY.RECONVERGENT B1, `(.L_x_335) ;  /* 0x0000020000017945 */ /* 0x000fe20003800200 */
[----:B------:R-:W-:-:S04]  /*157e0*/  LOP3.LUT R3, R3, 0x1, RZ, 0xc0, !PT ;  /* 0x0000000103037812 */ /* 0x000fc800078ec0ff */
[----:B------:R-:W-:-:S07]  /*157f0*/  ISETP.NE.U32.AND P2, PT, R3, 0x1, PT ;  /* 0x000000010300780c */ /* 0x000fce0003f45070 */
[----:B------:R-:W-:Y:S06]  /*15800*/  @!P0 BRA `(.L_x_336) ;  /* 0x0000000000708947 */ /* 0x000fec0003800000 */
[----:B------:R-:W-:-:S05]  /*15810*/  IMAD.WIDE.U32 R2, R0, 0x28, R4 ;  /* 0x0000002800027825 */ /* 0x000fca00078e0004 */
[----:B------:R-:W3:Y:S04]  /*15820*/  LD.E R6, desc[UR36][R2.64+0x4] ;  /* 0x0000042402067980 */ /* 0x000ee8000c101900 */
[----:B------:R-:W3:Y:S04]  /*15830*/  LD.E.64 R8, desc[UR36][R2.64+0x8] ;  /* 0x0000082402087980 */ /* 0x000ee8000c101b00 */
[----:B------:R-:W4:Y:S04]  /*15840*/  LD.E.64 R12, desc[UR36][R2.64+0x10] ;  /* 0x00001024020c7980 */ /* 0x000f28000c101b00 */
[----:B------:R-:W5:Y:S04]  /*15850*/  LD.E R10, desc[UR36][R2.64+0x2c] ;  /* 0x00002c24020a7980 */ /* 0x000f68000c101900 */
[----:B------:R-:W5:Y:S04]  /*15860*/  LD.E.64 R18, desc[UR36][R2.64+0x30] ;  /* 0x0000302402127980 */ /* 0x000f68000c101b00 */
[----:B------:R-:W2:Y:S04]  /*15870*/  LD.E.64 R14, desc[UR36][R2.64+0x18] ;  /* 0x00001824020e7980 */ /* 0x000ea8000c101b00 */
[----:B------:R-:W2:Y:S04]  /*15880*/  LD.E.64 R20, desc[UR36][R2.64+0x38] ;  /* 0x0000382402147980 */ /* 0x000ea8000c101b00 */
[----:B------:R-:W2:Y:S04]  /*15890*/  LD.E.64 R16, desc[UR36][R2.64+0x20] ;  /* 0x0000202402107980 */ /* 0x000ea8000c101b00 */
[----:B------:R-:W2:Y:S04]  /*158a0*/  LD.E.64 R22, desc[UR36][R2.64+0x40] ;  /* 0x0000402402167980 */ /* 0x000ea8000c101b00 */
[----:B------:R-:W2:Y:S01]  /*158b0*/  LD.E.64 R24, desc[UR36][R2.64+0x48] ;  /* 0x0000482402187980 */ /* 0x000ea2000c101b00 */
[----:B---3--:R-:W-:-:S04]  /*158c0*/  IADD3 R6, PT, PT, R9, R8, R6 ;  /* 0x0000000809067210 */ /* 0x008fc80007ffe006 */
[----:B----4-:R-:W-:Y:S02]  /*158d0*/  IADD3 R6, PT, PT, R13, R12, R6 ;  /* 0x0000000c0d067210 */ /* 0x010fe40007ffe006 */
[----:B-----5:R-:W-:Y:S02]  /*158e0*/  IADD3 R10, PT, PT, R19, R18, R10 ;  /* 0x00000012130a7210 */ /* 0x020fe40007ffe00a */
[----:B--2---:R-:W-:Y:S02]  /*158f0*/  IADD3 R6, PT, PT, R15, R14, R6 ;  /* 0x0000000e0f067210 */ /* 0x004fe40007ffe006 */
[----:B------:R-:W-:Y:S02]  /*15900*/  IADD3 R10, PT, PT, R21, R20, R10 ;  /* 0x00000014150a7210 */ /* 0x000fe40007ffe00a */
[----:B------:R-:W-:Y:S02]  /*15910*/  IADD3 R6, PT, PT, R17, R16, R6 ;  /* 0x0000001011067210 */ /* 0x000fe40007ffe006 */
[----:B------:R-:W-:-:S02]  /*15920*/  IADD3 R10, PT, PT, R23, R22, R10 ;  /* 0x00000016170a7210 */ /* 0x000fc40007ffe00a */
[C---:B------:R-:W-:Y:S02]  /*15930*/  ISETP.GT.AND P0, PT, R6.reuse, RZ, PT ;  /* 0x000000ff0600720c */ /* 0x040fe40003f04270 */
[----:B------:R-:W-:Y:S02]  /*15940*/  IADD3 R10, PT, PT, R25, R24, R10 ;  /* 0x00000018190a7210 */ /* 0x000fe40007ffe00a */
[-C--:B------:R-:W-:Y:S02]  /*15950*/  ISETP.LT.AND P0, PT, R6, R7.reuse, P0 ;  /* 0x000000070600720c */ /* 0x080fe40000701270 */
[----:B------:R-:W-:Y:S02]  /*15960*/  ISETP.GT.AND P1, PT, R10, RZ, PT ;  /* 0x000000ff0a00720c */ /* 0x000fe40003f24270 */
[----:B------:R-:W-:Y:S02]  /*15970*/  SEL R7, R6, R7, P0 ;  /* 0x0000000706077207 */ /* 0x000fe40000000000 */
[----:B------:R-:W-:-:S02]  /*15980*/  SEL R11, R0, R11, P0 ;  /* 0x0000000b000b7207 */ /* 0x000fc40000000000 */
[----:B------:R-:W-:-:S04]  /*15990*/  ISETP.LT.AND P1, PT, R10, R7, P1 ;  /* 0x000000070a00720c */ /* 0x000fc80000f21270 */
[----:B------:R-:W-:-:S09]  /*159a0*/  SEL R7, R10, R7, P1 ;  /* 0x000000070a077207 */ /* 0x000fd20000800000 */
[C---:B------:R-:W-:Y:S02]  /*159b0*/  @P1 VIADD R11, R0.reuse, 0x1 ;  /* 0x00000001000b1836 */ /* 0x040fe40000000000 */
[----:B------:R-:W-:-:S07]  /*159c0*/  VIADD R0, R0, 0x2 ;  /* 0x0000000200007836 */ /* 0x000fce0000000000 */
.L_x_336:
[----:B------:R-:W-:Y:S05]  /*159d0*/  BSYNC.RECONVERGENT B1 ;  /* 0x0000000000017941 */ /* 0x000fea0003800200 */
.L_x_335:
[----:B------:R-:W-:Y:S05]  /*159e0*/  @P2 BRA `(.L_x_331) ;  /* 0x0000000000382947 */ /* 0x000fea0003800000 */
[----:B------:R-:W-:-:S05]  /*159f0*/  IMAD.WIDE.U32 R2, R0, 0x28, R4 ;  /* 0x0000002800027825 */ /* 0x000fca00078e0004 */
[----:B------:R-:W3:Y:S04]  /*15a00*/  LD.E R6, desc[UR36][R2.64+0x4] ;  /* 0x0000042402067980 */ /* 0x000ee8000c101900 */
[----:B------:R-:W3:Y:S04]  /*15a10*/  LD.E.64 R8, desc[UR36][R2.64+0x8] ;  /* 0x0000082402087980 */ /* 0x000ee8000c101b00 */
[----:B------:R-:W4:Y:S04]  /*15a20*/  LD.E.64 R12, desc[UR36][R2.64+0x10] ;  /* 0x00001024020c7980 */ /* 0x000f28000c101b00 */
[----:B------:R-:W5:Y:S04]  /*15a30*/  LD.E.64 R14, desc[UR36][R2.64+0x18] ;  /* 0x00001824020e7980 */ /* 0x000f68000c101b00 */
[----:B------:R-:W2:Y:S01]  /*15a40*/  LD.E.64 R16, desc[UR36][R2.64+0x20] ;  /* 0x0000202402107980 */ /* 0x000ea2000c101b00 */
[----:B---3--:R-:W-:-:S04]  /*15a50*/  IADD3 R6, PT, PT, R9, R8, R6 ;  /* 0x0000000809067210 */ /* 0x008fc80007ffe006 */
[----:B----4-:R-:W-:-:S04]  /*15a60*/  IADD3 R6, PT, PT, R13, R12, R6 ;  /* 0x0000000c0d067210 */ /* 0x010fc80007ffe006 */
[----:B-----5:R-:W-:-:S04]  /*15a70*/  IADD3 R6, PT, PT, R15, R14, R6 ;  /* 0x0000000e0f067210 */ /* 0x020fc80007ffe006 */
[----:B--2---:R-:W-:-:S04]  /*15a80*/  IADD3 R6, PT, PT, R17, R16, R6 ;  /* 0x0000001011067210 */ /* 0x004fc80007ffe006 */
[----:B------:R-:W-:-:S04]  /*15a90*/  ISETP.GT.AND P0, PT, R6, RZ, PT ;  /* 0x000000ff0600720c */ /* 0x000fc80003f04270 */
[----:B------:R-:W-:-:S04]  /*15aa0*/  ISETP.LT.AND P0, PT, R6, R7, P0 ;  /* 0x000000070600720c */ /* 0x000fc80000701270 */
[----:B------:R-:W-:Y:S02]  /*15ab0*/  SEL R11, R0, R11, P0 ;  /* 0x0000000b000b7207 */ /* 0x000fe40000000000 */
[----:B------:R-:W-:-:S07]  /*15ac0*/  SEL R7, R6, R7, P0 ;  /* 0x0000000706077207 */ /* 0x000fce0000000000 */
.L_x_331:
[----:B------:R-:W-:Y:S05]  /*15ad0*/  BSYNC.RECONVERGENT B0 ;  /* 0x0000000000007941 */ /* 0x000fea0003800200 */
.L_x_330:
[----:B------:R-:W-:Y:S01]  /*15ae0*/  MOV R2, 0x8 ;  /* 0x0000000800027802 */ /* 0x000fe20000000f00 */
[----:B------:R-:W-:Y:S01]  /*15af0*/  BSSY.RECONVERGENT B0, `(.L_x_337) ;  /* 0x0000066000007945 */ /* 0x000fe20003800200 */
[----:B------:R-:W-:-:S04]  /*15b00*/  ISETP.GE.AND P0, PT, R11, RZ, PT ;  /* 0x000000ff0b00720c */ /* 0x000fc80003f06270 */
[----:B------:R-:W0:Y:S09]  /*15b10*/  LDC.64 R2, c[0x4][R2] ;  /* 0x0100000002027b82 */ /* 0x000e320000000a00 */
[----:B------:R-:W-:Y:S05]  /*15b20*/  @!P0 BRA `(.L_x_338) ;  /* 0x0000000400888947 */ /* 0x000fea0003800000 */
[----:B------:R-:W-:-:S05]  /*15b30*/  IMAD.WIDE.U32 R8, R11, 0x28, R4 ;  /* 0x000000280b087825 */ /* 0x000fca00078e0004 */
[----:B------:R-:W3:Y:S02]  /*15b40*/  LD.E R0, desc[UR36][R8.64+0x4] ;  /* 0x0000042408007980 */ /* 0x000ee4000c101900 */
[----:B---3--:R-:W-:-:S13]  /*15b50*/  ISETP.NE.AND P0, PT, R0, 0x1, PT ;  /* 0x000000010000780c */ /* 0x008fda0003f05270 */
[----:B------:R-:W-:Y:S04]  /*15b60*/  @!P0 STG.E desc[UR36][R34.64+0x144], R7 ;  /* 0x0001440722008986 */ /* 0x000fe8000c101924 */
[----:B------:R-:W3:Y:S01]  /*15b70*/  @!P0 LD.E R11, desc[UR36][R8.64] ;  /* 0x00000024080b8980 */ /* 0x000ee2000c101900 */
[----:B------:R-:W-:Y:S02]  /*15b80*/  @!P0 IMAD.MOV.U32 R21, RZ, RZ, 0x1 ;  /* 0x00000001ff158424 */ /* 0x000fe400078e00ff */
[----:B---3--:R-:W-:-:S05]  /*15b90*/  @!P0 IMAD.WIDE R10, R11, 0x4, R34 ;  /* 0x000000040b0a8825 */ /* 0x008fca00078e0222 */
[----:B------:R3:W-:Y:S04]  /*15ba0*/  @!P0 STG.E desc[UR36][R10.64], R21 ;  /* 0x000000150a008986 */ /* 0x0007e8000c101924 */
[----:B------:R-:W4:Y:S01]  /*15bb0*/  LD.E R0, desc[UR36][R8.64+0x8] ;  /* 0x0000082408007980 */ /* 0x000f22000c101900 */
[----:B------:R-:W-:Y:S01]  /*15bc0*/  IMAD.MOV.U32 R19, RZ, RZ, RZ ;  /* 0x000000ffff137224 */ /* 0x000fe200078e00ff */
[----:B------:R-:W-:Y:S02]  /*15bd0*/  @!P0 MOV R19, 0x1 ;  /* 0x0000000100138802 */ /* 0x000fe40000000f00 */
[----:B----4-:R-:W-:-:S13]  /*15be0*/  ISETP.NE.AND P1, PT, R0, 0x1, PT ;  /* 0x000000010000780c */ /* 0x010fda0003f25270 */
[----:B------:R-:W-:-:S05]  /*15bf0*/  @!P1 IMAD.WIDE.U32 R12, R19, 0x148, R34 ;  /* 0x00000148130c9825 */ /* 0x000fca00078e0022 */
[----:B------:R4:W-:Y:S04]  /*15c00*/  @!P1 STG.E desc[UR36][R12.64+0x144], R7 ;  /* 0x000144070c009986 */ /* 0x0009e8000c101924 */
[----:B------:R-:W3:Y:S01]  /*15c10*/  @!P1 LD.E R17, desc[UR36][R8.64] ;  /* 0x0000002408119980 */ /* 0x000ee2000c101900 */
[----:B------:R-:W-:Y:S01]  /*15c20*/  @!P1 IADD3 R14, P0, PT, R12, 0x144, RZ ;  /* 0x000001440c0e9810 */ /* 0x000fe20007f1e0ff */
[----:B------:R-:W-:-:S04]  /*15c30*/  @!P1 IMAD.MOV.U32 R23, RZ, RZ, 0x2 ;  /* 0x00000002ff179424 */ /* 0x000fc800078e00ff */
[----:B------:R-:W-:Y:S02]  /*15c40*/  @!P1 IMAD.X R15, RZ, RZ, R13, P0 ;  /* 0x000000ffff0f9224 */ /* 0x000fe400000e060d */
[----:B---3--:R-:W-:-:S05]  /*15c50*/  @!P1 IMAD.WIDE R10, R17, 0x4, R14 ;  /* 0x00000004110a9825 */ /* 0x008fca00078e020e */
[----:B------:R-:W-:Y:S04]  /*15c60*/  @!P1 STG.E desc[UR36][R10.64+-0x144], R23 ;  /* 0xfffebc170a009986 */ /* 0x000fe8000c101924 */
[----:B------:R-:W3:Y:S01]  /*15c70*/  LD.E R0, desc[UR36][R8.64+0xc] ;  /* 0x00000c2408007980 */ /* 0x000ee2000c101900 */
[----:B------:R-:W-:Y:S01]  /*15c80*/  @!P1 VIADD R19, R19, 0x1 ;  /* 0x0000000113139836 */ /* 0x000fe20000000000 */
[----:B---3--:R-:W-:-:S13]  /*15c90*/  ISETP.NE.AND P0, PT, R0, 0x1, PT ;  /* 0x000000010000780c */ /* 0x008fda0003f05270 */
[----:B------:R-:W-:-:S05]  /*15ca0*/  @!P0 IMAD.WIDE.U32 R14, R19, 0x148, R34 ;  /* 0x00000148130e8825 */ /* 0x000fca00078e0022 */
[----:B------:R3:W-:Y:S04]  /*15cb0*/  @!P0 STG.E desc[UR36][R14.64+0x144], R7 ;  /* 0x000144070e008986 */ /* 0x0007e8000c101924 */
[----:B------:R-:W5:Y:S01]  /*15cc0*/  @!P0 LD.E R17, desc[UR36][R8.64] ;  /* 0x0000002408118980 */ /* 0x000f62000c101900 */
[----:B----4-:R-:W-:Y:S02]  /*15cd0*/  @!P0 IADD3 R12, P1, PT, R14, 0x144, RZ ;  /* 0x000001440e0c8810 */ /* 0x010fe40007f3e0ff */
[----:B------:R-:W-:-:S03]  /*15ce0*/  @!P0 MOV R21, 0x3 ;  /* 0x0000000300158802 */ /* 0x000fc60000000f00 */
[----:B------:R-:W-:Y:S02]  /*15cf0*/  @!P0 IMAD.X R13, RZ, RZ, R15, P1 ;  /* 0x000000ffff0d8224 */ /* 0x000fe400008e060f */
[----:B-----5:R-:W-:-:S05]  /*15d00*/  @!P0 IMAD.WIDE R12, R17, 0x4, R12 ;  /* 0x00000004110c8825 */ /* 0x020fca00078e020c */
[----:B------:R-:W-:Y:S04]  /*15d10*/  @!P0 STG.E desc[UR36][R12.64+-0x144], R21 ;  /* 0xfffebc150c008986 */ /* 0x000fe8000c101924 */
[----:B------:R-:W4:Y:S01]  /*15d20*/  LD.E R0, desc[UR36][R8.64+0x10] ;  /* 0x0000102408007980 */ /* 0x000f22000c101900 */
[----:B------:R-:W-:Y:S01]  /*15d30*/  @!P0 VIADD R19, R19, 0x1 ;  /* 0x0000000113138836 */ /* 0x000fe20000000000 */
[----:B----4-:R-:W-:-:S13]  /*15d40*/  ISETP.NE.AND P1, PT, R0, 0x1, PT ;  /* 0x000000010000780c */ /* 0x010fda0003f25270 */
[----:B------:R-:W-:-:S05]  /*15d50*/  @!P1 IMAD.WIDE.U32 R16, R19, 0x148, R34 ;  /* 0x0000014813109825 */ /* 0x000fca00078e0022 */
[----:B------:R4:W-:Y:S04]  /*15d60*/  @!P1 STG.E desc[UR36][R16.64+0x144], R7 ;  /* 0x0001440710009986 */ /* 0x0009e8000c101924 */
[----:B---3--:R-:W3:Y:S01]  /*15d70*/  @!P1 LD.E R15, desc[UR36][R8.64] ;  /* 0x00000024080f9980 */ /* 0x008ee2000c101900 */
        /* <DEDUP_REMOVED lines=10> */
[----:B----4-:R-:W4:Y:S01]  /*15e20*/  @!P0 LD.E R17, desc[UR36][R8.64] ;  /* 0x0000002408118980 */ /* 0x010f22000c101900 */
[----:B------:R-:W-:Y:S01]  /*15e30*/  @!P0 IADD3 R12, P1, PT, R14, 0x144, RZ ;  /* 0x000001440e0c8810 */ /* 0x000fe20007f3e0ff */
[----:B------:R-:W-:-:S03]  /*15e40*/  @!P0 IMAD.MOV.U32 R21, RZ, RZ, 0x5 ;  /* 0x00000005ff158424 */ /* 0x000fc600078e00ff */
[----:B------:R-:W-:-:S03]  /*15e50*/  @!P0 IADD3.X R13, PT, PT, RZ, R15, RZ, P1, !PT ;  /* 0x0000000fff0d8210 */ /* 0x000fc60000ffe4ff */
[----:B----4-:R-:W-:-:S05]  /*15e60*/  @!P0 IMAD.WIDE R12, R17, 0x4, R12 ;  /* 0x00000004110c8825 */ /* 0x010fca00078e020c */
        /* <DEDUP_REMOVED lines=13> */
[----:B------:R-:W-:Y:S02]  /*15f40*/  @!P1 IADD3 R19, PT, PT, R19, 0x1, RZ ;  /* 0x0000000113139810 */ /* 0x000fe40007ffe0ff */
[----:B---3--:R-:W-:-:S13]  /*15f50*/  ISETP.NE.AND P0, PT, R0, 0x1, PT ;  /* 0x000000010000780c */ /* 0x008fda0003f05270 */
[----:B------:R-:W-:-:S05]  /*15f60*/  @!P0 IMAD.WIDE.U32 R14, R19, 0x148, R34 ;  /* 0x00000148130e8825 */ /* 0x000fca00078e0022 */
[----:B------:R3:W-:Y:S04]  /*15f70*/  @!P0 STG.E desc[UR36][R14.64+0x144], R7 ;  /* 0x000144070e008986 */ /* 0x0007e8000c101924 */
[----:B----4-:R-:W4:Y:S01]  /*15f80*/  @!P0 LD.E R17, desc[UR36][R8.64] ;  /* 0x0000002408118980 */ /* 0x010f22000c101900 */
[----:B------:R-:W-:Y:S01]  /*15f90*/  @!P0 IADD3 R12, P1, PT, R14, 0x144, RZ ;  /* 0x000001440e0c8810 */ /* 0x000fe20007f3e0ff */
[----:B------:R-:W-:-:S04]  /*15fa0*/  @!P0 IMAD.MOV.U32 R21, RZ, RZ, 0x7 ;  /* 0x00000007ff158424 */ /* 0x000fc800078e00ff */
[----:B------:R-:W-:Y:S02]  /*15fb0*/  @!P0 IMAD.X R13, RZ, RZ, R15, P1 ;  /* 0x000000ffff0d8224 */ /* 0x000fe400008e060f */
[----:B----4-:R-:W-:-:S05]  /*15fc0*/  @!P0 IMAD.WIDE R12, R17, 0x4, R12 ;  /* 0x00000004110c8825 */ /* 0x010fca00078e020c */
[----:B------:R4:W-:Y:S04]  /*15fd0*/  @!P0 STG.E desc[UR36][R12.64+-0x144], R21 ;  /* 0xfffebc150c008986 */ /* 0x0009e8000c101924 */
[----:B------:R-:W5:Y:S01]  /*15fe0*/  LD.E R0, desc[UR36][R8.64+0x20] ;  /* 0x0000202408007980 */ /* 0x000f62000c101900 */
[----:B------:R-:W-:Y:S01]  /*15ff0*/  @!P0 VIADD R19, R19, 0x1 ;  /* 0x0000000113138836 */ /* 0x000fe20000000000 */
[----:B-----5:R-:W-:-:S13]  /*16000*/  ISETP.NE.AND P1, PT, R0, 0x1, PT ;  /* 0x000000010000780c */ /* 0x020fda0003f25270 */
[----:B------:R-:W-:-:S05]  /*16010*/  @!P1 IMAD.WIDE.U32 R16, R19, 0x148, R34 ;  /* 0x0000014813109825 */ /* 0x000fca00078e0022 */
[----:B------:R4:W-:Y:S04]  /*16020*/  @!P1 STG.E desc[UR36][R16.64+0x144], R7 ;  /* 0x0001440710009986 */ /* 0x0009e8000c101924 */
[----:B---3--:R-:W3:Y:S01]  /*16030*/  @!P1 LD.E R15, desc[UR36][R8.64] ;  /* 0x00000024080f9980 */ /* 0x008ee2000c101900 */
[----:B------:R-:W-:Y:S02]  /*16040*/  @!P1 IADD3 R10, P0, PT, R16, 0x144, RZ ;  /* 0x00000144100a9810 */ /* 0x000fe40007f1e0ff */
[----:B------:R-:W-:-:S03]  /*16050*/  @!P1 MOV R23, 0x8 ;  /* 0x0000000800179802 */ /* 0x000fc60000000f00 */
[----:B------:R-:W-:Y:S02]  /*16060*/  @!P1 IMAD.X R11, RZ, RZ, R17, P0 ;  /* 0x000000ffff0b9224 */ /* 0x000fe400000e0611 */
[----:B---3--:R-:W-:-:S05]  /*16070*/  @!P1 IMAD.WIDE R10, R15, 0x4, R10 ;  /* 0x000000040f0a9825 */ /* 0x008fca00078e020a */
[----:B------:R4:W-:Y:S04]  /*16080*/  @!P1 STG.E desc[UR36][R10.64+-0x144], R23 ;  /* 0xfffebc170a009986 */ /* 0x0009e8000c101924 */
[----:B------:R-:W3:Y:S01]  /*16090*/  LD.E R0, desc[UR36][R8.64+0x24] ;  /* 0x0000242408007980 */ /* 0x000ee2000c101900 */
[----:B------:R-:W-:Y:S01]  /*160a0*/  @!P1 VIADD R19, R19, 0x1 ;  /* 0x0000000113139836 */ /* 0x000fe20000000000 */
[----:B---3--:R-:W-:-:S13]  /*160b0*/  ISETP.NE.AND P0, PT, R0, 0x1, PT ;  /* 0x000000010000780c */ /* 0x008fda0003f05270 */
[----:B----4-:R-:W-:Y:S05]  /*160c0*/  @P0 BRA `(.L_x_338) ;  /* 0x0000000000200947 */ /* 0x010fea0003800000 */
[----:B-1----:R-:W-:-:S05]  /*160d0*/  IMAD.WIDE.U32 R34, R19, 0x148, R34 ;  /* 0x0000014813227825 */ /* 0x002fca00078e0022 */
[----:B------:R3:W-:Y:S04]  /*160e0*/  STG.E desc[UR36][R34.64+0x144], R7 ;  /* 0x0001440722007986 */ /* 0x0007e8000c101924 */
[----:B------:R-:W4:Y:S01]  /*160f0*/  LD.E R9, desc[UR36][R8.64] ;  /* 0x0000002408097980 */ /* 0x000f22000c101900 */
[----:B------:R-:W-:Y:S01]  /*16100*/  IADD3 R10, P0, PT, R34, 0x144, RZ ;  /* 0x00000144220a7810 */ /* 0x000fe20007f1e0ff */
[----:B------:R-:W-:-:S04]  /*16110*/  IMAD.MOV.U32 R13, RZ, RZ, 0x9 ;  /* 0x00000009ff0d7424 */ /* 0x000fc800078e00ff */
[----:B------:R-:W-:Y:S02]  /*16120*/  IMAD.X R11, RZ, RZ, R35, P0 ;  /* 0x000000ffff0b7224 */ /* 0x000fe400000e0623 */
[----:B----4-:R-:W-:-:S05]  /*16130*/  IMAD.WIDE R10, R9, 0x4, R10 ;  /* 0x00000004090a7825 */ /* 0x010fca00078e020a */
[----:B------:R3:W-:Y:S02]  /*16140*/  STG.E desc[UR36][R10.64+-0x144], R13 ;  /* 0xfffebc0d0a007986 */ /* 0x0007e4000c101924 */
.L_x_338:
[----:B------:R-:W-:Y:S05]  /*16150*/  BSYNC.RECONVERGENT B0 ;  /* 0x0000000000007941 */ /* 0x000fea0003800200 */
.L_x_337:
[----:B------:R-:W-:-:S07]  /*16160*/  LEPC R20, `(.L_x_339) ;  /* 0x000000001014794e */ /* 0x000fce0000000000 */
[----:B0123--:R-:W-:Y:S05]  /*16170*/  CALL.ABS.NOINC R2 ;  /* 0x0000000002007343 */ /* 0x00ffea0003c00000 */
.L_x_339:
[----:B------:R-:W-:Y:S05]  /*16180*/  EXIT ;  /* 0x000000000000794d */ /* 0x000fea0003800000 */
.L_x_340:
[----:B------:R-:W-:-:S00]  /*16190*/  BRA `(.L_x_340) ;  /* 0xfffffffc00fc7947 */ /* 0x000fc0000383ffff */
[----:B------:R-:W-:-:S00]  /*161a0*/  NOP ;  /* 0x0000000000007918 */ /* 0x000fc00000000000 */
        /* <DEDUP_REMOVED lines=13> */
.L_x_341:


//--------------------- .nv.shared.reserved.0     --------------------------
	.section	.nv.shared.reserved.0,"aw",@nobits
	.weak		__nv_reservedSMEM_offset_0_alias
	.size		__nv_reservedSMEM_offset_0_alias, 0, 64
	.other		__nv_reservedSMEM_offset_0_alias,@"STO_CUDA_RESERVED_SHARED STV_DEFAULT"
__nv_reservedSMEM_offset_0_alias:
	.zero		0
	.zero		64


//--------------------- .nv.constant0._Z9runSolverPKiP13possibleBoard --------------------------
	.section	.nv.constant0._Z9runSolverPKiP13possibleBoard,"a",@progbits
	.sectionflags	@""
	.align	4
.nv.constant0._Z9runSolverPKiP13possibleBoard:
	.zero		912


//--------------------- SYMBOLS --------------------------

	.type		.nv.reservedSmem.offset0,@object
	.size		.nv.reservedSmem.offset0,0x4
	.type		malloc,@function
	.type		free,@function
